	.target	sm_90a

	.elftype	@"ET_EXEC"


//--------------------- .note.nv.tkinfo           --------------------------
	.section	.note.nv.tkinfo,"",@"SHT_NOTE"
	.sectionflags	@"SHF_NOTE_NV_TKINFO"
	.tkinfo
        /*0018*/ 	.word	0x00000002
        /*0030*/ 	.string	""
        /*0030*/ 	.string	"ptxas"
        /*0030*/ 	.string	"Cuda compilation tools, release 13.0, V13.0.88"
        /*0030*/ 	.string	"Build cuda_13.0.r13.0/compiler.36424714_0"
        /*0030*/ 	.string	"-arch sm_90a -m 64 "



//--------------------- .note.nv.cuinfo           --------------------------
	.section	.note.nv.cuinfo,"",@"SHT_NOTE"
	.sectionflags	@"SHF_NOTE_NV_CUINFO"
        /*0018*/ 	.short	0x0002
        /*001a*/ 	.short	0x005a
        /*001c*/ 	.short	0x0082
	.zero		2


//--------------------- .nv.info                  --------------------------
	.section	.nv.info,"",@"SHT_CUDA_INFO"
	.align	4


	//----- nvinfo : EIATTR_REGCOUNT
	.align		4
        /*0000*/ 	.byte	0x04, 0x2f
        /*0002*/ 	.short	(.L_32 - .L_31)
	.align		4
.L_31:
        /*0004*/ 	.word	index@(_ZN7cutlass13device_kernelINS_4gemm6kernel13GemmUniversalIN4cute5tupleIJNS5_IJNS4_1CILi16EEEiEEENS5_IJiEEENS5_IJiNS6_ILi8EEEEEES9_EEENS1_10collective13CollectiveMmaINS1_34MainloopSm90TmaGmmaWarpSpecializedILi7ENS5_IJNS6_ILi2EEESG_NS6_ILi1EEEEEENS1_35KernelTmaWarpSpecializedCooperativeEEENS5_IJNS5_IJS7_SA_EEENS5_IJNS6_ILi128EEEEEENS5_IJNS6_ILi64EEEEEEEEENS_6half_tENS5_IJNS5_IJiiEEENS5_IJSH_iEEES9_EEESR_NS5_IJNS5_IJSH_EEESS_S9_EEENS4_8TiledMMAINS4_8MMA_AtomIJNS4_4SM904GMMA26MMA_64x128x16_F32F16F16_SSILNS10_5MajorE0ELS12_1ELNS10_7ScaleInE1ELS13_1EEEEEENS4_6LayoutINS5_IJSG_SH_SH_EEENS5_IJSH_NS6_ILi0EEES18_EEEEENS5_IJNS4_10UnderscoreES1B_S1B_EEEEENS4_23SM90_TMA_LOAD_MULTICASTENS4_14ComposedLayoutINS4_7SwizzleILi3ELi4ELi3EEENS4_18smem_ptr_flag_bitsILi16EEENS16_INS5_IJSA_SO_EEENS5_IJSO_SH_EEEEEEEvNS4_8identityES1E_NS1F_IS1H_S1J_NS16_INS5_IJSO_SA_EEENS5_IJSH_SO_EEEEEEEvS1O_EENS_8epilogue10collective6detail29Sm90TmaWarpSpecializedAdapterINS1V_15DefaultEpilogueISR_NS5_IJSS_SV_S9_EEES1Z_NS1U_6thread17LinearCombinationISR_Li1EffLNS20_9ScaleType4KindE0ELNS_15FloatRoundStyleE2ESR_EENS1_15EpilogueDefaultEEEEEvvEEEEvNT_6ParamsE)
        /*0008*/ 	.word	0x000000a8


	//----- nvinfo : EIATTR_FRAME_SIZE
	.align		4
.L_32:
        /*000c*/ 	.byte	0x04, 0x11
        /*000e*/ 	.short	(.L_34 - .L_33)
	.align		4
.L_33:
        /*0010*/ 	.word	index@(_ZN7cutlass13device_kernelINS_4gemm6kernel13GemmUniversalIN4cute5tupleIJNS5_IJNS4_1CILi16EEEiEEENS5_IJiEEENS5_IJiNS6_ILi8EEEEEES9_EEENS1_10collective13CollectiveMmaINS1_34MainloopSm90TmaGmmaWarpSpecializedILi7ENS5_IJNS6_ILi2EEESG_NS6_ILi1EEEEEENS1_35KernelTmaWarpSpecializedCooperativeEEENS5_IJNS5_IJS7_SA_EEENS5_IJNS6_ILi128EEEEEENS5_IJNS6_ILi64EEEEEEEEENS_6half_tENS5_IJNS5_IJiiEEENS5_IJSH_iEEES9_EEESR_NS5_IJNS5_IJSH_EEESS_S9_EEENS4_8TiledMMAINS4_8MMA_AtomIJNS4_4SM904GMMA26MMA_64x128x16_F32F16F16_SSILNS10_5MajorE0ELS12_1ELNS10_7ScaleInE1ELS13_1EEEEEENS4_6LayoutINS5_IJSG_SH_SH_EEENS5_IJSH_NS6_ILi0EEES18_EEEEENS5_IJNS4_10UnderscoreES1B_S1B_EEEEENS4_23SM90_TMA_LOAD_MULTICASTENS4_14ComposedLayoutINS4_7SwizzleILi3ELi4ELi3EEENS4_18smem_ptr_flag_bitsILi16EEENS16_INS5_IJSA_SO_EEENS5_IJSO_SH_EEEEEEEvNS4_8identityES1E_NS1F_IS1H_S1J_NS16_INS5_IJSO_SA_EEENS5_IJSH_SO_EEEEEEEvS1O_EENS_8epilogue10collective6detail29Sm90TmaWarpSpecializedAdapterINS1V_15DefaultEpilogueISR_NS5_IJSS_SV_S9_EEES1Z_NS1U_6thread17LinearCombinationISR_Li1EffLNS20_9ScaleType4KindE0ELNS_15FloatRoundStyleE2ESR_EENS1_15EpilogueDefaultEEEEEvvEEEEvNT_6ParamsE)
        /*0014*/ 	.word	0x00000000


	//----- nvinfo : EIATTR_REGCOUNT
	.align		4
.L_34:
        /*0018*/ 	.byte	0x04, 0x2f
        /*001a*/ 	.short	(.L_36 - .L_35)
	.align		4
.L_35:
        /*001c*/ 	.word	index@(_ZN7cutlass13device_kernelINS_4gemm6kernel13GemmUniversalIN4cute5tupleIJiiiiEEENS1_10collective13CollectiveMmaINS1_34MainloopSm90TmaGmmaWarpSpecializedILi7ENS5_IJNS4_1CILi2EEESB_NSA_ILi1EEEEEENS1_35KernelTmaWarpSpecializedCooperativeEEENS5_IJNSA_ILi128EEESG_NSA_ILi64EEEEEENS_6half_tENS5_IJlSC_lEEESJ_NS5_IJSC_llEEENS4_8TiledMMAINS4_8MMA_AtomIJNS4_4SM904GMMA26MMA_64x128x16_F32F16F16_SSILNSP_5MajorE0ELSR_1ELNSP_7ScaleInE1ELSS_1EEEEEENS4_6LayoutINS5_IJSB_SC_SC_EEENS5_IJSC_NSA_ILi0EEESX_EEEEENS5_IJNS4_10UnderscoreES10_S10_EEEEENS4_23SM90_TMA_LOAD_MULTICASTENS4_14ComposedLayoutINS4_7SwizzleILi3ELi4ELi3EEENS4_18smem_ptr_flag_bitsILi16EEENSV_INS5_IJNSA_ILi8EEESH_EEENS5_IJSH_SC_EEEEEEEvNS4_8identityES13_NS14_IS16_S18_NSV_INS5_IJSH_S19_EEENS5_IJSC_SH_EEEEEEEvS1E_EENS_8epilogue10collective6detail29Sm90TmaWarpSpecializedAdapterINS1L_15DefaultEpilogueISJ_SK_SK_NS1K_6thread17LinearCombinationISJ_Li1EffLNS1P_9ScaleType4KindE0ELNS_15FloatRoundStyleE2ESJ_EENS1_15EpilogueDefaultEEEEEvvEEEEvNT_6ParamsE)
        /*0020*/ 	.word	0x000000a8


	//----- nvinfo : EIATTR_FRAME_SIZE
	.align		4
.L_36:
        /*0024*/ 	.byte	0x04, 0x11
        /*0026*/ 	.short	(.L_38 - .L_37)
	.align		4
.L_37:
        /*0028*/ 	.word	index@(_ZN7cutlass13device_kernelINS_4gemm6kernel13GemmUniversalIN4cute5tupleIJiiiiEEENS1_10collective13CollectiveMmaINS1_34MainloopSm90TmaGmmaWarpSpecializedILi7ENS5_IJNS4_1CILi2EEESB_NSA_ILi1EEEEEENS1_35KernelTmaWarpSpecializedCooperativeEEENS5_IJNSA_ILi128EEESG_NSA_ILi64EEEEEENS_6half_tENS5_IJlSC_lEEESJ_NS5_IJSC_llEEENS4_8TiledMMAINS4_8MMA_AtomIJNS4_4SM904GMMA26MMA_64x128x16_F32F16F16_SSILNSP_5MajorE0ELSR_1ELNSP_7ScaleInE1ELSS_1EEEEEENS4_6LayoutINS5_IJSB_SC_SC_EEENS5_IJSC_NSA_ILi0EEESX_EEEEENS5_IJNS4_10UnderscoreES10_S10_EEEEENS4_23SM90_TMA_LOAD_MULTICASTENS4_14ComposedLayoutINS4_7SwizzleILi3ELi4ELi3EEENS4_18smem_ptr_flag_bitsILi16EEENSV_INS5_IJNSA_ILi8EEESH_EEENS5_IJSH_SC_EEEEEEEvNS4_8identityES13_NS14_IS16_S18_NSV_INS5_IJSH_S19_EEENS5_IJSC_SH_EEEEEEEvS1E_EENS_8epilogue10collective6detail29Sm90TmaWarpSpecializedAdapterINS1L_15DefaultEpilogueISJ_SK_SK_NS1K_6thread17LinearCombinationISJ_Li1EffLNS1P_9ScaleType4KindE0ELNS_15FloatRoundStyleE2ESJ_EENS1_15EpilogueDefaultEEEEEvvEEEEvNT_6ParamsE)
        /*002c*/ 	.word	0x00000000


	//----- nvinfo : EIATTR_REGCOUNT
	.align		4
.L_38:
        /*0030*/ 	.byte	0x04, 0x2f
        /*0032*/ 	.short	(.L_40 - .L_39)
	.align		4
.L_39:
        /*0034*/ 	.word	index@(_ZN7cutlass13device_kernelINS_4gemm6kernel13GemmUniversalIN4cute5tupleIJNS5_IJiEEENS5_IJNS4_1CILi8EEEiEEENS5_IJiNS7_ILi16EEEEEES6_EEENS1_10collective13CollectiveMmaINS1_34MainloopSm90TmaGmmaWarpSpecializedILi7ENS5_IJNS7_ILi2EEESG_NS7_ILi1EEEEEENS1_35KernelTmaWarpSpecializedCooperativeEEENS5_IJNS5_IJNS7_ILi128EEEEEENS5_IJS8_SA_EEENS5_IJNS7_ILi64EEEEEEEEENS_6half_tENS5_IJS6_NS5_IJSH_iEEES6_EEESR_NS5_IJNS5_IJiiEEESS_S6_EEENS4_8TiledMMAINS4_8MMA_AtomIJNS4_4SM904GMMA26MMA_64x128x16_F32F16F16_SSILNSZ_5MajorE0ELS11_0ELNSZ_7ScaleInE1ELS12_1EEEEEENS4_6LayoutINS5_IJSG_SH_SH_EEENS5_IJSH_NS7_ILi0EEES17_EEEEENS5_IJNS4_10UnderscoreES1A_S1A_EEEEENS4_23SM90_TMA_LOAD_MULTICASTENS4_14ComposedLayoutINS4_7SwizzleILi3ELi4ELi3EEENS4_18smem_ptr_flag_bitsILi16EEENS15_INS5_IJS8_SO_EEENS5_IJSO_SH_EEEEEEEvNS4_8identityES1D_S1M_vS1N_EENS_8epilogue10collective6detail29Sm90TmaWarpSpecializedAdapterINS1Q_15DefaultEpilogueISR_NS5_IJS6_NS5_IJSH_S8_EEES6_EEES1V_NS1P_6thread17LinearCombinationISR_Li1EffLNS1W_9ScaleType4KindE0ELNS_15FloatRoundStyleE2ESR_EENS1_15EpilogueDefaultEEEEEvvEEEEvNT_6ParamsE)
        /*0038*/ 	.word	0x000000a8


	//----- nvinfo : EIATTR_FRAME_SIZE
	.align		4
.L_40:
        /*003c*/ 	.byte	0x04, 0x11
        /*003e*/ 	.short	(.L_42 - .L_41)
	.align		4
.L_41:
        /*0040*/ 	.word	index@(_ZN7cutlass13device_kernelINS_4gemm6kernel13GemmUniversalIN4cute5tupleIJNS5_IJiEEENS5_IJNS4_1CILi8EEEiEEENS5_IJiNS7_ILi16EEEEEES6_EEENS1_10collective13CollectiveMmaINS1_34MainloopSm90TmaGmmaWarpSpecializedILi7ENS5_IJNS7_ILi2EEESG_NS7_ILi1EEEEEENS1_35KernelTmaWarpSpecializedCooperativeEEENS5_IJNS5_IJNS7_ILi128EEEEEENS5_IJS8_SA_EEENS5_IJNS7_ILi64EEEEEEEEENS_6half_tENS5_IJS6_NS5_IJSH_iEEES6_EEESR_NS5_IJNS5_IJiiEEESS_S6_EEENS4_8TiledMMAINS4_8MMA_AtomIJNS4_4SM904GMMA26MMA_64x128x16_F32F16F16_SSILNSZ_5MajorE0ELS11_0ELNSZ_7ScaleInE1ELS12_1EEEEEENS4_6LayoutINS5_IJSG_SH_SH_EEENS5_IJSH_NS7_ILi0EEES17_EEEEENS5_IJNS4_10UnderscoreES1A_S1A_EEEEENS4_23SM90_TMA_LOAD_MULTICASTENS4_14ComposedLayoutINS4_7SwizzleILi3ELi4ELi3EEENS4_18smem_ptr_flag_bitsILi16EEENS15_INS5_IJS8_SO_EEENS5_IJSO_SH_EEEEEEEvNS4_8identityES1D_S1M_vS1N_EENS_8epilogue10collective6detail29Sm90TmaWarpSpecializedAdapterINS1Q_15DefaultEpilogueISR_NS5_IJS6_NS5_IJSH_S8_EEES6_EEES1V_NS1P_6thread17LinearCombinationISR_Li1EffLNS1W_9ScaleType4KindE0ELNS_15FloatRoundStyleE2ESR_EENS1_15EpilogueDefaultEEEEEvvEEEEvNT_6ParamsE)
        /*0044*/ 	.word	0x00000000


	//----- nvinfo : EIATTR_REGCOUNT
	.align		4
.L_42:
        /*0048*/ 	.byte	0x04, 0x2f
        /*004a*/ 	.short	(.L_44 - .L_43)
	.align		4
.L_43:
        /*004c*/ 	.word	index@(_ZN7cutlass13device_kernelINS_4gemm6kernel13GemmUniversalIN4cute5tupleIJiiiiEEENS1_10collective13CollectiveMmaINS1_34MainloopSm90TmaGmmaWarpSpecializedILi7ENS5_IJNS4_1CILi2EEESB_NSA_ILi1EEEEEENS1_35KernelTmaWarpSpecializedCooperativeEEENS5_IJNSA_ILi128EEESG_NSA_ILi64EEEEEENS_6half_tENS5_IJlSC_lEEESJ_SK_NS4_8TiledMMAINS4_8MMA_AtomIJNS4_4SM904GMMA26MMA_64x128x16_F32F16F16_SSILNSO_5MajorE0ELSQ_0ELNSO_7ScaleInE1ELSR_1EEEEEENS4_6LayoutINS5_IJSB_SC_SC_EEENS5_IJSC_NSA_ILi0EEESW_EEEEENS5_IJNS4_10UnderscoreESZ_SZ_EEEEENS4_23SM90_TMA_LOAD_MULTICASTENS4_14ComposedLayoutINS4_7SwizzleILi3ELi4ELi3EEENS4_18smem_ptr_flag_bitsILi16EEENSU_INS5_IJNSA_ILi8EEESH_EEENS5_IJSH_SC_EEEEEEEvNS4_8identityES12_S1C_vS1D_EENS_8epilogue10collective6detail29Sm90TmaWarpSpecializedAdapterINS1G_15DefaultEpilogueISJ_SK_SK_NS1F_6thread17LinearCombinationISJ_Li1EffLNS1K_9ScaleType4KindE0ELNS_15FloatRoundStyleE2ESJ_EENS1_15EpilogueDefaultEEEEEvvEEEEvNT_6ParamsE)
        /*0050*/ 	.word	0x000000a8


	//----- nvinfo : EIATTR_FRAME_SIZE
	.align		4
.L_44:
        /*0054*/ 	.byte	0x04, 0x11
        /*0056*/ 	.short	(.L_46 - .L_45)
	.align		4
.L_45:
        /*0058*/ 	.word	index@(_ZN7cutlass13device_kernelINS_4gemm6kernel13GemmUniversalIN4cute5tupleIJiiiiEEENS1_10collective13CollectiveMmaINS1_34MainloopSm90TmaGmmaWarpSpecializedILi7ENS5_IJNS4_1CILi2EEESB_NSA_ILi1EEEEEENS1_35KernelTmaWarpSpecializedCooperativeEEENS5_IJNSA_ILi128EEESG_NSA_ILi64EEEEEENS_6half_tENS5_IJlSC_lEEESJ_SK_NS4_8TiledMMAINS4_8MMA_AtomIJNS4_4SM904GMMA26MMA_64x128x16_F32F16F16_SSILNSO_5MajorE0ELSQ_0ELNSO_7ScaleInE1ELSR_1EEEEEENS4_6LayoutINS5_IJSB_SC_SC_EEENS5_IJSC_NSA_ILi0EEESW_EEEEENS5_IJNS4_10UnderscoreESZ_SZ_EEEEENS4_23SM90_TMA_LOAD_MULTICASTENS4_14ComposedLayoutINS4_7SwizzleILi3ELi4ELi3EEENS4_18smem_ptr_flag_bitsILi16EEENSU_INS5_IJNSA_ILi8EEESH_EEENS5_IJSH_SC_EEEEEEEvNS4_8identityES12_S1C_vS1D_EENS_8epilogue10collective6detail29Sm90TmaWarpSpecializedAdapterINS1G_15DefaultEpilogueISJ_SK_SK_NS1F_6thread17LinearCombinationISJ_Li1EffLNS1K_9ScaleType4KindE0ELNS_15FloatRoundStyleE2ESJ_EENS1_15EpilogueDefaultEEEEEvvEEEEvNT_6ParamsE)
        /*005c*/ 	.word	0x00000000


	//----- nvinfo : EIATTR_REGCOUNT
	.align		4
.L_46:
        /*0060*/ 	.byte	0x04, 0x2f
        /*0062*/ 	.short	(.L_48 - .L_47)
	.align		4
.L_47:
        /*0064*/ 	.word	index@(_ZN7cutlass13device_kernelINS_4gemm6kernel13GemmUniversalIN4cute5tupleIJNS5_IJNS4_1CILi8EEEiEEENS5_IJiNS6_ILi16EEEEEENS5_IJiEEESB_EEENS1_10collective13CollectiveMmaINS1_34MainloopSm90TmaGmmaWarpSpecializedILi7ENS5_IJNS6_ILi2EEESG_NS6_ILi1EEEEEENS1_35KernelTmaWarpSpecializedCooperativeEEENS5_IJNS5_IJS7_S9_EEENS5_IJNS6_ILi128EEEEEENS5_IJNS6_ILi64EEEEEEEEENS_6half_tENS5_IJNS5_IJiiEEENS5_IJSH_EEESB_EEESR_NS5_IJNS5_IJSH_iEEESB_SB_EEENS4_8TiledMMAINS4_8MMA_AtomIJNS4_4SM904GMMA26MMA_64x128x16_F32F16F16_SSILNS10_5MajorE0ELS12_1ELNS10_7ScaleInE1ELS13_1EEEEEENS4_6LayoutINS5_IJSG_SH_SH_EEENS5_IJSH_NS6_ILi0EEES18_EEEEENS5_IJNS4_10UnderscoreES1B_S1B_EEEEENS4_23SM90_TMA_LOAD_MULTICASTENS4_14ComposedLayoutINS4_7SwizzleILi3ELi4ELi3EEENS4_18smem_ptr_flag_bitsILi16EEENS16_INS5_IJS7_SO_EEENS5_IJSO_SH_EEEEEEEvNS4_8identityES1E_NS1F_IS1H_S1J_NS16_INS5_IJSO_S7_EEENS5_IJSH_SO_EEEEEEEvS1O_EENS_8epilogue10collective6detail29Sm90TmaWarpSpecializedAdapterINS1V_15DefaultEpilogueISR_NS5_IJSS_SV_SB_EEES1Z_NS1U_6thread17LinearCombinationISR_Li1EffLNS20_9ScaleType4KindE0ELNS_15FloatRoundStyleE2ESR_EENS1_15EpilogueDefaultEEEEEvvEEEEvNT_6ParamsE)
        /*0068*/ 	.word	0x000000a8


	//----- nvinfo : EIATTR_FRAME_SIZE
	.align		4
.L_48:
        /*006c*/ 	.byte	0x04, 0x11
        /*006e*/ 	.short	(.L_50 - .L_49)
	.align		4
.L_49:
        /*0070*/ 	.word	index@(_ZN7cutlass13device_kernelINS_4gemm6kernel13GemmUniversalIN4cute5tupleIJNS5_IJNS4_1CILi8EEEiEEENS5_IJiNS6_ILi16EEEEEENS5_IJiEEESB_EEENS1_10collective13CollectiveMmaINS1_34MainloopSm90TmaGmmaWarpSpecializedILi7ENS5_IJNS6_ILi2EEESG_NS6_ILi1EEEEEENS1_35KernelTmaWarpSpecializedCooperativeEEENS5_IJNS5_IJS7_S9_EEENS5_IJNS6_ILi128EEEEEENS5_IJNS6_ILi64EEEEEEEEENS_6half_tENS5_IJNS5_IJiiEEENS5_IJSH_EEESB_EEESR_NS5_IJNS5_IJSH_iEEESB_SB_EEENS4_8TiledMMAINS4_8MMA_AtomIJNS4_4SM904GMMA26MMA_64x128x16_F32F16F16_SSILNS10_5MajorE0ELS12_1ELNS10_7ScaleInE1ELS13_1EEEEEENS4_6LayoutINS5_IJSG_SH_SH_EEENS5_IJSH_NS6_ILi0EEES18_EEEEENS5_IJNS4_10UnderscoreES1B_S1B_EEEEENS4_23SM90_TMA_LOAD_MULTICASTENS4_14ComposedLayoutINS4_7SwizzleILi3ELi4ELi3EEENS4_18smem_ptr_flag_bitsILi16EEENS16_INS5_IJS7_SO_EEENS5_IJSO_SH_EEEEEEEvNS4_8identityES1E_NS1F_IS1H_S1J_NS16_INS5_IJSO_S7_EEENS5_IJSH_SO_EEEEEEEvS1O_EENS_8epilogue10collective6detail29Sm90TmaWarpSpecializedAdapterINS1V_15DefaultEpilogueISR_NS5_IJSS_SV_SB_EEES1Z_NS1U_6thread17LinearCombinationISR_Li1EffLNS20_9ScaleType4KindE0ELNS_15FloatRoundStyleE2ESR_EENS1_15EpilogueDefaultEEEEEvvEEEEvNT_6ParamsE)
        /*0074*/ 	.word	0x00000000


	//----- nvinfo : EIATTR_REGCOUNT
	.align		4
.L_50:
        /*0078*/ 	.byte	0x04, 0x2f
        /*007a*/ 	.short	(.L_52 - .L_51)
	.align		4
.L_51:
        /*007c*/ 	.word	index@(_ZN7cutlass13device_kernelINS_4gemm6kernel13GemmUniversalIN4cute5tupleIJNS5_IJiNS4_1CILi8EEEEEENS5_IJiEEENS5_IJiNS6_ILi16EEENS6_ILi4EEEEEES9_EEENS1_10collective13CollectiveMmaINS1_34MainloopSm90TmaGmmaWarpSpecializedILi7ENS5_IJNS6_ILi2EEESH_NS6_ILi1EEEEEENS1_35KernelTmaWarpSpecializedCooperativeEEENS5_IJNS5_IJNS6_ILi128EEEEEESN_NS5_IJNS6_ILi64EEEEEEEEENS_6half_tENS5_IJNS5_IJiiEEENS5_IJSI_iiEEES9_EEESR_NS5_IJNS5_IJSI_EEENS5_IJiiiEEES9_EEENS4_8TiledMMAINS4_8MMA_AtomIJNS4_4SM904GMMA26MMA_64x128x16_F32F16F16_SSILNS11_5MajorE0ELS13_1ELNS11_7ScaleInE1ELS14_1EEEEEENS4_6LayoutINS5_IJSH_SI_SI_EEENS5_IJSI_NS6_ILi0EEES19_EEEEENS5_IJNS4_10UnderscoreES1C_S1C_EEEEENS4_23SM90_TMA_LOAD_MULTICASTENS4_14ComposedLayoutINS4_7SwizzleILi3ELi4ELi3EEENS4_18smem_ptr_flag_bitsILi16EEENS17_INS5_IJS7_SO_EEENS5_IJSO_SI_EEEEEEEvNS4_8identityES1F_NS1G_IS1I_S1K_NS17_INS5_IJSO_S7_EEENS5_IJSI_SO_EEEEEEEvS1P_EENS_8epilogue10collective6detail29Sm90TmaWarpSpecializedAdapterINS1W_15DefaultEpilogueISR_NS5_IJSS_SV_S9_EEES20_NS1V_6thread17LinearCombinationISR_Li1EffLNS21_9ScaleType4KindE0ELNS_15FloatRoundStyleE2ESR_EENS1_15EpilogueDefaultEEEEEvvEEEEvNT_6ParamsE)
        /*0080*/ 	.word	0x000000a8


	//----- nvinfo : EIATTR_FRAME_SIZE
	.align		4
.L_52:
        /*0084*/ 	.byte	0x04, 0x11
        /*0086*/ 	.short	(.L_54 - .L_53)
	.align		4
.L_53:
        /*0088*/ 	.word	index@(_ZN7cutlass13device_kernelINS_4gemm6kernel13GemmUniversalIN4cute5tupleIJNS5_IJiNS4_1CILi8EEEEEENS5_IJiEEENS5_IJiNS6_ILi16EEENS6_ILi4EEEEEES9_EEENS1_10collective13CollectiveMmaINS1_34MainloopSm90TmaGmmaWarpSpecializedILi7ENS5_IJNS6_ILi2EEESH_NS6_ILi1EEEEEENS1_35KernelTmaWarpSpecializedCooperativeEEENS5_IJNS5_IJNS6_ILi128EEEEEESN_NS5_IJNS6_ILi64EEEEEEEEENS_6half_tENS5_IJNS5_IJiiEEENS5_IJSI_iiEEES9_EEESR_NS5_IJNS5_IJSI_EEENS5_IJiiiEEES9_EEENS4_8TiledMMAINS4_8MMA_AtomIJNS4_4SM904GMMA26MMA_64x128x16_F32F16F16_SSILNS11_5MajorE0ELS13_1ELNS11_7ScaleInE1ELS14_1EEEEEENS4_6LayoutINS5_IJSH_SI_SI_EEENS5_IJSI_NS6_ILi0EEES19_EEEEENS5_IJNS4_10UnderscoreES1C_S1C_EEEEENS4_23SM90_TMA_LOAD_MULTICASTENS4_14ComposedLayoutINS4_7SwizzleILi3ELi4ELi3EEENS4_18smem_ptr_flag_bitsILi16EEENS17_INS5_IJS7_SO_EEENS5_IJSO_SI_EEEEEEEvNS4_8identityES1F_NS1G_IS1I_S1K_NS17_INS5_IJSO_S7_EEENS5_IJSI_SO_EEEEEEEvS1P_EENS_8epilogue10collective6detail29Sm90TmaWarpSpecializedAdapterINS1W_15DefaultEpilogueISR_NS5_IJSS_SV_S9_EEES20_NS1V_6thread17LinearCombinationISR_Li1EffLNS21_9ScaleType4KindE0ELNS_15FloatRoundStyleE2ESR_EENS1_15EpilogueDefaultEEEEEvvEEEEvNT_6ParamsE)
        /*008c*/ 	.word	0x00000000


	//----- nvinfo : EIATTR_REGCOUNT
	.align		4
.L_54:
        /*0090*/ 	.byte	0x04, 0x2f
        /*0092*/ 	.short	(.L_56 - .L_55)
	.align		4
.L_55:
        /*0094*/ 	.word	index@(_ZN7cutlass13device_kernelINS_4gemm6kernel13GemmUniversalIN4cute5tupleIJNS5_IJNS4_1CILi16EEEiEEENS5_IJiNS6_ILi4EEENS6_ILi8EEEEEENS5_IJiEEESC_EEENS1_10collective13CollectiveMmaINS1_34MainloopSm90TmaGmmaWarpSpecializedILi7ENS5_IJNS6_ILi2EEESH_NS6_ILi1EEEEEENS1_35KernelTmaWarpSpecializedCooperativeEEENS5_IJNS5_IJS7_SA_EEENS5_IJNS6_ILi128EEEEEENS5_IJNS6_ILi64EEEEEEEEENS_6half_tENS5_IJNS5_IJiiEEENS5_IJSI_EEESC_EEESS_NS5_IJNS5_IJSI_iiEEESC_SC_EEENS4_8TiledMMAINS4_8MMA_AtomIJNS4_4SM904GMMA26MMA_64x128x16_F32F16F16_SSILNS11_5MajorE0ELS13_1ELNS11_7ScaleInE1ELS14_1EEEEEENS4_6LayoutINS5_IJSH_SI_SI_EEENS5_IJSI_NS6_ILi0EEES19_EEEEENS5_IJNS4_10UnderscoreES1C_S1C_EEEEENS4_23SM90_TMA_LOAD_MULTICASTENS4_14ComposedLayoutINS4_7SwizzleILi3ELi4ELi3EEENS4_18smem_ptr_flag_bitsILi16EEENS17_INS5_IJSA_SP_EEENS5_IJSP_SI_EEEEEEEvNS4_8identityES1F_NS1G_IS1I_S1K_NS17_INS5_IJSP_SA_EEENS5_IJSI_SP_EEEEEEEvS1P_EENS_8epilogue10collective6detail29Sm90TmaWarpSpecializedAdapterINS1W_15DefaultEpilogueISS_NS5_IJST_SW_SC_EEES20_NS1V_6thread17LinearCombinationISS_Li1EffLNS21_9ScaleType4KindE0ELNS_15FloatRoundStyleE2ESS_EENS1_15EpilogueDefaultEEEEEvvEEEEvNT_6ParamsE)
        /*0098*/ 	.word	0x000000a8


	//----- nvinfo : EIATTR_FRAME_SIZE
	.align		4
.L_56:
        /*009c*/ 	.byte	0x04, 0x11
        /*009e*/ 	.short	(.L_58 - .L_57)
	.align		4
.L_57:
        /*00a0*/ 	.word	index@(_ZN7cutlass13device_kernelINS_4gemm6kernel13GemmUniversalIN4cute5tupleIJNS5_IJNS4_1CILi16EEEiEEENS5_IJiNS6_ILi4EEENS6_ILi8EEEEEENS5_IJiEEESC_EEENS1_10collective13CollectiveMmaINS1_34MainloopSm90TmaGmmaWarpSpecializedILi7ENS5_IJNS6_ILi2EEESH_NS6_ILi1EEEEEENS1_35KernelTmaWarpSpecializedCooperativeEEENS5_IJNS5_IJS7_SA_EEENS5_IJNS6_ILi128EEEEEENS5_IJNS6_ILi64EEEEEEEEENS_6half_tENS5_IJNS5_IJiiEEENS5_IJSI_EEESC_EEESS_NS5_IJNS5_IJSI_iiEEESC_SC_EEENS4_8TiledMMAINS4_8MMA_AtomIJNS4_4SM904GMMA26MMA_64x128x16_F32F16F16_SSILNS11_5MajorE0ELS13_1ELNS11_7ScaleInE1ELS14_1EEEEEENS4_6LayoutINS5_IJSH_SI_SI_EEENS5_IJSI_NS6_ILi0EEES19_EEEEENS5_IJNS4_10UnderscoreES1C_S1C_EEEEENS4_23SM90_TMA_LOAD_MULTICASTENS4_14ComposedLayoutINS4_7SwizzleILi3ELi4ELi3EEENS4_18smem_ptr_flag_bitsILi16EEENS17_INS5_IJSA_SP_EEENS5_IJSP_SI_EEEEEEEvNS4_8identityES1F_NS1G_IS1I_S1K_NS17_INS5_IJSP_SA_EEENS5_IJSI_SP_EEEEEEEvS1P_EENS_8epilogue10collective6detail29Sm90TmaWarpSpecializedAdapterINS1W_15DefaultEpilogueISS_NS5_IJST_SW_SC_EEES20_NS1V_6thread17LinearCombinationISS_Li1EffLNS21_9ScaleType4KindE0ELNS_15FloatRoundStyleE2ESS_EENS1_15EpilogueDefaultEEEEEvvEEEEvNT_6ParamsE)
        /*00a4*/ 	.word	0x00000000


	//----- nvinfo : EIATTR_REGCOUNT
	.align		4
.L_58:
        /*00a8*/ 	.byte	0x04, 0x2f
        /*00aa*/ 	.short	(.L_60 - .L_59)
	.align		4
.L_59:
        /*00ac*/ 	.word	index@(_ZN7cutlass13device_kernelINS_4gemm6kernel13GemmUniversalIN4cute5tupleIJNS5_IJiEEES6_NS5_IJiNS4_1CILi8EEEEEES6_EEENS1_10collective13CollectiveMmaINS1_34MainloopSm90TmaGmmaWarpSpecializedILi7ENS5_IJNS7_ILi2EEESE_NS7_ILi1EEEEEENS1_35KernelTmaWarpSpecializedCooperativeEEENS5_IJNS5_IJNS7_ILi128EEEEEESK_NS5_IJNS7_ILi64EEEEEEEEENS_6half_tENS5_IJS6_NS5_IJSF_iEEES6_EEESO_NS5_IJNS5_IJSF_EEENS5_IJiiEEES6_EEENS4_8TiledMMAINS4_8MMA_AtomIJNS4_4SM904GMMA26MMA_64x128x16_F32F16F16_SSILNSX_5MajorE0ELSZ_1ELNSX_7ScaleInE1ELS10_1EEEEEENS4_6LayoutINS5_IJSE_SF_SF_EEENS5_IJSF_NS7_ILi0EEES15_EEEEENS5_IJNS4_10UnderscoreES18_S18_EEEEENS4_23SM90_TMA_LOAD_MULTICASTENS4_14ComposedLayoutINS4_7SwizzleILi3ELi4ELi3EEENS4_18smem_ptr_flag_bitsILi16EEENS13_INS5_IJS8_SL_EEENS5_IJSL_SF_EEEEEEEvNS4_8identityES1B_NS1C_IS1E_S1G_NS13_INS5_IJSL_S8_EEENS5_IJSF_SL_EEEEEEEvS1L_EENS_8epilogue10collective6detail29Sm90TmaWarpSpecializedAdapterINS1S_15DefaultEpilogueISO_NS5_IJS6_SR_S6_EEES1W_NS1R_6thread17LinearCombinationISO_Li1EffLNS1X_9ScaleType4KindE0ELNS_15FloatRoundStyleE2ESO_EENS1_15EpilogueDefaultEEEEEvvEEEEvNT_6ParamsE)
        /*00b0*/ 	.word	0x000000a8


	//----- nvinfo : EIATTR_FRAME_SIZE
	.align		4
.L_60:
        /*00b4*/ 	.byte	0x04, 0x11
        /*00b6*/ 	.short	(.L_62 - .L_61)
	.align		4
.L_61:
        /*00b8*/ 	.word	index@(_ZN7cutlass13device_kernelINS_4gemm6kernel13GemmUniversalIN4cute5tupleIJNS5_IJiEEES6_NS5_IJiNS4_1CILi8EEEEEES6_EEENS1_10collective13CollectiveMmaINS1_34MainloopSm90TmaGmmaWarpSpecializedILi7ENS5_IJNS7_ILi2EEESE_NS7_ILi1EEEEEENS1_35KernelTmaWarpSpecializedCooperativeEEENS5_IJNS5_IJNS7_ILi128EEEEEESK_NS5_IJNS7_ILi64EEEEEEEEENS_6half_tENS5_IJS6_NS5_IJSF_iEEES6_EEESO_NS5_IJNS5_IJSF_EEENS5_IJiiEEES6_EEENS4_8TiledMMAINS4_8MMA_AtomIJNS4_4SM904GMMA26MMA_64x128x16_F32F16F16_SSILNSX_5MajorE0ELSZ_1ELNSX_7ScaleInE1ELS10_1EEEEEENS4_6LayoutINS5_IJSE_SF_SF_EEENS5_IJSF_NS7_ILi0EEES15_EEEEENS5_IJNS4_10UnderscoreES18_S18_EEEEENS4_23SM90_TMA_LOAD_MULTICASTENS4_14ComposedLayoutINS4_7SwizzleILi3ELi4ELi3EEENS4_18smem_ptr_flag_bitsILi16EEENS13_INS5_IJS8_SL_EEENS5_IJSL_SF_EEEEEEEvNS4_8identityES1B_NS1C_IS1E_S1G_NS13_INS5_IJSL_S8_EEENS5_IJSF_SL_EEEEEEEvS1L_EENS_8epilogue10collective6detail29Sm90TmaWarpSpecializedAdapterINS1S_15DefaultEpilogueISO_NS5_IJS6_SR_S6_EEES1W_NS1R_6thread17LinearCombinationISO_Li1EffLNS1X_9ScaleType4KindE0ELNS_15FloatRoundStyleE2ESO_EENS1_15EpilogueDefaultEEEEEvvEEEEvNT_6ParamsE)
        /*00bc*/ 	.word	0x00000000


	//----- nvinfo : EIATTR_REGCOUNT
	.align		4
.L_62:
        /*00c0*/ 	.byte	0x04, 0x2f
        /*00c2*/ 	.short	(.L_64 - .L_63)
	.align		4
.L_63:
        /*00c4*/ 	.word	index@(_ZN7cutlass13device_kernelINS_4gemm6kernel13GemmUniversalIN4cute5tupleIJNS5_IJiEEES6_S6_NS5_IJNS4_1CILi8EEEiEEEEEENS1_10collective13CollectiveMmaINS1_34MainloopSm90TmaGmmaWarpSpecializedILi7ENS5_IJNS7_ILi2EEESE_NS7_ILi1EEEEEENS1_35KernelTmaWarpSpecializedCooperativeEEENS5_IJNS5_IJNS7_ILi128EEEEEESK_NS5_IJNS7_ILi64EEEEEEEEENS_6half_tENS5_IJS6_NS5_IJSF_EEENS5_IJiiEEEEEESO_NS5_IJSP_S6_SQ_EEENS4_8TiledMMAINS4_8MMA_AtomIJNS4_4SM904GMMA26MMA_64x128x16_F32F16F16_SSILNSW_5MajorE0ELSY_1ELNSW_7ScaleInE1ELSZ_1EEEEEENS4_6LayoutINS5_IJSE_SF_SF_EEENS5_IJSF_NS7_ILi0EEES14_EEEEENS5_IJNS4_10UnderscoreES17_S17_EEEEENS4_23SM90_TMA_LOAD_MULTICASTENS4_14ComposedLayoutINS4_7SwizzleILi3ELi4ELi3EEENS4_18smem_ptr_flag_bitsILi16EEENS12_INS5_IJS8_SL_EEENS5_IJSL_SF_EEEEEEEvNS4_8identityES1A_NS1B_IS1D_S1F_NS12_INS5_IJSL_S8_EEENS5_IJSF_SL_EEEEEEEvS1K_EENS_8epilogue10collective6detail29Sm90TmaWarpSpecializedAdapterINS1R_15DefaultEpilogueISO_SR_SR_NS1Q_6thread17LinearCombinationISO_Li1EffLNS1V_9ScaleType4KindE0ELNS_15FloatRoundStyleE2ESO_EENS1_15EpilogueDefaultEEEEEvvEEEEvNT_6ParamsE)
        /*00c8*/ 	.word	0x000000a8


	//----- nvinfo : EIATTR_FRAME_SIZE
	.align		4
.L_64:
        /*00cc*/ 	.byte	0x04, 0x11
        /*00ce*/ 	.short	(.L_66 - .L_65)
	.align		4
.L_65:
        /*00d0*/ 	.word	index@(_ZN7cutlass13device_kernelINS_4gemm6kernel13GemmUniversalIN4cute5tupleIJNS5_IJiEEES6_S6_NS5_IJNS4_1CILi8EEEiEEEEEENS1_10collective13CollectiveMmaINS1_34MainloopSm90TmaGmmaWarpSpecializedILi7ENS5_IJNS7_ILi2EEESE_NS7_ILi1EEEEEENS1_35KernelTmaWarpSpecializedCooperativeEEENS5_IJNS5_IJNS7_ILi128EEEEEESK_NS5_IJNS7_ILi64EEEEEEEEENS_6half_tENS5_IJS6_NS5_IJSF_EEENS5_IJiiEEEEEESO_NS5_IJSP_S6_SQ_EEENS4_8TiledMMAINS4_8MMA_AtomIJNS4_4SM904GMMA26MMA_64x128x16_F32F16F16_SSILNSW_5MajorE0ELSY_1ELNSW_7ScaleInE1ELSZ_1EEEEEENS4_6LayoutINS5_IJSE_SF_SF_EEENS5_IJSF_NS7_ILi0EEES14_EEEEENS5_IJNS4_10UnderscoreES17_S17_EEEEENS4_23SM90_TMA_LOAD_MULTICASTENS4_14ComposedLayoutINS4_7SwizzleILi3ELi4ELi3EEENS4_18smem_ptr_flag_bitsILi16EEENS12_INS5_IJS8_SL_EEENS5_IJSL_SF_EEEEEEEvNS4_8identityES1A_NS1B_IS1D_S1F_NS12_INS5_IJSL_S8_EEENS5_IJSF_SL_EEEEEEEvS1K_EENS_8epilogue10collective6detail29Sm90TmaWarpSpecializedAdapterINS1R_15DefaultEpilogueISO_SR_SR_NS1Q_6thread17LinearCombinationISO_Li1EffLNS1V_9ScaleType4KindE0ELNS_15FloatRoundStyleE2ESO_EENS1_15EpilogueDefaultEEEEEvvEEEEvNT_6ParamsE)
        /*00d4*/ 	.word	0x00000000


	//----- nvinfo : EIATTR_REGCOUNT
	.align		4
.L_66:
        /*00d8*/ 	.byte	0x04, 0x2f
        /*00da*/ 	.short	(.L_68 - .L_67)
	.align		4
.L_67:
        /*00dc*/ 	.word	index@(_ZN7cutlass9reference6device6kernel12BlockForEachINS_6half_tENS1_6detail17RandomUniformFuncIS4_EEEEvPT_mNT0_6ParamsE)
        /*00e0*/ 	.word	0x00000020


	//----- nvinfo : EIATTR_FRAME_SIZE
	.align		4
.L_68:
        /*00e4*/ 	.byte	0x04, 0x11
        /*00e6*/ 	.short	(.L_70 - .L_69)
	.align		4
.L_69:
        /*00e8*/ 	.word	index@(_ZN7cutlass9reference6device6kernel12BlockForEachINS_6half_tENS1_6detail17RandomUniformFuncIS4_EEEEvPT_mNT0_6ParamsE)
        /*00ec*/ 	.word	0x00000060


	//----- nvinfo : EIATTR_REGCOUNT
	.align		4
.L_70:
        /*00f0*/ 	.byte	0x04, 0x2f
        /*00f2*/ 	.short	(.L_72 - .L_71)
	.align		4
.L_71:
        /*00f4*/ 	.word	index@(_ZN7cutlass9reference6device6kernel13TensorForEachINS1_6detail20TensorFillLinearFuncINS_6half_tENS_6layout18PackedVectorLayoutEEELi1ENS9_6ParamsEEEvNS_5CoordIXT0_EilEET1_)
        /*00f8*/ 	.word	0x0000000e


	//----- nvinfo : EIATTR_FRAME_SIZE
	.align		4
.L_72:
        /*00fc*/ 	.byte	0x04, 0x11
        /*00fe*/ 	.short	(.L_74 - .L_73)
	.align		4
.L_73:
        /*0100*/ 	.word	index@(_ZN7cutlass9reference6device6kernel13TensorForEachINS1_6detail20TensorFillLinearFuncINS_6half_tENS_6layout18PackedVectorLayoutEEELi1ENS9_6ParamsEEEvNS_5CoordIXT0_EilEET1_)
        /*0104*/ 	.word	0x00000000


	//----- nvinfo : EIATTR_REGCOUNT
	.align		4
.L_74:
        /*0108*/ 	.byte	0x04, 0x2f
        /*010a*/ 	.short	(.L_76 - .L_75)
	.align		4
.L_75:
        /*010c*/ 	.word	index@(_ZN7cutlass9reference6device6kernel17BlockCompareEqualINS_6half_tEEEvPiPKT_S8_m)
        /*0110*/ 	.word	0x0000000a


	//----- nvinfo : EIATTR_FRAME_SIZE
	.align		4
.L_76:
        /*0114*/ 	.byte	0x04, 0x11
        /*0116*/ 	.short	(.L_78 - .L_77)
	.align		4
.L_77:
        /*0118*/ 	.word	index@(_ZN7cutlass9reference6device6kernel17BlockCompareEqualINS_6half_tEEEvPiPKT_S8_m)
        /*011c*/ 	.word	0x00000000


	//----- nvinfo : EIATTR_REGCOUNT
	.align		4
.L_78:
        /*0120*/ 	.byte	0x04, 0x2f
        /*0122*/ 	.short	(.L_80 - .L_79)
	.align		4
.L_79:
        /*0124*/ 	.word	index@(_ZN7example14permute_kernelILb0EN7cutlass9uint128_tENS1_6layout27Tensor4DPermute0213RowMajorILi8ELi16EEEEEvPKT0_PS6_T1_lNS1_10FastDivmodE)
        /*0128*/ 	.word	0x0000001c


	//----- nvinfo : EIATTR_FRAME_SIZE
	.align		4
.L_80:
        /*012c*/ 	.byte	0x04, 0x11
        /*012e*/ 	.short	(.L_82 - .L_81)
	.align		4
.L_81:
        /*0130*/ 	.word	index@(_ZN7example14permute_kernelILb0EN7cutlass9uint128_tENS1_6layout27Tensor4DPermute0213RowMajorILi8ELi16EEEEEvPKT0_PS6_T1_lNS1_10FastDivmodE)
        /*0134*/ 	.word	0x00000000


	//----- nvinfo : EIATTR_REGCOUNT
	.align		4
.L_82:
        /*0138*/ 	.byte	0x04, 0x2f
        /*013a*/ 	.short	(.L_84 - .L_83)
	.align		4
.L_83:
        /*013c*/ 	.word	index@(_ZN7example14permute_kernelILb0EN7cutlass9uint128_tENS1_6layout30Tensor4DPermute0213ColumnMajorILi8ELi16EEEEEvPKT0_PS6_T1_lNS1_10FastDivmodE)
        /*0140*/ 	.word	0x0000001c


	//----- nvinfo : EIATTR_FRAME_SIZE
	.align		4
.L_84:
        /*0144*/ 	.byte	0x04, 0x11
        /*0146*/ 	.short	(.L_86 - .L_85)
	.align		4
.L_85:
        /*0148*/ 	.word	index@(_ZN7example14permute_kernelILb0EN7cutlass9uint128_tENS1_6layout30Tensor4DPermute0213ColumnMajorILi8ELi16EEEEEvPKT0_PS6_T1_lNS1_10FastDivmodE)
        /*014c*/ 	.word	0x00000000


	//----- nvinfo : EIATTR_REGCOUNT
	.align		4
.L_86:
        /*0150*/ 	.byte	0x04, 0x2f
        /*0152*/ 	.short	(.L_88 - .L_87)
	.align		4
.L_87:
        /*0154*/ 	.word	index@(_ZN7example14permute_kernelILb0EN7cutlass9uint128_tENS1_6layout28Tensor5DPermute20314RowMajorILi16ELi8ELi4EEEEEvPKT0_PS6_T1_lNS1_10FastDivmodE)
        /*0158*/ 	.word	0x0000001e


	//----- nvinfo : EIATTR_FRAME_SIZE
	.align		4
.L_88:
        /*015c*/ 	.byte	0x04, 0x11
        /*015e*/ 	.short	(.L_90 - .L_89)
	.align		4
.L_89:
        /*0160*/ 	.word	index@(_ZN7example14permute_kernelILb0EN7cutlass9uint128_tENS1_6layout28Tensor5DPermute20314RowMajorILi16ELi8ELi4EEEEEvPKT0_PS6_T1_lNS1_10FastDivmodE)
        /*0164*/ 	.word	0x00000000


	//----- nvinfo : EIATTR_REGCOUNT
	.align		4
.L_90:
        /*0168*/ 	.byte	0x04, 0x2f
        /*016a*/ 	.short	(.L_92 - .L_91)
	.align		4
.L_91:
        /*016c*/ 	.word	index@(_ZN7example14permute_kernelILb1EN7cutlass9uint128_tENS1_6layout30Tensor4DPermuteBMM0213RowMajorILi8EEEEEvPKT0_PS6_T1_lNS1_10FastDivmodE)
        /*0170*/ 	.word	0x00000018


	//----- nvinfo : EIATTR_FRAME_SIZE
	.align		4
.L_92:
        /*0174*/ 	.byte	0x04, 0x11
        /*0176*/ 	.short	(.L_94 - .L_93)
	.align		4
.L_93:
        /*0178*/ 	.word	index@(_ZN7example14permute_kernelILb1EN7cutlass9uint128_tENS1_6layout30Tensor4DPermuteBMM0213RowMajorILi8EEEEEvPKT0_PS6_T1_lNS1_10FastDivmodE)
        /*017c*/ 	.word	0x00000000


	//----- nvinfo : EIATTR_MIN_STACK_SIZE
	.align		4
.L_94:
        /*0180*/ 	.byte	0x04, 0x12
        /*0182*/ 	.short	(.L_96 - .L_95)
	.align		4
.L_95:
        /*0184*/ 	.word	index@(_ZN7cutlass13device_kernelINS_4gemm6kernel13GemmUniversalIN4cute5tupleIJNS5_IJiEEES6_S6_NS5_IJNS4_1CILi8EEEiEEEEEENS1_10collective13CollectiveMmaINS1_34MainloopSm90TmaGmmaWarpSpecializedILi7ENS5_IJNS7_ILi2EEESE_NS7_ILi1EEEEEENS1_35KernelTmaWarpSpecializedCooperativeEEENS5_IJNS5_IJNS7_ILi128EEEEEESK_NS5_IJNS7_ILi64EEEEEEEEENS_6half_tENS5_IJS6_NS5_IJSF_EEENS5_IJiiEEEEEESO_NS5_IJSP_S6_SQ_EEENS4_8TiledMMAINS4_8MMA_AtomIJNS4_4SM904GMMA26MMA_64x128x16_F32F16F16_SSILNSW_5MajorE0ELSY_1ELNSW_7ScaleInE1ELSZ_1EEEEEENS4_6LayoutINS5_IJSE_SF_SF_EEENS5_IJSF_NS7_ILi0EEES14_EEEEENS5_IJNS4_10UnderscoreES17_S17_EEEEENS4_23SM90_TMA_LOAD_MULTICASTENS4_14ComposedLayoutINS4_7SwizzleILi3ELi4ELi3EEENS4_18smem_ptr_flag_bitsILi16EEENS12_INS5_IJS8_SL_EEENS5_IJSL_SF_EEEEEEEvNS4_8identityES1A_NS1B_IS1D_S1F_NS12_INS5_IJSL_S8_EEENS5_IJSF_SL_EEEEEEEvS1K_EENS_8epilogue10collective6detail29Sm90TmaWarpSpecializedAdapterINS1R_15DefaultEpilogueISO_SR_SR_NS1Q_6thread17LinearCombinationISO_Li1EffLNS1V_9ScaleType4KindE0ELNS_15FloatRoundStyleE2ESO_EENS1_15EpilogueDefaultEEEEEvvEEEEvNT_6ParamsE)
        /*0188*/ 	.word	0x00000000


	//----- nvinfo : EIATTR_MIN_STACK_SIZE
	.align		4
.L_96:
        /*018c*/ 	.byte	0x04, 0x12
        /*018e*/ 	.short	(.L_98 - .L_97)
	.align		4
.L_97:
        /*0190*/ 	.word	index@(_ZN7cutlass13device_kernelINS_4gemm6kernel13GemmUniversalIN4cute5tupleIJNS5_IJiEEES6_NS5_IJiNS4_1CILi8EEEEEES6_EEENS1_10collective13CollectiveMmaINS1_34MainloopSm90TmaGmmaWarpSpecializedILi7ENS5_IJNS7_ILi2EEESE_NS7_ILi1EEEEEENS1_35KernelTmaWarpSpecializedCooperativeEEENS5_IJNS5_IJNS7_ILi128EEEEEESK_NS5_IJNS7_ILi64EEEEEEEEENS_6half_tENS5_IJS6_NS5_IJSF_iEEES6_EEESO_NS5_IJNS5_IJSF_EEENS5_IJiiEEES6_EEENS4_8TiledMMAINS4_8MMA_AtomIJNS4_4SM904GMMA26MMA_64x128x16_F32F16F16_SSILNSX_5MajorE0ELSZ_1ELNSX_7ScaleInE1ELS10_1EEEEEENS4_6LayoutINS5_IJSE_SF_SF_EEENS5_IJSF_NS7_ILi0EEES15_EEEEENS5_IJNS4_10UnderscoreES18_S18_EEEEENS4_23SM90_TMA_LOAD_MULTICASTENS4_14ComposedLayoutINS4_7SwizzleILi3ELi4ELi3EEENS4_18smem_ptr_flag_bitsILi16EEENS13_INS5_IJS8_SL_EEENS5_IJSL_SF_EEEEEEEvNS4_8identityES1B_NS1C_IS1E_S1G_NS13_INS5_IJSL_S8_EEENS5_IJSF_SL_EEEEEEEvS1L_EENS_8epilogue10collective6detail29Sm90TmaWarpSpecializedAdapterINS1S_15DefaultEpilogueISO_NS5_IJS6_SR_S6_EEES1W_NS1R_6thread17LinearCombinationISO_Li1EffLNS1X_9ScaleType4KindE0ELNS_15FloatRoundStyleE2ESO_EENS1_15EpilogueDefaultEEEEEvvEEEEvNT_6ParamsE)
        /*0194*/ 	.word	0x00000000


	//----- nvinfo : EIATTR_MIN_STACK_SIZE
	.align		4
.L_98:
        /*0198*/ 	.byte	0x04, 0x12
        /*019a*/ 	.short	(.L_100 - .L_99)
	.align		4
.L_99:
        /*019c*/ 	.word	index@(_ZN7cutlass13device_kernelINS_4gemm6kernel13GemmUniversalIN4cute5tupleIJNS5_IJNS4_1CILi16EEEiEEENS5_IJiNS6_ILi4EEENS6_ILi8EEEEEENS5_IJiEEESC_EEENS1_10collective13CollectiveMmaINS1_34MainloopSm90TmaGmmaWarpSpecializedILi7ENS5_IJNS6_ILi2EEESH_NS6_ILi1EEEEEENS1_35KernelTmaWarpSpecializedCooperativeEEENS5_IJNS5_IJS7_SA_EEENS5_IJNS6_ILi128EEEEEENS5_IJNS6_ILi64EEEEEEEEENS_6half_tENS5_IJNS5_IJiiEEENS5_IJSI_EEESC_EEESS_NS5_IJNS5_IJSI_iiEEESC_SC_EEENS4_8TiledMMAINS4_8MMA_AtomIJNS4_4SM904GMMA26MMA_64x128x16_F32F16F16_SSILNS11_5MajorE0ELS13_1ELNS11_7ScaleInE1ELS14_1EEEEEENS4_6LayoutINS5_IJSH_SI_SI_EEENS5_IJSI_NS6_ILi0EEES19_EEEEENS5_IJNS4_10UnderscoreES1C_S1C_EEEEENS4_23SM90_TMA_LOAD_MULTICASTENS4_14ComposedLayoutINS4_7SwizzleILi3ELi4ELi3EEENS4_18smem_ptr_flag_bitsILi16EEENS17_INS5_IJSA_SP_EEENS5_IJSP_SI_EEEEEEEvNS4_8identityES1F_NS1G_IS1I_S1K_NS17_INS5_IJSP_SA_EEENS5_IJSI_SP_EEEEEEEvS1P_EENS_8epilogue10collective6detail29Sm90TmaWarpSpecializedAdapterINS1W_15DefaultEpilogueISS_NS5_IJST_SW_SC_EEES20_NS1V_6thread17LinearCombinationISS_Li1EffLNS21_9ScaleType4KindE0ELNS_15FloatRoundStyleE2ESS_EENS1_15EpilogueDefaultEEEEEvvEEEEvNT_6ParamsE)
        /*01a0*/ 	.word	0x00000000


	//----- nvinfo : EIATTR_MIN_STACK_SIZE
	.align		4
.L_100:
        /*01a4*/ 	.byte	0x04, 0x12
        /*01a6*/ 	.short	(.L_102 - .L_101)
	.align		4
.L_101:
        /*01a8*/ 	.word	index@(_ZN7cutlass13device_kernelINS_4gemm6kernel13GemmUniversalIN4cute5tupleIJNS5_IJiNS4_1CILi8EEEEEENS5_IJiEEENS5_IJiNS6_ILi16EEENS6_ILi4EEEEEES9_EEENS1_10collective13CollectiveMmaINS1_34MainloopSm90TmaGmmaWarpSpecializedILi7ENS5_IJNS6_ILi2EEESH_NS6_ILi1EEEEEENS1_35KernelTmaWarpSpecializedCooperativeEEENS5_IJNS5_IJNS6_ILi128EEEEEESN_NS5_IJNS6_ILi64EEEEEEEEENS_6half_tENS5_IJNS5_IJiiEEENS5_IJSI_iiEEES9_EEESR_NS5_IJNS5_IJSI_EEENS5_IJiiiEEES9_EEENS4_8TiledMMAINS4_8MMA_AtomIJNS4_4SM904GMMA26MMA_64x128x16_F32F16F16_SSILNS11_5MajorE0ELS13_1ELNS11_7ScaleInE1ELS14_1EEEEEENS4_6LayoutINS5_IJSH_SI_SI_EEENS5_IJSI_NS6_ILi0EEES19_EEEEENS5_IJNS4_10UnderscoreES1C_S1C_EEEEENS4_23SM90_TMA_LOAD_MULTICASTENS4_14ComposedLayoutINS4_7SwizzleILi3ELi4ELi3EEENS4_18smem_ptr_flag_bitsILi16EEENS17_INS5_IJS7_SO_EEENS5_IJSO_SI_EEEEEEEvNS4_8identityES1F_NS1G_IS1I_S1K_NS17_INS5_IJSO_S7_EEENS5_IJSI_SO_EEEEEEEvS1P_EENS_8epilogue10collective6detail29Sm90TmaWarpSpecializedAdapterINS1W_15DefaultEpilogueISR_NS5_IJSS_SV_S9_EEES20_NS1V_6thread17LinearCombinationISR_Li1EffLNS21_9ScaleType4KindE0ELNS_15FloatRoundStyleE2ESR_EENS1_15EpilogueDefaultEEEEEvvEEEEvNT_6ParamsE)
        /*01ac*/ 	.word	0x00000000


	//----- nvinfo : EIATTR_MIN_STACK_SIZE
	.align		4
.L_102:
        /*01b0*/ 	.byte	0x04, 0x12
        /*01b2*/ 	.short	(.L_104 - .L_103)
	.align		4
.L_103:
        /*01b4*/ 	.word	index@(_ZN7cutlass13device_kernelINS_4gemm6kernel13GemmUniversalIN4cute5tupleIJNS5_IJNS4_1CILi8EEEiEEENS5_IJiNS6_ILi16EEEEEENS5_IJiEEESB_EEENS1_10collective13CollectiveMmaINS1_34MainloopSm90TmaGmmaWarpSpecializedILi7ENS5_IJNS6_ILi2EEESG_NS6_ILi1EEEEEENS1_35KernelTmaWarpSpecializedCooperativeEEENS5_IJNS5_IJS7_S9_EEENS5_IJNS6_ILi128EEEEEENS5_IJNS6_ILi64EEEEEEEEENS_6half_tENS5_IJNS5_IJiiEEENS5_IJSH_EEESB_EEESR_NS5_IJNS5_IJSH_iEEESB_SB_EEENS4_8TiledMMAINS4_8MMA_AtomIJNS4_4SM904GMMA26MMA_64x128x16_F32F16F16_SSILNS10_5MajorE0ELS12_1ELNS10_7ScaleInE1ELS13_1EEEEEENS4_6LayoutINS5_IJSG_SH_SH_EEENS5_IJSH_NS6_ILi0EEES18_EEEEENS5_IJNS4_10UnderscoreES1B_S1B_EEEEENS4_23SM90_TMA_LOAD_MULTICASTENS4_14ComposedLayoutINS4_7SwizzleILi3ELi4ELi3EEENS4_18smem_ptr_flag_bitsILi16EEENS16_INS5_IJS7_SO_EEENS5_IJSO_SH_EEEEEEEvNS4_8identityES1E_NS1F_IS1H_S1J_NS16_INS5_IJSO_S7_EEENS5_IJSH_SO_EEEEEEEvS1O_EENS_8epilogue10collective6detail29Sm90TmaWarpSpecializedAdapterINS1V_15DefaultEpilogueISR_NS5_IJSS_SV_SB_EEES1Z_NS1U_6thread17LinearCombinationISR_Li1EffLNS20_9ScaleType4KindE0ELNS_15FloatRoundStyleE2ESR_EENS1_15EpilogueDefaultEEEEEvvEEEEvNT_6ParamsE)
        /*01b8*/ 	.word	0x00000000


	//----- nvinfo : EIATTR_MIN_STACK_SIZE
	.align		4
.L_104:
        /*01bc*/ 	.byte	0x04, 0x12
        /*01be*/ 	.short	(.L_106 - .L_105)
	.align		4
.L_105:
        /*01c0*/ 	.word	index@(_ZN7cutlass13device_kernelINS_4gemm6kernel13GemmUniversalIN4cute5tupleIJiiiiEEENS1_10collective13CollectiveMmaINS1_34MainloopSm90TmaGmmaWarpSpecializedILi7ENS5_IJNS4_1CILi2EEESB_NSA_ILi1EEEEEENS1_35KernelTmaWarpSpecializedCooperativeEEENS5_IJNSA_ILi128EEESG_NSA_ILi64EEEEEENS_6half_tENS5_IJlSC_lEEESJ_SK_NS4_8TiledMMAINS4_8MMA_AtomIJNS4_4SM904GMMA26MMA_64x128x16_F32F16F16_SSILNSO_5MajorE0ELSQ_0ELNSO_7ScaleInE1ELSR_1EEEEEENS4_6LayoutINS5_IJSB_SC_SC_EEENS5_IJSC_NSA_ILi0EEESW_EEEEENS5_IJNS4_10UnderscoreESZ_SZ_EEEEENS4_23SM90_TMA_LOAD_MULTICASTENS4_14ComposedLayoutINS4_7SwizzleILi3ELi4ELi3EEENS4_18smem_ptr_flag_bitsILi16EEENSU_INS5_IJNSA_ILi8EEESH_EEENS5_IJSH_SC_EEEEEEEvNS4_8identityES12_S1C_vS1D_EENS_8epilogue10collective6detail29Sm90TmaWarpSpecializedAdapterINS1G_15DefaultEpilogueISJ_SK_SK_NS1F_6thread17LinearCombinationISJ_Li1EffLNS1K_9ScaleType4KindE0ELNS_15FloatRoundStyleE2ESJ_EENS1_15EpilogueDefaultEEEEEvvEEEEvNT_6ParamsE)
        /*01c4*/ 	.word	0x00000000


	//----- nvinfo : EIATTR_MIN_STACK_SIZE
	.align		4
.L_106:
        /*01c8*/ 	.byte	0x04, 0x12
        /*01ca*/ 	.short	(.L_108 - .L_107)
	.align		4
.L_107:
        /*01cc*/ 	.word	index@(_ZN7cutlass13device_kernelINS_4gemm6kernel13GemmUniversalIN4cute5tupleIJNS5_IJiEEENS5_IJNS4_1CILi8EEEiEEENS5_IJiNS7_ILi16EEEEEES6_EEENS1_10collective13CollectiveMmaINS1_34MainloopSm90TmaGmmaWarpSpecializedILi7ENS5_IJNS7_ILi2EEESG_NS7_ILi1EEEEEENS1_35KernelTmaWarpSpecializedCooperativeEEENS5_IJNS5_IJNS7_ILi128EEEEEENS5_IJS8_SA_EEENS5_IJNS7_ILi64EEEEEEEEENS_6half_tENS5_IJS6_NS5_IJSH_iEEES6_EEESR_NS5_IJNS5_IJiiEEESS_S6_EEENS4_8TiledMMAINS4_8MMA_AtomIJNS4_4SM904GMMA26MMA_64x128x16_F32F16F16_SSILNSZ_5MajorE0ELS11_0ELNSZ_7ScaleInE1ELS12_1EEEEEENS4_6LayoutINS5_IJSG_SH_SH_EEENS5_IJSH_NS7_ILi0EEES17_EEEEENS5_IJNS4_10UnderscoreES1A_S1A_EEEEENS4_23SM90_TMA_LOAD_MULTICASTENS4_14ComposedLayoutINS4_7SwizzleILi3ELi4ELi3EEENS4_18smem_ptr_flag_bitsILi16EEENS15_INS5_IJS8_SO_EEENS5_IJSO_SH_EEEEEEEvNS4_8identityES1D_S1M_vS1N_EENS_8epilogue10collective6detail29Sm90TmaWarpSpecializedAdapterINS1Q_15DefaultEpilogueISR_NS5_IJS6_NS5_IJSH_S8_EEES6_EEES1V_NS1P_6thread17LinearCombinationISR_Li1EffLNS1W_9ScaleType4KindE0ELNS_15FloatRoundStyleE2ESR_EENS1_15EpilogueDefaultEEEEEvvEEEEvNT_6ParamsE)
        /*01d0*/ 	.word	0x00000000


	//----- nvinfo : EIATTR_MIN_STACK_SIZE
	.align		4
.L_108:
        /*01d4*/ 	.byte	0x04, 0x12
        /*01d6*/ 	.short	(.L_110 - .L_109)
	.align		4
.L_109:
        /*01d8*/ 	.word	index@(_ZN7cutlass13device_kernelINS_4gemm6kernel13GemmUniversalIN4cute5tupleIJiiiiEEENS1_10collective13CollectiveMmaINS1_34MainloopSm90TmaGmmaWarpSpecializedILi7ENS5_IJNS4_1CILi2EEESB_NSA_ILi1EEEEEENS1_35KernelTmaWarpSpecializedCooperativeEEENS5_IJNSA_ILi128EEESG_NSA_ILi64EEEEEENS_6half_tENS5_IJlSC_lEEESJ_NS5_IJSC_llEEENS4_8TiledMMAINS4_8MMA_AtomIJNS4_4SM904GMMA26MMA_64x128x16_F32F16F16_SSILNSP_5MajorE0ELSR_1ELNSP_7ScaleInE1ELSS_1EEEEEENS4_6LayoutINS5_IJSB_SC_SC_EEENS5_IJSC_NSA_ILi0EEESX_EEEEENS5_IJNS4_10UnderscoreES10_S10_EEEEENS4_23SM90_TMA_LOAD_MULTICASTENS4_14ComposedLayoutINS4_7SwizzleILi3ELi4ELi3EEENS4_18smem_ptr_flag_bitsILi16EEENSV_INS5_IJNSA_ILi8EEESH_EEENS5_IJSH_SC_EEEEEEEvNS4_8identityES13_NS14_IS16_S18_NSV_INS5_IJSH_S19_EEENS5_IJSC_SH_EEEEEEEvS1E_EENS_8epilogue10collective6detail29Sm90TmaWarpSpecializedAdapterINS1L_15DefaultEpilogueISJ_SK_SK_NS1K_6thread17LinearCombinationISJ_Li1EffLNS1P_9ScaleType4KindE0ELNS_15FloatRoundStyleE2ESJ_EENS1_15EpilogueDefaultEEEEEvvEEEEvNT_6ParamsE)
        /*01dc*/ 	.word	0x00000000


	//----- nvinfo : EIATTR_MIN_STACK_SIZE
	.align		4
.L_110:
        /*01e0*/ 	.byte	0x04, 0x12
        /*01e2*/ 	.short	(.L_112 - .L_111)
	.align		4
.L_111:
        /*01e4*/ 	.word	index@(_ZN7cutlass13device_kernelINS_4gemm6kernel13GemmUniversalIN4cute5tupleIJNS5_IJNS4_1CILi16EEEiEEENS5_IJiEEENS5_IJiNS6_ILi8EEEEEES9_EEENS1_10collective13CollectiveMmaINS1_34MainloopSm90TmaGmmaWarpSpecializedILi7ENS5_IJNS6_ILi2EEESG_NS6_ILi1EEEEEENS1_35KernelTmaWarpSpecializedCooperativeEEENS5_IJNS5_IJS7_SA_EEENS5_IJNS6_ILi128EEEEEENS5_IJNS6_ILi64EEEEEEEEENS_6half_tENS5_IJNS5_IJiiEEENS5_IJSH_iEEES9_EEESR_NS5_IJNS5_IJSH_EEESS_S9_EEENS4_8TiledMMAINS4_8MMA_AtomIJNS4_4SM904GMMA26MMA_64x128x16_F32F16F16_SSILNS10_5MajorE0ELS12_1ELNS10_7ScaleInE1ELS13_1EEEEEENS4_6LayoutINS5_IJSG_SH_SH_EEENS5_IJSH_NS6_ILi0EEES18_EEEEENS5_IJNS4_10UnderscoreES1B_S1B_EEEEENS4_23SM90_TMA_LOAD_MULTICASTENS4_14ComposedLayoutINS4_7SwizzleILi3ELi4ELi3EEENS4_18smem_ptr_flag_bitsILi16EEENS16_INS5_IJSA_SO_EEENS5_IJSO_SH_EEEEEEEvNS4_8identityES1E_NS1F_IS1H_S1J_NS16_INS5_IJSO_SA_EEENS5_IJSH_SO_EEEEEEEvS1O_EENS_8epilogue10collective6detail29Sm90TmaWarpSpecializedAdapterINS1V_15DefaultEpilogueISR_NS5_IJSS_SV_S9_EEES1Z_NS1U_6thread17LinearCombinationISR_Li1EffLNS20_9ScaleType4KindE0ELNS_15FloatRoundStyleE2ESR_EENS1_15EpilogueDefaultEEEEEvvEEEEvNT_6ParamsE)
        /*01e8*/ 	.word	0x00000000


	//----- nvinfo : EIATTR_MIN_STACK_SIZE
	.align		4
.L_112:
        /*01ec*/ 	.byte	0x04, 0x12
        /*01ee*/ 	.short	(.L_114 - .L_113)
	.align		4
.L_113:
        /*01f0*/ 	.word	index@(_ZN7example14permute_kernelILb1EN7cutlass9uint128_tENS1_6layout30Tensor4DPermuteBMM0213RowMajorILi8EEEEEvPKT0_PS6_T1_lNS1_10FastDivmodE)
        /*01f4*/ 	.word	0x00000000


	//----- nvinfo : EIATTR_MIN_STACK_SIZE
	.align		4
.L_114:
        /*01f8*/ 	.byte	0x04, 0x12
        /*01fa*/ 	.short	(.L_116 - .L_115)
	.align		4
.L_115:
        /*01fc*/ 	.word	index@(_ZN7example14permute_kernelILb0EN7cutlass9uint128_tENS1_6layout28Tensor5DPermute20314RowMajorILi16ELi8ELi4EEEEEvPKT0_PS6_T1_lNS1_10FastDivmodE)
        /*0200*/ 	.word	0x00000000


	//----- nvinfo : EIATTR_MIN_STACK_SIZE
	.align		4
.L_116:
        /*0204*/ 	.byte	0x04, 0x12
        /*0206*/ 	.short	(.L_118 - .L_117)
	.align		4
.L_117:
        /*0208*/ 	.word	index@(_ZN7example14permute_kernelILb0EN7cutlass9uint128_tENS1_6layout30Tensor4DPermute0213ColumnMajorILi8ELi16EEEEEvPKT0_PS6_T1_lNS1_10FastDivmodE)
        /*020c*/ 	.word	0x00000000


	//----- nvinfo : EIATTR_MIN_STACK_SIZE
	.align		4
.L_118:
        /*0210*/ 	.byte	0x04, 0x12
        /*0212*/ 	.short	(.L_120 - .L_119)
	.align		4
.L_119:
        /*0214*/ 	.word	index@(_ZN7example14permute_kernelILb0EN7cutlass9uint128_tENS1_6layout27Tensor4DPermute0213RowMajorILi8ELi16EEEEEvPKT0_PS6_T1_lNS1_10FastDivmodE)
        /*0218*/ 	.word	0x00000000


	//----- nvinfo : EIATTR_MIN_STACK_SIZE
	.align		4
.L_120:
        /*021c*/ 	.byte	0x04, 0x12
        /*021e*/ 	.short	(.L_122 - .L_121)
	.align		4
.L_121:
        /*0220*/ 	.word	index@(_ZN7cutlass9reference6device6kernel17BlockCompareEqualINS_6half_tEEEvPiPKT_S8_m)
        /*0224*/ 	.word	0x00000000


	//----- nvinfo : EIATTR_MIN_STACK_SIZE
	.align		4
.L_122:
        /*0228*/ 	.byte	0x04, 0x12
        /*022a*/ 	.short	(.L_124 - .L_123)
	.align		4
.L_123:
        /*022c*/ 	.word	index@(_ZN7cutlass9reference6device6kernel13TensorForEachINS1_6detail20TensorFillLinearFuncINS_6half_tENS_6layout18PackedVectorLayoutEEELi1ENS9_6ParamsEEEvNS_5CoordIXT0_EilEET1_)
        /*0230*/ 	.word	0x00000000


	//----- nvinfo : EIATTR_MIN_STACK_SIZE
	.align		4
.L_124:
        /*0234*/ 	.byte	0x04, 0x12
        /*0236*/ 	.short	(.L_126 - .L_125)
	.align		4
.L_125:
        /*0238*/ 	.word	index@(_ZN7cutlass9reference6device6kernel12BlockForEachINS_6half_tENS1_6detail17RandomUniformFuncIS4_EEEEvPT_mNT0_6ParamsE)
        /*023c*/ 	.word	0x00000060
.L_126:


//--------------------- .nv.compat                --------------------------
	.section	.nv.compat,"",@"SHT_CUDA_COMPAT_INFO"
	.align	4
        /*0000*/ 	.byte	0x02, 0x09, 0x01, 0x00, 0x02, 0x02, 0x04, 0x00, 0x02, 0x05, 0x05, 0x00, 0x03, 0x07, 0x01, 0x01
        /*0010*/ 	.byte	0x02, 0x03, 0x01, 0x00, 0x02, 0x06, 0x01, 0x00, 0x04, 0x0b, 0x08, 0x00, 0x00, 0x00, 0x00, 0x00
        /*0020*/ 	.byte	0x00, 0x00, 0x00, 0x00


//--------------------- .nv.info._ZN7example14permute_kernelILb1EN7cutlass9uint128_tENS1_6layout30Tensor4DPermuteBMM0213RowMajorILi8EEEEEvPKT0_PS6_T1_lNS1_10FastDivmodE --------------------------
	.section	.nv.info._ZN7example14permute_kernelILb1EN7cutlass9uint128_tENS1_6layout30Tensor4DPermuteBMM0213RowMajorILi8EEEEEvPKT0_PS6_T1_lNS1_10FastDivmodE,"",@"SHT_CUDA_INFO"
	.sectionflags	@""
	.align	4


	//----- nvinfo : EIATTR_CUDA_API_VERSION
	.align		4
        /*0000*/ 	.byte	0x04, 0x37
        /*0002*/ 	.short	(.L_128 - .L_127)
.L_127:
        /*0004*/ 	.word	0x00000082


	//----- nvinfo : EIATTR_KPARAM_INFO
	.align		4
.L_128:
        /*0008*/ 	.byte	0x04, 0x17
        /*000a*/ 	.short	(.L_130 - .L_129)
.L_129:
        /*000c*/ 	.word	0x00000000
        /*0010*/ 	.short	0x0004
        /*0012*/ 	.short	0x0028
        /*0014*/ 	.byte	0x00, 0xf0, 0x31, 0x00


	//----- nvinfo : EIATTR_KPARAM_INFO
	.align		4
.L_130:
        /*0018*/ 	.byte	0x04, 0x17
        /*001a*/ 	.short	(.L_132 - .L_131)
.L_131:
        /*001c*/ 	.word	0x00000000
        /*0020*/ 	.short	0x0003
        /*0022*/ 	.short	0x0020
        /*0024*/ 	.byte	0x00, 0xf0, 0x21, 0x00


	//----- nvinfo : EIATTR_KPARAM_INFO
	.align		4
.L_132:
        /*0028*/ 	.byte	0x04, 0x17
        /*002a*/ 	.short	(.L_134 - .L_133)
.L_133:
        /*002c*/ 	.word	0x00000000
        /*0030*/ 	.short	0x0002
        /*0032*/ 	.short	0x0010
        /*0034*/ 	.byte	0x00, 0xf0, 0x31, 0x00


	//----- nvinfo : EIATTR_KPARAM_INFO
	.align		4
.L_134:
        /*0038*/ 	.byte	0x04, 0x17
        /*003a*/ 	.short	(.L_136 - .L_135)
.L_135:
        /*003c*/ 	.word	0x00000000
        /*0040*/ 	.short	0x0001
        /*0042*/ 	.short	0x0008
        /*0044*/ 	.byte	0x00, 0xf0, 0x21, 0x00


	//----- nvinfo : EIATTR_KPARAM_INFO
	.align		4
.L_136:
        /*0048*/ 	.byte	0x04, 0x17
        /*004a*/ 	.short	(.L_138 - .L_137)
.L_137:
        /*004c*/ 	.word	0x00000000
        /*0050*/ 	.short	0x0000
        /*0052*/ 	.short	0x0000
        /*0054*/ 	.byte	0x00, 0xf0, 0x21, 0x00


	//----- nvinfo : EIATTR_SPARSE_MMA_MASK
	.align		4
.L_138:
        /*0058*/ 	.byte	0x03, 0x50
        /*005a*/ 	.short	0x0000


	//----- nvinfo : EIATTR_MAXREG_COUNT
	.align		4
        /*005c*/ 	.byte	0x03, 0x1b
        /*005e*/ 	.short	0x00ff


	//----- nvinfo : EIATTR_MERCURY_ISA_VERSION
	.align		4
        /*0060*/ 	.byte	0x03, 0x5f
        /*0062*/ 	.short	0x0101


	//----- nvinfo : EIATTR_EXIT_INSTR_OFFSETS
	.align		4
        /*0064*/ 	.byte	0x04, 0x1c
        /*0066*/ 	.short	(.L_140 - .L_139)


	//   ....[0]....
.L_139:
        /*0068*/ 	.word	0x00000080


	//   ....[1]....
        /*006c*/ 	.word	0x00000410


	//   ....[2]....
        /*0070*/ 	.word	0x000005e0


	//----- nvinfo : EIATTR_CRS_STACK_SIZE
	.align		4
.L_140:
        /*0074*/ 	.byte	0x04, 0x1e
        /*0076*/ 	.short	(.L_142 - .L_141)
.L_141:
        /*0078*/ 	.word	0x00000000


	//----- nvinfo : EIATTR_CBANK_PARAM_SIZE
	.align		4
.L_142:
        /*007c*/ 	.byte	0x03, 0x19
        /*007e*/ 	.short	0x0034


	//----- nvinfo : EIATTR_PARAM_CBANK
	.align		4
        /*0080*/ 	.byte	0x04, 0x0a
        /*0082*/ 	.short	(.L_144 - .L_143)
	.align		4
.L_143:
        /*0084*/ 	.word	index@(.nv.constant0._ZN7example14permute_kernelILb1EN7cutlass9uint128_tENS1_6layout30Tensor4DPermuteBMM0213RowMajorILi8EEEEEvPKT0_PS6_T1_lNS1_10FastDivmodE)
        /*0088*/ 	.short	0x0210
        /*008a*/ 	.short	0x0034


	//----- nvinfo : EIATTR_SW_WAR
	.align		4
.L_144:
        /*008c*/ 	.byte	0x04, 0x36
        /*008e*/ 	.short	(.L_146 - .L_145)
.L_145:
        /*0090*/ 	.word	0x00000008
.L_146:


//--------------------- .nv.info._ZN7example14permute_kernelILb0EN7cutlass9uint128_tENS1_6layout28Tensor5DPermute20314RowMajorILi16ELi8ELi4EEEEEvPKT0_PS6_T1_lNS1_10FastDivmodE --------------------------
	.section	.nv.info._ZN7example14permute_kernelILb0EN7cutlass9uint128_tENS1_6layout28Tensor5DPermute20314RowMajorILi16ELi8ELi4EEEEEvPKT0_PS6_T1_lNS1_10FastDivmodE,"",@"SHT_CUDA_INFO"
	.sectionflags	@""
	.align	4


	//----- nvinfo : EIATTR_CUDA_API_VERSION
	.align		4
        /*0000*/ 	.byte	0x04, 0x37
        /*0002*/ 	.short	(.L_148 - .L_147)
.L_147:
        /*0004*/ 	.word	0x00000082


	//----- nvinfo : EIATTR_KPARAM_INFO
	.align		4
.L_148:
        /*0008*/ 	.byte	0x04, 0x17
        /*000a*/ 	.short	(.L_150 - .L_149)
.L_149:
        /*000c*/ 	.word	0x00000000
        /*0010*/ 	.short	0x0004
        /*0012*/ 	.short	0x0028
        /*0014*/ 	.byte	0x00, 0xf0, 0x31, 0x00


	//----- nvinfo : EIATTR_KPARAM_INFO
	.align		4
.L_150:
        /*0018*/ 	.byte	0x04, 0x17
        /*001a*/ 	.short	(.L_152 - .L_151)
.L_151:
        /*001c*/ 	.word	0x00000000
        /*0020*/ 	.short	0x0003
        /*0022*/ 	.short	0x0020
        /*0024*/ 	.byte	0x00, 0xf0, 0x21, 0x00


	//----- nvinfo : EIATTR_KPARAM_INFO
	.align		4
.L_152:
        /*0028*/ 	.byte	0x04, 0x17
        /*002a*/ 	.short	(.L_154 - .L_153)
.L_153:
        /*002c*/ 	.word	0x00000000
        /*0030*/ 	.short	0x0002
        /*0032*/ 	.short	0x0010
        /*0034*/ 	.byte	0x00, 0xf0, 0x31, 0x00


	//----- nvinfo : EIATTR_KPARAM_INFO
	.align		4
.L_154:
        /*0038*/ 	.byte	0x04, 0x17
        /*003a*/ 	.short	(.L_156 - .L_155)
.L_155:
        /*003c*/ 	.word	0x00000000
        /*0040*/ 	.short	0x0001
        /*0042*/ 	.short	0x0008
        /*0044*/ 	.byte	0x00, 0xf0, 0x21, 0x00


	//----- nvinfo : EIATTR_KPARAM_INFO
	.align		4
.L_156:
        /*0048*/ 	.byte	0x04, 0x17
        /*004a*/ 	.short	(.L_158 - .L_157)
.L_157:
        /*004c*/ 	.word	0x00000000
        /*0050*/ 	.short	0x0000
        /*0052*/ 	.short	0x0000
        /*0054*/ 	.byte	0x00, 0xf0, 0x21, 0x00


	//----- nvinfo : EIATTR_SPARSE_MMA_MASK
	.align		4
.L_158:
        /*0058*/ 	.byte	0x03, 0x50
        /*005a*/ 	.short	0x0000


	//----- nvinfo : EIATTR_MAXREG_COUNT
	.align		4
        /*005c*/ 	.byte	0x03, 0x1b
        /*005e*/ 	.short	0x00ff


	//----- nvinfo : EIATTR_MERCURY_ISA_VERSION
	.align		4
        /*0060*/ 	.byte	0x03, 0x5f
        /*0062*/ 	.short	0x0101


	//----- nvinfo : EIATTR_EXIT_INSTR_OFFSETS
	.align		4
        /*0064*/ 	.byte	0x04, 0x1c
        /*0066*/ 	.short	(.L_160 - .L_159)


	//   ....[0]....
.L_159:
        /*0068*/ 	.word	0x00000080


	//   ....[1]....
        /*006c*/ 	.word	0x00000660


	//   ....[2]....
        /*0070*/ 	.word	0x000008a0


	//----- nvinfo : EIATTR_CRS_STACK_SIZE
	.align		4
.L_160:
        /*0074*/ 	.byte	0x04, 0x1e
        /*0076*/ 	.short	(.L_162 - .L_161)
.L_161:
        /*0078*/ 	.word	0x00000000


	//----- nvinfo : EIATTR_CBANK_PARAM_SIZE
	.align		4
.L_162:
        /*007c*/ 	.byte	0x03, 0x19
        /*007e*/ 	.short	0x0034


	//----- nvinfo : EIATTR_PARAM_CBANK
	.align		4
        /*0080*/ 	.byte	0x04, 0x0a
        /*0082*/ 	.short	(.L_164 - .L_163)
	.align		4
.L_163:
        /*0084*/ 	.word	index@(.nv.constant0._ZN7example14permute_kernelILb0EN7cutlass9uint128_tENS1_6layout28Tensor5DPermute20314RowMajorILi16ELi8ELi4EEEEEvPKT0_PS6_T1_lNS1_10FastDivmodE)
        /*0088*/ 	.short	0x0210
        /*008a*/ 	.short	0x0034


	//----- nvinfo : EIATTR_SW_WAR
	.align		4
.L_164:
        /*008c*/ 	.byte	0x04, 0x36
        /*008e*/ 	.short	(.L_166 - .L_165)
.L_165:
        /*0090*/ 	.word	0x00000008
.L_166:


//--------------------- .nv.info._ZN7example14permute_kernelILb0EN7cutlass9uint128_tENS1_6layout30Tensor4DPermute0213ColumnMajorILi8ELi16EEEEEvPKT0_PS6_T1_lNS1_10FastDivmodE --------------------------
	.section	.nv.info._ZN7example14permute_kernelILb0EN7cutlass9uint128_tENS1_6layout30Tensor4DPermute0213ColumnMajorILi8ELi16EEEEEvPKT0_PS6_T1_lNS1_10FastDivmodE,"",@"SHT_CUDA_INFO"
	.sectionflags	@""
	.align	4


	//----- nvinfo : EIATTR_CUDA_API_VERSION
	.align		4
        /*0000*/ 	.byte	0x04, 0x37
        /*0002*/ 	.short	(.L_168 - .L_167)
.L_167:
        /*0004*/ 	.word	0x00000082


	//----- nvinfo : EIATTR_KPARAM_INFO
	.align		4
.L_168:
        /*0008*/ 	.byte	0x04, 0x17
        /*000a*/ 	.short	(.L_170 - .L_169)
.L_169:
        /*000c*/ 	.word	0x00000000
        /*0010*/ 	.short	0x0004
        /*0012*/ 	.short	0x0020
        /*0014*/ 	.byte	0x00, 0xf0, 0x31, 0x00


	//----- nvinfo : EIATTR_KPARAM_INFO
	.align		4
.L_170:
        /*0018*/ 	.byte	0x04, 0x17
        /*001a*/ 	.short	(.L_172 - .L_171)
.L_171:
        /*001c*/ 	.word	0x00000000
        /*0020*/ 	.short	0x0003
        /*0022*/ 	.short	0x0018
        /*0024*/ 	.byte	0x00, 0xf0, 0x21, 0x00


	//----- nvinfo : EIATTR_KPARAM_INFO
	.align		4
.L_172:
        /*0028*/ 	.byte	0x04, 0x17
        /*002a*/ 	.short	(.L_174 - .L_173)
.L_173:
        /*002c*/ 	.word	0x00000000
        /*0030*/ 	.short	0x0002
        /*0032*/ 	.short	0x0010
        /*0034*/ 	.byte	0x00, 0xf0, 0x21, 0x00


	//----- nvinfo : EIATTR_KPARAM_INFO
	.align		4
.L_174:
        /*0038*/ 	.byte	0x04, 0x17
        /*003a*/ 	.short	(.L_176 - .L_175)
.L_175:
        /*003c*/ 	.word	0x00000000
        /*0040*/ 	.short	0x0001
        /*0042*/ 	.short	0x0008
        /*0044*/ 	.byte	0x00, 0xf0, 0x21, 0x00


	//----- nvinfo : EIATTR_KPARAM_INFO
	.align		4
.L_176:
        /*0048*/ 	.byte	0x04, 0x17
        /*004a*/ 	.short	(.L_178 - .L_177)
.L_177:
        /*004c*/ 	.word	0x00000000
        /*0050*/ 	.short	0x0000
        /*0052*/ 	.short	0x0000
        /*0054*/ 	.byte	0x00, 0xf0, 0x21, 0x00


	//----- nvinfo : EIATTR_SPARSE_MMA_MASK
	.align		4
.L_178:
        /*0058*/ 	.byte	0x03, 0x50
        /*005a*/ 	.short	0x0000


	//----- nvinfo : EIATTR_MAXREG_COUNT
	.align		4
        /*005c*/ 	.byte	0x03, 0x1b
        /*005e*/ 	.short	0x00ff


	//----- nvinfo : EIATTR_MERCURY_ISA_VERSION
	.align		4
        /*0060*/ 	.byte	0x03, 0x5f
        /*0062*/ 	.short	0x0101


	//----- nvinfo : EIATTR_EXIT_INSTR_OFFSETS
	.align		4
        /*0064*/ 	.byte	0x04, 0x1c
        /*0066*/ 	.short	(.L_180 - .L_179)


	//   ....[0]....
.L_179:
        /*0068*/ 	.word	0x00000080


	//   ....[1]....
        /*006c*/ 	.word	0x000005f0


	//   ....[2]....
        /*0070*/ 	.word	0x00000840


	//----- nvinfo : EIATTR_CRS_STACK_SIZE
	.align		4
.L_180:
        /*0074*/ 	.byte	0x04, 0x1e
        /*0076*/ 	.short	(.L_182 - .L_181)
.L_181:
        /*0078*/ 	.word	0x00000000


	//----- nvinfo : EIATTR_CBANK_PARAM_SIZE
	.align		4
.L_182:
        /*007c*/ 	.byte	0x03, 0x19
        /*007e*/ 	.short	0x002c


	//----- nvinfo : EIATTR_PARAM_CBANK
	.align		4
        /*0080*/ 	.byte	0x04, 0x0a
        /*0082*/ 	.short	(.L_184 - .L_183)
	.align		4
.L_183:
        /*0084*/ 	.word	index@(.nv.constant0._ZN7example14permute_kernelILb0EN7cutlass9uint128_tENS1_6layout30Tensor4DPermute0213ColumnMajorILi8ELi16EEEEEvPKT0_PS6_T1_lNS1_10FastDivmodE)
        /*0088*/ 	.short	0x0210
        /*008a*/ 	.short	0x002c


	//----- nvinfo : EIATTR_SW_WAR
	.align		4
.L_184:
        /*008c*/ 	.byte	0x04, 0x36
        /*008e*/ 	.short	(.L_186 - .L_185)
.L_185:
        /*0090*/ 	.word	0x00000008
.L_186:


//--------------------- .nv.info._ZN7example14permute_kernelILb0EN7cutlass9uint128_tENS1_6layout27Tensor4DPermute0213RowMajorILi8ELi16EEEEEvPKT0_PS6_T1_lNS1_10FastDivmodE --------------------------
	.section	.nv.info._ZN7example14permute_kernelILb0EN7cutlass9uint128_tENS1_6layout27Tensor4DPermute0213RowMajorILi8ELi16EEEEEvPKT0_PS6_T1_lNS1_10FastDivmodE,"",@"SHT_CUDA_INFO"
	.sectionflags	@""
	.align	4


	//----- nvinfo : EIATTR_CUDA_API_VERSION
	.align		4
        /*0000*/ 	.byte	0x04, 0x37
        /*0002*/ 	.short	(.L_188 - .L_187)
.L_187:
        /*0004*/ 	.word	0x00000082


	//----- nvinfo : EIATTR_KPARAM_INFO
	.align		4
.L_188:
        /*0008*/ 	.byte	0x04, 0x17
        /*000a*/ 	.short	(.L_190 - .L_189)
.L_189:
        /*000c*/ 	.word	0x00000000
        /*0010*/ 	.short	0x0004
        /*0012*/ 	.short	0x0020
        /*0014*/ 	.byte	0x00, 0xf0, 0x31, 0x00


	//----- nvinfo : EIATTR_KPARAM_INFO
	.align		4
.L_190:
        /*0018*/ 	.byte	0x04, 0x17
        /*001a*/ 	.short	(.L_192 - .L_191)
.L_191:
        /*001c*/ 	.word	0x00000000
        /*0020*/ 	.short	0x0003
        /*0022*/ 	.short	0x0018
        /*0024*/ 	.byte	0x00, 0xf0, 0x21, 0x00


	//----- nvinfo : EIATTR_KPARAM_INFO
	.align		4
.L_192:
        /*0028*/ 	.byte	0x04, 0x17
        /*002a*/ 	.short	(.L_194 - .L_193)
.L_193:
        /*002c*/ 	.word	0x00000000
        /*0030*/ 	.short	0x0002
        /*0032*/ 	.short	0x0010
        /*0034*/ 	.byte	0x00, 0xf0, 0x21, 0x00


	//----- nvinfo : EIATTR_KPARAM_INFO
	.align		4
.L_194:
        /*0038*/ 	.byte	0x04, 0x17
        /*003a*/ 	.short	(.L_196 - .L_195)
.L_195:
        /*003c*/ 	.word	0x00000000
        /*0040*/ 	.short	0x0001
        /*0042*/ 	.short	0x0008
        /*0044*/ 	.byte	0x00, 0xf0, 0x21, 0x00


	//----- nvinfo : EIATTR_KPARAM_INFO
	.align		4
.L_196:
        /*0048*/ 	.byte	0x04, 0x17
        /*004a*/ 	.short	(.L_198 - .L_197)
.L_197:
        /*004c*/ 	.word	0x00000000
        /*0050*/ 	.short	0x0000
        /*0052*/ 	.short	0x0000
        /*0054*/ 	.byte	0x00, 0xf0, 0x21, 0x00


	//----- nvinfo : EIATTR_SPARSE_MMA_MASK
	.align		4
.L_198:
        /*0058*/ 	.byte	0x03, 0x50
        /*005a*/ 	.short	0x0000


	//----- nvinfo : EIATTR_MAXREG_COUNT
	.align		4
        /*005c*/ 	.byte	0x03, 0x1b
        /*005e*/ 	.short	0x00ff


	//----- nvinfo : EIATTR_MERCURY_ISA_VERSION
	.align		4
        /*0060*/ 	.byte	0x03, 0x5f
        /*0062*/ 	.short	0x0101


	//----- nvinfo : EIATTR_EXIT_INSTR_OFFSETS
	.align		4
        /*0064*/ 	.byte	0x04, 0x1c
        /*0066*/ 	.short	(.L_200 - .L_199)


	//   ....[0]....
.L_199:
        /*0068*/ 	.word	0x00000080


	//   ....[1]....
        /*006c*/ 	.word	0x00000600


	//   ....[2]....
        /*0070*/ 	.word	0x00000850


	//----- nvinfo : EIATTR_CRS_STACK_SIZE
	.align		4
.L_200:
        /*0074*/ 	.byte	0x04, 0x1e
        /*0076*/ 	.short	(.L_202 - .L_201)
.L_201:
        /*0078*/ 	.word	0x00000000


	//----- nvinfo : EIATTR_CBANK_PARAM_SIZE
	.align		4
.L_202:
        /*007c*/ 	.byte	0x03, 0x19
        /*007e*/ 	.short	0x002c


	//----- nvinfo : EIATTR_PARAM_CBANK
	.align		4
        /*0080*/ 	.byte	0x04, 0x0a
        /*0082*/ 	.short	(.L_204 - .L_203)
	.align		4
.L_203:
        /*0084*/ 	.word	index@(.nv.constant0._ZN7example14permute_kernelILb0EN7cutlass9uint128_tENS1_6layout27Tensor4DPermute0213RowMajorILi8ELi16EEEEEvPKT0_PS6_T1_lNS1_10FastDivmodE)
        /*0088*/ 	.short	0x0210
        /*008a*/ 	.short	0x002c


	//----- nvinfo : EIATTR_SW_WAR
	.align		4
.L_204:
        /*008c*/ 	.byte	0x04, 0x36
        /*008e*/ 	.short	(.L_206 - .L_205)
.L_205:
        /*0090*/ 	.word	0x00000008
.L_206:


//--------------------- .nv.info._ZN7cutlass9reference6device6kernel17BlockCompareEqualINS_6half_tEEEvPiPKT_S8_m --------------------------
	.section	.nv.info._ZN7cutlass9reference6device6kernel17BlockCompareEqualINS_6half_tEEEvPiPKT_S8_m,"",@"SHT_CUDA_INFO"
	.sectionflags	@""
	.align	4


	//----- nvinfo : EIATTR_CUDA_API_VERSION
	.align		4
        /*0000*/ 	.byte	0x04, 0x37
        /*0002*/ 	.short	(.L_208 - .L_207)
.L_207:
        /*0004*/ 	.word	0x00000082


	//----- nvinfo : EIATTR_KPARAM_INFO
	.align		4
.L_208:
        /*0008*/ 	.byte	0x04, 0x17
        /*000a*/ 	.short	(.L_210 - .L_209)
.L_209:
        /*000c*/ 	.word	0x00000000
        /*0010*/ 	.short	0x0003
        /*0012*/ 	.short	0x0018
        /*0014*/ 	.byte	0x00, 0xf0, 0x21, 0x00


	//----- nvinfo : EIATTR_KPARAM_INFO
	.align		4
.L_210:
        /*0018*/ 	.byte	0x04, 0x17
        /*001a*/ 	.short	(.L_212 - .L_211)
.L_211:
        /*001c*/ 	.word	0x00000000
        /*0020*/ 	.short	0x0002
        /*0022*/ 	.short	0x0010
        /*0024*/ 	.byte	0x00, 0xf0, 0x21, 0x00


	//----- nvinfo : EIATTR_KPARAM_INFO
	.align		4
.L_212:
        /*0028*/ 	.byte	0x04, 0x17
        /*002a*/ 	.short	(.L_214 - .L_213)
.L_213:
        /*002c*/ 	.word	0x00000000
        /*0030*/ 	.short	0x0001
        /*0032*/ 	.short	0x0008
        /*0034*/ 	.byte	0x00, 0xf0, 0x21, 0x00


	//----- nvinfo : EIATTR_KPARAM_INFO
	.align		4
.L_214:
        /*0038*/ 	.byte	0x04, 0x17
        /*003a*/ 	.short	(.L_216 - .L_215)
.L_215:
        /*003c*/ 	.word	0x00000000
        /*0040*/ 	.short	0x0000
        /*0042*/ 	.short	0x0000
        /*0044*/ 	.byte	0x00, 0xf0, 0x21, 0x00


	//----- nvinfo : EIATTR_SPARSE_MMA_MASK
	.align		4
.L_216:
        /*0048*/ 	.byte	0x03, 0x50
        /*004a*/ 	.short	0x0000


	//----- nvinfo : EIATTR_MAXREG_COUNT
	.align		4
        /*004c*/ 	.byte	0x03, 0x1b
        /*004e*/ 	.short	0x00ff


	//----- nvinfo : EIATTR_MERCURY_ISA_VERSION
	.align		4
        /*0050*/ 	.byte	0x03, 0x5f
        /*0052*/ 	.short	0x0101


	//----- nvinfo : EIATTR_EXIT_INSTR_OFFSETS
	.align		4
        /*0054*/ 	.byte	0x04, 0x1c
        /*0056*/ 	.short	(.L_218 - .L_217)


	//   ....[0]....
.L_217:
        /*0058*/ 	.word	0x00000080


	//   ....[1]....
        /*005c*/ 	.word	0x00000210


	//   ....[2]....
        /*0060*/ 	.word	0x00000250


	//----- nvinfo : EIATTR_CRS_STACK_SIZE
	.align		4
.L_218:
        /*0064*/ 	.byte	0x04, 0x1e
        /*0066*/ 	.short	(.L_220 - .L_219)
.L_219:
        /*0068*/ 	.word	0x00000000


	//----- nvinfo : EIATTR_CBANK_PARAM_SIZE
	.align		4
.L_220:
        /*006c*/ 	.byte	0x03, 0x19
        /*006e*/ 	.short	0x0020


	//----- nvinfo : EIATTR_PARAM_CBANK
	.align		4
        /*0070*/ 	.byte	0x04, 0x0a
        /*0072*/ 	.short	(.L_222 - .L_221)
	.align		4
.L_221:
        /*0074*/ 	.word	index@(.nv.constant0._ZN7cutlass9reference6device6kernel17BlockCompareEqualINS_6half_tEEEvPiPKT_S8_m)
        /*0078*/ 	.short	0x0210
        /*007a*/ 	.short	0x0020


	//----- nvinfo : EIATTR_SW_WAR
	.align		4
.L_222:
        /*007c*/ 	.byte	0x04, 0x36
        /*007e*/ 	.short	(.L_224 - .L_223)
.L_223:
        /*0080*/ 	.word	0x00000008
.L_224:


//--------------------- .nv.info._ZN7cutlass9reference6device6kernel13TensorForEachINS1_6detail20TensorFillLinearFuncINS_6half_tENS_6layout18PackedVectorLayoutEEELi1ENS9_6ParamsEEEvNS_5CoordIXT0_EilEET1_ --------------------------
	.section	.nv.info._ZN7cutlass9reference6device6kernel13TensorForEachINS1_6detail20TensorFillLinearFuncINS_6half_tENS_6layout18PackedVectorLayoutEEELi1ENS9_6ParamsEEEvNS_5CoordIXT0_EilEET1_,"",@"SHT_CUDA_INFO"
	.sectionflags	@""
	.align	4


	//----- nvinfo : EIATTR_CUDA_API_VERSION
	.align		4
        /*0000*/ 	.byte	0x04, 0x37
        /*0002*/ 	.short	(.L_226 - .L_225)
.L_225:
        /*0004*/ 	.word	0x00000082


	//----- nvinfo : EIATTR_KPARAM_INFO
	.align		4
.L_226:
        /*0008*/ 	.byte	0x04, 0x17
        /*000a*/ 	.short	(.L_228 - .L_227)
.L_227:
        /*000c*/ 	.word	0x00000000
        /*0010*/ 	.short	0x0001
        /*0012*/ 	.short	0x0008
        /*0014*/ 	.byte	0x00, 0xf0, 0x61, 0x00


	//----- nvinfo : EIATTR_KPARAM_INFO
	.align		4
.L_228:
        /*0018*/ 	.byte	0x04, 0x17
        /*001a*/ 	.short	(.L_230 - .L_229)
.L_229:
        /*001c*/ 	.word	0x00000000
        /*0020*/ 	.short	0x0000
        /*0022*/ 	.short	0x0000
        /*0024*/ 	.byte	0x00, 0xf0, 0x11, 0x00


	//----- nvinfo : EIATTR_SPARSE_MMA_MASK
	.align		4
.L_230:
        /*0028*/ 	.byte	0x03, 0x50
        /*002a*/ 	.short	0x0000


	//----- nvinfo : EIATTR_MAXREG_COUNT
	.align		4
        /*002c*/ 	.byte	0x03, 0x1b
        /*002e*/ 	.short	0x00ff


	//----- nvinfo : EIATTR_MERCURY_ISA_VERSION
	.align		4
        /*0030*/ 	.byte	0x03, 0x5f
        /*0032*/ 	.short	0x0101


	//----- nvinfo : EIATTR_EXIT_INSTR_OFFSETS
	.align		4
        /*0034*/ 	.byte	0x04, 0x1c
        /*0036*/ 	.short	(.L_232 - .L_231)


	//   ....[0]....
.L_231:
        /*0038*/ 	.word	0x000000a0


	//   ....[1]....
        /*003c*/ 	.word	0x00000240


	//----- nvinfo : EIATTR_CRS_STACK_SIZE
	.align		4
.L_232:
        /*0040*/ 	.byte	0x04, 0x1e
        /*0042*/ 	.short	(.L_234 - .L_233)
.L_233:
        /*0044*/ 	.word	0x00000000


	//----- nvinfo : EIATTR_CBANK_PARAM_SIZE
	.align		4
.L_234:
        /*0048*/ 	.byte	0x03, 0x19
        /*004a*/ 	.short	0x0020


	//----- nvinfo : EIATTR_PARAM_CBANK
	.align		4
        /*004c*/ 	.byte	0x04, 0x0a
        /*004e*/ 	.short	(.L_236 - .L_235)
	.align		4
.L_235:
        /*0050*/ 	.word	index@(.nv.constant0._ZN7cutlass9reference6device6kernel13TensorForEachINS1_6detail20TensorFillLinearFuncINS_6half_tENS_6layout18PackedVectorLayoutEEELi1ENS9_6ParamsEEEvNS_5CoordIXT0_EilEET1_)
        /*0054*/ 	.short	0x0210
        /*0056*/ 	.short	0x0020


	//----- nvinfo : EIATTR_SW_WAR
	.align		4
.L_236:
        /*0058*/ 	.byte	0x04, 0x36
        /*005a*/ 	.short	(.L_238 - .L_237)
.L_237:
        /*005c*/ 	.word	0x00000008
.L_238:


//--------------------- .nv.info._ZN7cutlass9reference6device6kernel12BlockForEachINS_6half_tENS1_6detail17RandomUniformFuncIS4_EEEEvPT_mNT0_6ParamsE --------------------------
	.section	.nv.info._ZN7cutlass9reference6device6kernel12BlockForEachINS_6half_tENS1_6detail17RandomUniformFuncIS4_EEEEvPT_mNT0_6ParamsE,"",@"SHT_CUDA_INFO"
	.sectionflags	@""
	.align	4


	//----- nvinfo : EIATTR_CUDA_API_VERSION
	.align		4
        /*0000*/ 	.byte	0x04, 0x37
        /*0002*/ 	.short	(.L_240 - .L_239)
.L_239:
        /*0004*/ 	.word	0x00000082


	//----- nvinfo : EIATTR_KPARAM_INFO
	.align		4
.L_240:
        /*0008*/ 	.byte	0x04, 0x17
        /*000a*/ 	.short	(.L_242 - .L_241)
.L_241:
        /*000c*/ 	.word	0x00000000
        /*0010*/ 	.short	0x0002
        /*0012*/ 	.short	0x0010
        /*0014*/ 	.byte	0x00, 0xf0, 0xc1, 0x00


	//----- nvinfo : EIATTR_KPARAM_INFO
	.align		4
.L_242:
        /*0018*/ 	.byte	0x04, 0x17
        /*001a*/ 	.short	(.L_244 - .L_243)
.L_243:
        /*001c*/ 	.word	0x00000000
        /*0020*/ 	.short	0x0001
        /*0022*/ 	.short	0x0008
        /*0024*/ 	.byte	0x00, 0xf0, 0x21, 0x00


	//----- nvinfo : EIATTR_KPARAM_INFO
	.align		4
.L_244:
        /*0028*/ 	.byte	0x04, 0x17
        /*002a*/ 	.short	(.L_246 - .L_245)
.L_245:
        /*002c*/ 	.word	0x00000000
        /*0030*/ 	.short	0x0000
        /*0032*/ 	.short	0x0000
        /*0034*/ 	.byte	0x00, 0xf0, 0x21, 0x00


	//----- nvinfo : EIATTR_SPARSE_MMA_MASK
	.align		4
.L_246:
        /*0038*/ 	.byte	0x03, 0x50
        /*003a*/ 	.short	0x0000


	//----- nvinfo : EIATTR_MAXREG_COUNT
	.align		4
        /*003c*/ 	.byte	0x03, 0x1b
        /*003e*/ 	.short	0x00ff


	//----- nvinfo : EIATTR_MERCURY_ISA_VERSION
	.align		4
        /*0040*/ 	.byte	0x03, 0x5f
        /*0042*/ 	.short	0x0101


	//----- nvinfo : EIATTR_EXIT_INSTR_OFFSETS
	.align		4
        /*0044*/ 	.byte	0x04, 0x1c
        /*0046*/ 	.short	(.L_248 - .L_247)


	//   ....[0]....
.L_247:
        /*0048*/ 	.word	0x00001310


	//   ....[1]....
        /*004c*/ 	.word	0x00001c70


	//----- nvinfo : EIATTR_CRS_STACK_SIZE
	.align		4
.L_248:
        /*0050*/ 	.byte	0x04, 0x1e
        /*0052*/ 	.short	(.L_250 - .L_249)
.L_249:
        /*0054*/ 	.word	0x00000000


	//----- nvinfo : EIATTR_CBANK_PARAM_SIZE
	.align		4
.L_250:
        /*0058*/ 	.byte	0x03, 0x19
        /*005a*/ 	.short	0x0040


	//----- nvinfo : EIATTR_PARAM_CBANK
	.align		4
        /*005c*/ 	.byte	0x04, 0x0a
        /*005e*/ 	.short	(.L_252 - .L_251)
	.align		4
.L_251:
        /*0060*/ 	.word	index@(.nv.constant0._ZN7cutlass9reference6device6kernel12BlockForEachINS_6half_tENS1_6detail17RandomUniformFuncIS4_EEEEvPT_mNT0_6ParamsE)
        /*0064*/ 	.short	0x0210
        /*0066*/ 	.short	0x0040


	//----- nvinfo : EIATTR_SW_WAR
	.align		4
.L_252:
        /*0068*/ 	.byte	0x04, 0x36
        /*006a*/ 	.short	(.L_254 - .L_253)
.L_253:
        /*006c*/ 	.word	0x00000008
.L_254:


//--------------------- .nv.info._ZN7cutlass13device_kernelINS_4gemm6kernel13GemmUniversalIN4cute5tupleIJNS5_IJiEEES6_S6_NS5_IJNS4_1CILi8EEEiEEEEEENS1_10collective13CollectiveMmaINS1_34MainloopSm90TmaGmmaWarpSpecializedILi7ENS5_IJNS7_ILi2EEESE_NS7_ILi1EEEEEENS1_35KernelTmaWarpSpecializedCooperativeEEENS5_IJNS5_IJNS7_ILi128EEEEEESK_NS5_IJNS7_ILi64EEEEEEEEENS_6half_tENS5_IJS6_NS5_IJSF_EEENS5_IJiiEEEEEESO_NS5_IJSP_S6_SQ_EEENS4_8TiledMMAINS4_8MMA_AtomIJNS4_4SM904GMMA26MMA_64x128x16_F32F16F16_SSILNSW_5MajorE0ELSY_1ELNSW_7ScaleInE1ELSZ_1EEEEEENS4_6LayoutINS5_IJSE_SF_SF_EEENS5_IJSF_NS7_ILi0EEES14_EEEEENS5_IJNS4_10UnderscoreES17_S17_EEEEENS4_23SM90_TMA_LOAD_MULTICASTENS4_14ComposedLayoutINS4_7SwizzleILi3ELi4ELi3EEENS4_18smem_ptr_flag_bitsILi16EEENS12_INS5_IJS8_SL_EEENS5_IJSL_SF_EEEEEEEvNS4_8identityES1A_NS1B_IS1D_S1F_NS12_INS5_IJSL_S8_EEENS5_IJSF_SL_EEEEEEEvS1K_EENS_8epilogue10collective6detail29Sm90TmaWarpSpecializedAdapterINS1R_15DefaultEpilogueISO_SR_SR_NS1Q_6thread17LinearCombinationISO_Li1EffLNS1V_9ScaleType4KindE0ELNS_15FloatRoundStyleE2ESO_EENS1_15EpilogueDefaultEEEEEvvEEEEvNT_6ParamsE --------------------------
	.section	.nv.info._ZN7cutlass13device_kernelINS_4gemm6kernel13GemmUniversalIN4cute5tupleIJNS5_IJiEEES6_S6_NS5_IJNS4_1CILi8EEEiEEEEEENS1_10collective13CollectiveMmaINS1_34MainloopSm90TmaGmmaWarpSpecializedILi7ENS5_IJNS7_ILi2EEESE_NS7_ILi1EEEEEENS1_35KernelTmaWarpSpecializedCooperativeEEENS5_IJNS5_IJNS7_ILi128EEEEEESK_NS5_IJNS7_ILi64EEEEEEEEENS_6half_tENS5_IJS6_NS5_IJSF_EEENS5_IJiiEEEEEESO_NS5_IJSP_S6_SQ_EEENS4_8TiledMMAINS4_8MMA_AtomIJNS4_4SM904GMMA26MMA_64x128x16_F32F16F16_SSILNSW_5MajorE0ELSY_1ELNSW_7ScaleInE1ELSZ_1EEEEEENS4_6LayoutINS5_IJSE_SF_SF_EEENS5_IJSF_NS7_ILi0EEES14_EEEEENS5_IJNS4_10UnderscoreES17_S17_EEEEENS4_23SM90_TMA_LOAD_MULTICASTENS4_14ComposedLayoutINS4_7SwizzleILi3ELi4ELi3EEENS4_18smem_ptr_flag_bitsILi16EEENS12_INS5_IJS8_SL_EEENS5_IJSL_SF_EEEEEEEvNS4_8identityES1A_NS1B_IS1D_S1F_NS12_INS5_IJSL_S8_EEENS5_IJSF_SL_EEEEEEEvS1K_EENS_8epilogue10collective6detail29Sm90TmaWarpSpecializedAdapterINS1R_15DefaultEpilogueISO_SR_SR_NS1Q_6thread17LinearCombinationISO_Li1EffLNS1V_9ScaleType4KindE0ELNS_15FloatRoundStyleE2ESO_EENS1_15EpilogueDefaultEEEEEvvEEEEvNT_6ParamsE,"",@"SHT_CUDA_INFO"
	.sectionflags	@""
	.align	4


	//----- nvinfo : EIATTR_CUDA_API_VERSION
	.align		4
        /*0000*/ 	.byte	0x04, 0x37
        /*0002*/ 	.short	(.L_256 - .L_255)
.L_255:
        /*0004*/ 	.word	0x00000082


	//----- nvinfo : EIATTR_KPARAM_INFO
	.align		4
.L_256:
        /*0008*/ 	.byte	0x04, 0x17
        /*000a*/ 	.short	(.L_258 - .L_257)
.L_257:
        /*000c*/ 	.word	0x00000000
        /*0010*/ 	.short	0x0000
        /*0012*/ 	.short	0x0070
        /*0014*/ 	.byte	0x00, 0xf0, 0x01, 0x10


	//----- nvinfo : EIATTR_SPARSE_MMA_MASK
	.align		4
.L_258:
        /*0018*/ 	.byte	0x03, 0x50
        /*001a*/ 	.short	0x0000


	//----- nvinfo : EIATTR_MAXREG_COUNT
	.align		4
        /*001c*/ 	.byte	0x03, 0x1b
        /*001e*/ 	.short	0x00a8


	//----- nvinfo : EIATTR_NUM_BARRIERS
	.align		4
        /*0020*/ 	.byte	0x02, 0x4c
        /*0022*/ 	.byte	0x01
	.zero		1


	//----- nvinfo : EIATTR_EXTERNS
	.align		4
        /*0024*/ 	.byte	0x04, 0x0f
        /*0026*/ 	.short	(.L_260 - .L_259)


	//   ....[0]....
	.align		4
.L_259:
        /*0028*/ 	.word	index@(__assertfail)


	//----- nvinfo : EIATTR_MERCURY_ISA_VERSION
	.align		4
.L_260:
        /*002c*/ 	.byte	0x03, 0x5f
        /*002e*/ 	.short	0x0101


	//----- nvinfo : EIATTR_INT_WARP_WIDE_INSTR_OFFSETS
	.align		4
        /*0030*/ 	.byte	0x04, 0x31
        /*0032*/ 	.short	(.L_262 - .L_261)


	//   ....[0]....
.L_261:
        /*0034*/ 	.word	0x000005c0


	//   ....[1]....
        /*0038*/ 	.word	0x000005e0


	//   ....[2]....
        /*003c*/ 	.word	0x00000740


	//----- nvinfo : EIATTR_COOP_GROUP_MASK_REGIDS
	.align		4
.L_262:
        /*0040*/ 	.byte	0x04, 0x29
        /*0042*/ 	.short	(.L_264 - .L_263)


	//   ....[0]....
.L_263:
        /*0044*/ 	.word	0xffffffff


	//   ....[1]....
        /*0048*/ 	.word	0xffffffff


	//   ....[2]....
        /*004c*/ 	.word	0xffffffff


	//   ....[3]....
        /*0050*/ 	.word	0xffffffff


	//   ....[4]....
        /*0054*/ 	.word	0xffffffff


	//   ....[5]....
        /*0058*/ 	.word	0xffffffff


	//----- nvinfo : EIATTR_COOP_GROUP_INSTR_OFFSETS
	.align		4
.L_264:
        /*005c*/ 	.byte	0x04, 0x28
        /*005e*/ 	.short	(.L_266 - .L_265)


	//   ....[0]....
.L_265:
        /*0060*/ 	.word	0x00000060


	//   ....[1]....
        /*0064*/ 	.word	0x00000070


	//   ....[2]....
        /*0068*/ 	.word	0x00000190


	//   ....[3]....
        /*006c*/ 	.word	0x00000420


	//   ....[4]....
        /*0070*/ 	.word	0x000008a0


	//   ....[5]....
        /*0074*/ 	.word	0x00001c30


	//----- nvinfo : EIATTR_REG_RECONFIG
	.align		4
.L_266:
        /*0078*/ 	.byte	0x01, 0x54
	.zero		2


	//----- nvinfo : EIATTR_SYSCALL_OFFSETS
	.align		4
        /*007c*/ 	.byte	0x04, 0x46
        /*007e*/ 	.short	(.L_268 - .L_267)


	//   ....[0]....
.L_267:
        /*0080*/ 	.word	0x00001e20


	//----- nvinfo : EIATTR_MBARRIER_INSTR_OFFSETS
	.align		4
.L_268:
        /*0084*/ 	.byte	0x04, 0x39
        /*0086*/ 	.short	(.L_270 - .L_269)


	//   ....[0]....
.L_269:
        /*0088*/ 	.word	0x00000310
        /*008c*/ 	.word	0x000000ff
        /*0090*/ 	.word	0x00000000
        /*0094*/ 	.short	0x0100
        /*0096*/ 	.byte	0x08
	.zero		1


	//   ....[1]....
        /*0098*/ 	.word	0x00000320
        /*009c*/ 	.word	0x000000ff
        /*00a0*/ 	.word	0x00000038
        /*00a4*/ 	.short	0x0100
        /*00a6*/ 	.byte	0x08
	.zero		1


	//   ....[2]....
        /*00a8*/ 	.word	0x00000330
        /*00ac*/ 	.word	0x000000ff
        /*00b0*/ 	.word	0x00000008
        /*00b4*/ 	.short	0x0100
        /*00b6*/ 	.byte	0x08
	.zero		1


	//   ....[3]....
        /*00b8*/ 	.word	0x00000340
        /*00bc*/ 	.word	0x000000ff
        /*00c0*/ 	.word	0x00000040
        /*00c4*/ 	.short	0x0100
        /*00c6*/ 	.byte	0x08
	.zero		1


	//   ....[4]....
        /*00c8*/ 	.word	0x00000350
        /*00cc*/ 	.word	0x000000ff
        /*00d0*/ 	.word	0x00000010
        /*00d4*/ 	.short	0x0100
        /*00d6*/ 	.byte	0x08
	.zero		1


	//   ....[5]....
        /*00d8*/ 	.word	0x00000360
        /*00dc*/ 	.word	0x000000ff
        /*00e0*/ 	.word	0x00000048
        /*00e4*/ 	.short	0x0100
        /*00e6*/ 	.byte	0x08
	.zero		1


	//   ....[6]....
        /*00e8*/ 	.word	0x00000370
        /*00ec*/ 	.word	0x000000ff
        /*00f0*/ 	.word	0x00000018
        /*00f4*/ 	.short	0x0100
        /*00f6*/ 	.byte	0x08
	.zero		1


	//   ....[7]....
        /*00f8*/ 	.word	0x00000380
        /*00fc*/ 	.word	0x000000ff
        /*0100*/ 	.word	0x00000050
        /*0104*/ 	.short	0x0100
        /*0106*/ 	.byte	0x08
	.zero		1


	//   ....[8]....
        /*0108*/ 	.word	0x00000390
        /*010c*/ 	.word	0x000000ff
        /*0110*/ 	.word	0x00000020
        /*0114*/ 	.short	0x0100
        /*0116*/ 	.byte	0x08
	.zero		1


	//   ....[9]....
        /*0118*/ 	.word	0x000003a0
        /*011c*/ 	.word	0x000000ff
        /*0120*/ 	.word	0x00000058
        /*0124*/ 	.short	0x0100
        /*0126*/ 	.byte	0x08
	.zero		1


	//   ....[10]....
        /*0128*/ 	.word	0x000003b0
        /*012c*/ 	.word	0x000000ff
        /*0130*/ 	.word	0x00000028
        /*0134*/ 	.short	0x0100
        /*0136*/ 	.byte	0x08
	.zero		1


	//   ....[11]....
        /*0138*/ 	.word	0x000003c0
        /*013c*/ 	.word	0x000000ff
        /*0140*/ 	.word	0x00000060
        /*0144*/ 	.short	0x0100
        /*0146*/ 	.byte	0x08
	.zero		1


	//   ....[12]....
        /*0148*/ 	.word	0x000003d0
        /*014c*/ 	.word	0x000000ff
        /*0150*/ 	.word	0x00000030
        /*0154*/ 	.short	0x0100
        /*0156*/ 	.byte	0x08
	.zero		1


	//   ....[13]....
        /*0158*/ 	.word	0x000003e0
        /*015c*/ 	.word	0x000000ff
        /*0160*/ 	.word	0x00000068
        /*0164*/ 	.short	0x0100
        /*0166*/ 	.byte	0x08
	.zero		1


	//   ....[14]....
        /*0168*/ 	.word	0x000007b0
        /*016c*/ 	.word	0x000000ff
        /*0170*/ 	.word	0x00000080
        /*0174*/ 	.short	0x0100
        /*0176*/ 	.byte	0x06
	.zero		1


	//   ....[15]....
        /*0178*/ 	.word	0x00000800
        /*017c*/ 	.word	0x000000ff
        /*0180*/ 	.word	0x00000088
        /*0184*/ 	.short	0x0100
        /*0186*/ 	.byte	0x06
	.zero		1


	//   ....[16]....
        /*0188*/ 	.word	0x00001ef0
        /*018c*/ 	.word	0x00000003
        /*0190*/ 	.word	0x00000000
        /*0194*/ 	.short	0x010a
        /*0196*/ 	.byte	0x3f
	.zero		1


	//   ....[17]....
        /*0198*/ 	.word	0x00001f50
        /*019c*/ 	.word	0x00000003
        /*01a0*/ 	.word	0x00000000
        /*01a4*/ 	.short	0x010a
        /*01a6*/ 	.byte	0x3f
	.zero		1


	//   ....[18]....
        /*01a8*/ 	.word	0x000022d0
        /*01ac*/ 	.word	0x00000004
        /*01b0*/ 	.word	0x00000000
        /*01b4*/ 	.short	0x010a
        /*01b6*/ 	.byte	0x3f
	.zero		1


	//   ....[19]....
        /*01b8*/ 	.word	0x00002310
        /*01bc*/ 	.word	0x00000004
        /*01c0*/ 	.word	0x00000000
        /*01c4*/ 	.short	0x010a
        /*01c6*/ 	.byte	0x3f
	.zero		1


	//   ....[20]....
        /*01c8*/ 	.word	0x00002590
        /*01cc*/ 	.word	0x00000003
        /*01d0*/ 	.word	0x00000000
        /*01d4*/ 	.short	0x0101
        /*01d6*/ 	.byte	0x3f
	.zero		1


	//   ....[21]....
        /*01d8*/ 	.word	0x000027a0
        /*01dc*/ 	.word	0x00000003
        /*01e0*/ 	.word	0x00000000
        /*01e4*/ 	.short	0x0101
        /*01e6*/ 	.byte	0x3f
	.zero		1


	//   ....[22]....
        /*01e8*/ 	.word	0x00008470
        /*01ec*/ 	.word	0x0000000d
        /*01f0*/ 	.word	0x00000038
        /*01f4*/ 	.short	0x010a
        /*01f6*/ 	.byte	0x3f
	.zero		1


	//   ....[23]....
        /*01f8*/ 	.word	0x00008930
        /*01fc*/ 	.word	0x00000006
        /*0200*/ 	.word	0x00000088
        /*0204*/ 	.short	0x0101
        /*0206*/ 	.byte	0x3f
	.zero		1


	//   ....[24]....
        /*0208*/ 	.word	0x00009090
        /*020c*/ 	.word	0x00000005
        /*0210*/ 	.word	0x00000000
        /*0214*/ 	.short	0x010a
        /*0216*/ 	.byte	0x3f
	.zero		1


	//   ....[25]....
        /*0218*/ 	.word	0x00009110
        /*021c*/ 	.word	0x00000007
        /*0220*/ 	.word	0x00000000
        /*0224*/ 	.short	0x010a
        /*0226*/ 	.byte	0x3f
	.zero		1


	//   ....[26]....
        /*0228*/ 	.word	0x000091a0
        /*022c*/ 	.word	0x00000006
        /*0230*/ 	.word	0x00000000
        /*0234*/ 	.short	0x010a
        /*0236*/ 	.byte	0x3f
	.zero		1


	//   ....[27]....
        /*0238*/ 	.word	0x00009230
        /*023c*/ 	.word	0x00000009
        /*0240*/ 	.word	0x00000000
        /*0244*/ 	.short	0x010a
        /*0246*/ 	.byte	0x3f
	.zero		1


	//   ....[28]....
        /*0248*/ 	.word	0x000092c0
        /*024c*/ 	.word	0x0000000a
        /*0250*/ 	.word	0x00000000
        /*0254*/ 	.short	0x010a
        /*0256*/ 	.byte	0x3f
	.zero		1


	//   ....[29]....
        /*0258*/ 	.word	0x00009350
        /*025c*/ 	.word	0x0000000b
        /*0260*/ 	.word	0x00000000
        /*0264*/ 	.short	0x010a
        /*0266*/ 	.byte	0x3f
	.zero		1


	//   ....[30]....
        /*0268*/ 	.word	0x000093e0
        /*026c*/ 	.word	0x00000003
        /*0270*/ 	.word	0x00000000
        /*0274*/ 	.short	0x010a
        /*0276*/ 	.byte	0x3f
	.zero		1


	//   ....[31]....
        /*0278*/ 	.word	0x00009440
        /*027c*/ 	.word	0x00000003
        /*0280*/ 	.word	0x00000000
        /*0284*/ 	.short	0x010a
        /*0286*/ 	.byte	0x3f
	.zero		1


	//   ....[32]....
        /*0288*/ 	.word	0x00009490
        /*028c*/ 	.word	0x00000004
        /*0290*/ 	.word	0x00000000
        /*0294*/ 	.short	0x010a
        /*0296*/ 	.byte	0x3f
	.zero		1


	//   ....[33]....
        /*0298*/ 	.word	0x00009560
        /*029c*/ 	.word	0x0000000d
        /*02a0*/ 	.word	0x00000038
        /*02a4*/ 	.short	0x010a
        /*02a6*/ 	.byte	0x3f
	.zero		1


	//   ....[34]....
        /*02a8*/ 	.word	0x00009630
        /*02ac*/ 	.word	0x00000005
        /*02b0*/ 	.word	0x00000000
        /*02b4*/ 	.short	0x010a
        /*02b6*/ 	.byte	0x3f
	.zero		1


	//   ....[35]....
        /*02b8*/ 	.word	0x00009680
        /*02bc*/ 	.word	0x00000007
        /*02c0*/ 	.word	0x00000000
        /*02c4*/ 	.short	0x010a
        /*02c6*/ 	.byte	0x3f
	.zero		1


	//   ....[36]....
        /*02c8*/ 	.word	0x000096d0
        /*02cc*/ 	.word	0x00000006
        /*02d0*/ 	.word	0x00000000
        /*02d4*/ 	.short	0x010a
        /*02d6*/ 	.byte	0x3f
	.zero		1


	//   ....[37]....
        /*02d8*/ 	.word	0x00009720
        /*02dc*/ 	.word	0x00000009
        /*02e0*/ 	.word	0x00000000
        /*02e4*/ 	.short	0x010a
        /*02e6*/ 	.byte	0x3f
	.zero		1


	//   ....[38]....
        /*02e8*/ 	.word	0x00009770
        /*02ec*/ 	.word	0x0000000a
        /*02f0*/ 	.word	0x00000000
        /*02f4*/ 	.short	0x010a
        /*02f6*/ 	.byte	0x3f
	.zero		1


	//   ....[39]....
        /*02f8*/ 	.word	0x000097c0
        /*02fc*/ 	.word	0x0000000b
        /*0300*/ 	.word	0x00000000
        /*0304*/ 	.short	0x010a
        /*0306*/ 	.byte	0x3f
	.zero		1


	//----- nvinfo : EIATTR_NUM_MBARRIERS
	.align		4
.L_270:
        /*0308*/ 	.byte	0x03, 0x38
        /*030a*/ 	.short	0x0010


	//----- nvinfo : EIATTR_EXIT_INSTR_OFFSETS
	.align		4
        /*030c*/ 	.byte	0x04, 0x1c
        /*030e*/ 	.short	(.L_272 - .L_271)


	//   ....[0]....
.L_271:
        /*0310*/ 	.word	0x00000b40


	//   ....[1]....
        /*0314*/ 	.word	0x000013d0


	//   ....[2]....
        /*0318*/ 	.word	0x00007a10


	//   ....[3]....
        /*031c*/ 	.word	0x00008010


	//   ....[4]....
        /*0320*/ 	.word	0x00009430


	//----- nvinfo : EIATTR_MAX_THREADS
	.align		4
.L_272:
        /*0324*/ 	.byte	0x04, 0x05
        /*0326*/ 	.short	(.L_274 - .L_273)
.L_273:
        /*0328*/ 	.word	0x00000180
        /*032c*/ 	.word	0x00000001
        /*0330*/ 	.word	0x00000001


	//----- nvinfo : EIATTR_CRS_STACK_SIZE
	.align		4
.L_274:
        /*0334*/ 	.byte	0x04, 0x1e
        /*0336*/ 	.short	(.L_276 - .L_275)
.L_275:
        /*0338*/ 	.word	0x00000000


	//----- nvinfo : EIATTR_CBANK_PARAM_SIZE
	.align		4
.L_276:
        /*033c*/ 	.byte	0x03, 0x19
        /*033e*/ 	.short	0x0470


	//----- nvinfo : EIATTR_PARAM_CBANK
	.align		4
        /*0340*/ 	.byte	0x04, 0x0a
        /*0342*/ 	.short	(.L_278 - .L_277)
	.align		4
.L_277:
        /*0344*/ 	.word	index@(.nv.constant0._ZN7cutlass13device_kernelINS_4gemm6kernel13GemmUniversalIN4cute5tupleIJNS5_IJiEEES6_S6_NS5_IJNS4_1CILi8EEEiEEEEEENS1_10collective13CollectiveMmaINS1_34MainloopSm90TmaGmmaWarpSpecializedILi7ENS5_IJNS7_ILi2EEESE_NS7_ILi1EEEEEENS1_35KernelTmaWarpSpecializedCooperativeEEENS5_IJNS5_IJNS7_ILi128EEEEEESK_NS5_IJNS7_ILi64EEEEEEEEENS_6half_tENS5_IJS6_NS5_IJSF_EEENS5_IJiiEEEEEESO_NS5_IJSP_S6_SQ_EEENS4_8TiledMMAINS4_8MMA_AtomIJNS4_4SM904GMMA26MMA_64x128x16_F32F16F16_SSILNSW_5MajorE0ELSY_1ELNSW_7ScaleInE1ELSZ_1EEEEEENS4_6LayoutINS5_IJSE_SF_SF_EEENS5_IJSF_NS7_ILi0EEES14_EEEEENS5_IJNS4_10UnderscoreES17_S17_EEEEENS4_23SM90_TMA_LOAD_MULTICASTENS4_14ComposedLayoutINS4_7SwizzleILi3ELi4ELi3EEENS4_18smem_ptr_flag_bitsILi16EEENS12_INS5_IJS8_SL_EEENS5_IJSL_SF_EEEEEEEvNS4_8identityES1A_NS1B_IS1D_S1F_NS12_INS5_IJSL_S8_EEENS5_IJSF_SL_EEEEEEEvS1K_EENS_8epilogue10collective6detail29Sm90TmaWarpSpecializedAdapterINS1R_15DefaultEpilogueISO_SR_SR_NS1Q_6thread17LinearCombinationISO_Li1EffLNS1V_9ScaleType4KindE0ELNS_15FloatRoundStyleE2ESO_EENS1_15EpilogueDefaultEEEEEvvEEEEvNT_6ParamsE)
        /*0348*/ 	.short	0x0210
        /*034a*/ 	.short	0x0470


	//----- nvinfo : EIATTR_SW_WAR
	.align		4
.L_278:
        /*034c*/ 	.byte	0x04, 0x36
        /*034e*/ 	.short	(.L_280 - .L_279)
.L_279:
        /*0350*/ 	.word	0x00000008
.L_280:


//--------------------- .nv.info._ZN7cutlass13device_kernelINS_4gemm6kernel13GemmUniversalIN4cute5tupleIJNS5_IJiEEES6_NS5_IJiNS4_1CILi8EEEEEES6_EEENS1_10collective13CollectiveMmaINS1_34MainloopSm90TmaGmmaWarpSpecializedILi7ENS5_IJNS7_ILi2EEESE_NS7_ILi1EEEEEENS1_35KernelTmaWarpSpecializedCooperativeEEENS5_IJNS5_IJNS7_ILi128EEEEEESK_NS5_IJNS7_ILi64EEEEEEEEENS_6half_tENS5_IJS6_NS5_IJSF_iEEES6_EEESO_NS5_IJNS5_IJSF_EEENS5_IJiiEEES6_EEENS4_8TiledMMAINS4_8MMA_AtomIJNS4_4SM904GMMA26MMA_64x128x16_F32F16F16_SSILNSX_5MajorE0ELSZ_1ELNSX_7ScaleInE1ELS10_1EEEEEENS4_6LayoutINS5_IJSE_SF_SF_EEENS5_IJSF_NS7_ILi0EEES15_EEEEENS5_IJNS4_10UnderscoreES18_S18_EEEEENS4_23SM90_TMA_LOAD_MULTICASTENS4_14ComposedLayoutINS4_7SwizzleILi3ELi4ELi3EEENS4_18smem_ptr_flag_bitsILi16EEENS13_INS5_IJS8_SL_EEENS5_IJSL_SF_EEEEEEEvNS4_8identityES1B_NS1C_IS1E_S1G_NS13_INS5_IJSL_S8_EEENS5_IJSF_SL_EEEEEEEvS1L_EENS_8epilogue10collective6detail29Sm90TmaWarpSpecializedAdapterINS1S_15DefaultEpilogueISO_NS5_IJS6_SR_S6_EEES1W_NS1R_6thread17LinearCombinationISO_Li1EffLNS1X_9ScaleType4KindE0ELNS_15FloatRoundStyleE2ESO_EENS1_15EpilogueDefaultEEEEEvvEEEEvNT_6ParamsE --------------------------
	.section	.nv.info._ZN7cutlass13device_kernelINS_4gemm6kernel13GemmUniversalIN4cute5tupleIJNS5_IJiEEES6_NS5_IJiNS4_1CILi8EEEEEES6_EEENS1_10collective13CollectiveMmaINS1_34MainloopSm90TmaGmmaWarpSpecializedILi7ENS5_IJNS7_ILi2EEESE_NS7_ILi1EEEEEENS1_35KernelTmaWarpSpecializedCooperativeEEENS5_IJNS5_IJNS7_ILi128EEEEEESK_NS5_IJNS7_ILi64EEEEEEEEENS_6half_tENS5_IJS6_NS5_IJSF_iEEES6_EEESO_NS5_IJNS5_IJSF_EEENS5_IJiiEEES6_EEENS4_8TiledMMAINS4_8MMA_AtomIJNS4_4SM904GMMA26MMA_64x128x16_F32F16F16_SSILNSX_5MajorE0ELSZ_1ELNSX_7ScaleInE1ELS10_1EEEEEENS4_6LayoutINS5_IJSE_SF_SF_EEENS5_IJSF_NS7_ILi0EEES15_EEEEENS5_IJNS4_10UnderscoreES18_S18_EEEEENS4_23SM90_TMA_LOAD_MULTICASTENS4_14ComposedLayoutINS4_7SwizzleILi3ELi4ELi3EEENS4_18smem_ptr_flag_bitsILi16EEENS13_INS5_IJS8_SL_EEENS5_IJSL_SF_EEEEEEEvNS4_8identityES1B_NS1C_IS1E_S1G_NS13_INS5_IJSL_S8_EEENS5_IJSF_SL_EEEEEEEvS1L_EENS_8epilogue10collective6detail29Sm90TmaWarpSpecializedAdapterINS1S_15DefaultEpilogueISO_NS5_IJS6_SR_S6_EEES1W_NS1R_6thread17LinearCombinationISO_Li1EffLNS1X_9ScaleType4KindE0ELNS_15FloatRoundStyleE2ESO_EENS1_15EpilogueDefaultEEEEEvvEEEEvNT_6ParamsE,"",@"SHT_CUDA_INFO"
	.sectionflags	@""
	.align	4


	//----- nvinfo : EIATTR_CUDA_API_VERSION
	.align		4
        /*0000*/ 	.byte	0x04, 0x37
        /*0002*/ 	.short	(.L_282 - .L_281)
.L_281:
        /*0004*/ 	.word	0x00000082


	//----- nvinfo : EIATTR_KPARAM_INFO
	.align		4
.L_282:
        /*0008*/ 	.byte	0x04, 0x17
        /*000a*/ 	.short	(.L_284 - .L_283)
.L_283:
        /*000c*/ 	.word	0x00000000
        /*0010*/ 	.short	0x0000
        /*0012*/ 	.short	0x0070
        /*0014*/ 	.byte	0x00, 0xf0, 0x01, 0x10


	//----- nvinfo : EIATTR_SPARSE_MMA_MASK
	.align		4
.L_284:
        /*0018*/ 	.byte	0x03, 0x50
        /*001a*/ 	.short	0x0000


	//----- nvinfo : EIATTR_MAXREG_COUNT
	.align		4
        /*001c*/ 	.byte	0x03, 0x1b
        /*001e*/ 	.short	0x00a8


	//----- nvinfo : EIATTR_NUM_BARRIERS
	.align		4
        /*0020*/ 	.byte	0x02, 0x4c
        /*0022*/ 	.byte	0x01
	.zero		1


	//----- nvinfo : EIATTR_EXTERNS
	.align		4
        /*0024*/ 	.byte	0x04, 0x0f
        /*0026*/ 	.short	(.L_286 - .L_285)


	//   ....[0]....
	.align		4
.L_285:
        /*0028*/ 	.word	index@(__assertfail)


	//----- nvinfo : EIATTR_MERCURY_ISA_VERSION
	.align		4
.L_286:
        /*002c*/ 	.byte	0x03, 0x5f
        /*002e*/ 	.short	0x0101


	//----- nvinfo : EIATTR_INT_WARP_WIDE_INSTR_OFFSETS
	.align		4
        /*0030*/ 	.byte	0x04, 0x31
        /*0032*/ 	.short	(.L_288 - .L_287)


	//   ....[0]....
.L_287:
        /*0034*/ 	.word	0x000005c0


	//   ....[1]....
        /*0038*/ 	.word	0x000005e0


	//   ....[2]....
        /*003c*/ 	.word	0x00000740


	//----- nvinfo : EIATTR_COOP_GROUP_MASK_REGIDS
	.align		4
.L_288:
        /*0040*/ 	.byte	0x04, 0x29
        /*0042*/ 	.short	(.L_290 - .L_289)


	//   ....[0]....
.L_289:
        /*0044*/ 	.word	0xffffffff


	//   ....[1]....
        /*0048*/ 	.word	0xffffffff


	//   ....[2]....
        /*004c*/ 	.word	0xffffffff


	//   ....[3]....
        /*0050*/ 	.word	0xffffffff


	//   ....[4]....
        /*0054*/ 	.word	0xffffffff


	//   ....[5]....
        /*0058*/ 	.word	0xffffffff


	//----- nvinfo : EIATTR_COOP_GROUP_INSTR_OFFSETS
	.align		4
.L_290:
        /*005c*/ 	.byte	0x04, 0x28
        /*005e*/ 	.short	(.L_292 - .L_291)


	//   ....[0]....
.L_291:
        /*0060*/ 	.word	0x00000060


	//   ....[1]....
        /*0064*/ 	.word	0x00000070


	//   ....[2]....
        /*0068*/ 	.word	0x00000190


	//   ....[3]....
        /*006c*/ 	.word	0x00000420


	//   ....[4]....
        /*0070*/ 	.word	0x000008a0


	//   ....[5]....
        /*0074*/ 	.word	0x00001c70


	//----- nvinfo : EIATTR_REG_RECONFIG
	.align		4
.L_292:
        /*0078*/ 	.byte	0x01, 0x54
	.zero		2


	//----- nvinfo : EIATTR_SYSCALL_OFFSETS
	.align		4
        /*007c*/ 	.byte	0x04, 0x46
        /*007e*/ 	.short	(.L_294 - .L_293)


	//   ....[0]....
.L_293:
        /*0080*/ 	.word	0x00001e60


	//----- nvinfo : EIATTR_MBARRIER_INSTR_OFFSETS
	.align		4
.L_294:
        /*0084*/ 	.byte	0x04, 0x39
        /*0086*/ 	.short	(.L_296 - .L_295)


	//   ....[0]....
.L_295:
        /*0088*/ 	.word	0x00000310
        /*008c*/ 	.word	0x000000ff
        /*0090*/ 	.word	0x00000000
        /*0094*/ 	.short	0x0100
        /*0096*/ 	.byte	0x08
	.zero		1


	//   ....[1]....
        /*0098*/ 	.word	0x00000320
        /*009c*/ 	.word	0x000000ff
        /*00a0*/ 	.word	0x00000038
        /*00a4*/ 	.short	0x0100
        /*00a6*/ 	.byte	0x08
	.zero		1


	//   ....[2]....
        /*00a8*/ 	.word	0x00000330
        /*00ac*/ 	.word	0x000000ff
        /*00b0*/ 	.word	0x00000008
        /*00b4*/ 	.short	0x0100
        /*00b6*/ 	.byte	0x08
	.zero		1


	//   ....[3]....
        /*00b8*/ 	.word	0x00000340
        /*00bc*/ 	.word	0x000000ff
        /*00c0*/ 	.word	0x00000040
        /*00c4*/ 	.short	0x0100
        /*00c6*/ 	.byte	0x08
	.zero		1


	//   ....[4]....
        /*00c8*/ 	.word	0x00000350
        /*00cc*/ 	.word	0x000000ff
        /*00d0*/ 	.word	0x00000010
        /*00d4*/ 	.short	0x0100
        /*00d6*/ 	.byte	0x08
	.zero		1


	//   ....[5]....
        /*00d8*/ 	.word	0x00000360
        /*00dc*/ 	.word	0x000000ff
        /*00e0*/ 	.word	0x00000048
        /*00e4*/ 	.short	0x0100
        /*00e6*/ 	.byte	0x08
	.zero		1


	//   ....[6]....
        /*00e8*/ 	.word	0x00000370
        /*00ec*/ 	.word	0x000000ff
        /*00f0*/ 	.word	0x00000018
        /*00f4*/ 	.short	0x0100
        /*00f6*/ 	.byte	0x08
	.zero		1


	//   ....[7]....
        /*00f8*/ 	.word	0x00000380
        /*00fc*/ 	.word	0x000000ff
        /*0100*/ 	.word	0x00000050
        /*0104*/ 	.short	0x0100
        /*0106*/ 	.byte	0x08
	.zero		1


	//   ....[8]....
        /*0108*/ 	.word	0x00000390
        /*010c*/ 	.word	0x000000ff
        /*0110*/ 	.word	0x00000020
        /*0114*/ 	.short	0x0100
        /*0116*/ 	.byte	0x08
	.zero		1


	//   ....[9]....
        /*0118*/ 	.word	0x000003a0
        /*011c*/ 	.word	0x000000ff
        /*0120*/ 	.word	0x00000058
        /*0124*/ 	.short	0x0100
        /*0126*/ 	.byte	0x08
	.zero		1


	//   ....[10]....
        /*0128*/ 	.word	0x000003b0
        /*012c*/ 	.word	0x000000ff
        /*0130*/ 	.word	0x00000028
        /*0134*/ 	.short	0x0100
        /*0136*/ 	.byte	0x08
	.zero		1


	//   ....[11]....
        /*0138*/ 	.word	0x000003c0
        /*013c*/ 	.word	0x000000ff
        /*0140*/ 	.word	0x00000060
        /*0144*/ 	.short	0x0100
        /*0146*/ 	.byte	0x08
	.zero		1


	//   ....[12]....
        /*0148*/ 	.word	0x000003d0
        /*014c*/ 	.word	0x000000ff
        /*0150*/ 	.word	0x00000030
        /*0154*/ 	.short	0x0100
        /*0156*/ 	.byte	0x08
	.zero		1


	//   ....[13]....
        /*0158*/ 	.word	0x000003e0
        /*015c*/ 	.word	0x000000ff
        /*0160*/ 	.word	0x00000068
        /*0164*/ 	.short	0x0100
        /*0166*/ 	.byte	0x08
	.zero		1


	//   ....[14]....
        /*0168*/ 	.word	0x000007b0
        /*016c*/ 	.word	0x000000ff
        /*0170*/ 	.word	0x00000080
        /*0174*/ 	.short	0x0100
        /*0176*/ 	.byte	0x06
	.zero		1


	//   ....[15]....
        /*0178*/ 	.word	0x00000800
        /*017c*/ 	.word	0x000000ff
        /*0180*/ 	.word	0x00000088
        /*0184*/ 	.short	0x0100
        /*0186*/ 	.byte	0x06
	.zero		1


	//   ....[16]....
        /*0188*/ 	.word	0x00001f30
        /*018c*/ 	.word	0x00000003
        /*0190*/ 	.word	0x00000000
        /*0194*/ 	.short	0x010a
        /*0196*/ 	.byte	0x3f
	.zero		1


	//   ....[17]....
        /*0198*/ 	.word	0x00001f90
        /*019c*/ 	.word	0x00000003
        /*01a0*/ 	.word	0x00000000
        /*01a4*/ 	.short	0x010a
        /*01a6*/ 	.byte	0x3f
	.zero		1


	//   ....[18]....
        /*01a8*/ 	.word	0x00002310
        /*01ac*/ 	.word	0x00000004
        /*01b0*/ 	.word	0x00000000
        /*01b4*/ 	.short	0x010a
        /*01b6*/ 	.byte	0x3f
	.zero		1


	//   ....[19]....
        /*01b8*/ 	.word	0x00002350
        /*01bc*/ 	.word	0x00000004
        /*01c0*/ 	.word	0x00000000
        /*01c4*/ 	.short	0x010a
        /*01c6*/ 	.byte	0x3f
	.zero		1


	//   ....[20]....
        /*01c8*/ 	.word	0x000025d0
        /*01cc*/ 	.word	0x00000003
        /*01d0*/ 	.word	0x00000000
        /*01d4*/ 	.short	0x0101
        /*01d6*/ 	.byte	0x3f
	.zero		1


	//   ....[21]....
        /*01d8*/ 	.word	0x000027f0
        /*01dc*/ 	.word	0x00000003
        /*01e0*/ 	.word	0x00000000
        /*01e4*/ 	.short	0x0101
        /*01e6*/ 	.byte	0x3f
	.zero		1


	//   ....[22]....
        /*01e8*/ 	.word	0x000083c0
        /*01ec*/ 	.word	0x0000000c
        /*01f0*/ 	.word	0x00000038
        /*01f4*/ 	.short	0x010a
        /*01f6*/ 	.byte	0x3f
	.zero		1


	//   ....[23]....
        /*01f8*/ 	.word	0x000088e0
        /*01fc*/ 	.word	0x00000006
        /*0200*/ 	.word	0x00000088
        /*0204*/ 	.short	0x0101
        /*0206*/ 	.byte	0x3f
	.zero		1


	//   ....[24]....
        /*0208*/ 	.word	0x00009040
        /*020c*/ 	.word	0x00000005
        /*0210*/ 	.word	0x00000000
        /*0214*/ 	.short	0x010a
        /*0216*/ 	.byte	0x3f
	.zero		1


	//   ....[25]....
        /*0218*/ 	.word	0x000090c0
        /*021c*/ 	.word	0x00000007
        /*0220*/ 	.word	0x00000000
        /*0224*/ 	.short	0x010a
        /*0226*/ 	.byte	0x3f
	.zero		1


	//   ....[26]....
        /*0228*/ 	.word	0x00009150
        /*022c*/ 	.word	0x00000006
        /*0230*/ 	.word	0x00000000
        /*0234*/ 	.short	0x010a
        /*0236*/ 	.byte	0x3f
	.zero		1


	//   ....[27]....
        /*0238*/ 	.word	0x000091e0
        /*023c*/ 	.word	0x00000009
        /*0240*/ 	.word	0x00000000
        /*0244*/ 	.short	0x010a
        /*0246*/ 	.byte	0x3f
	.zero		1


	//   ....[28]....
        /*0248*/ 	.word	0x00009270
        /*024c*/ 	.word	0x0000000a
        /*0250*/ 	.word	0x00000000
        /*0254*/ 	.short	0x010a
        /*0256*/ 	.byte	0x3f
	.zero		1


	//   ....[29]....
        /*0258*/ 	.word	0x00009300
        /*025c*/ 	.word	0x0000000b
        /*0260*/ 	.word	0x00000000
        /*0264*/ 	.short	0x010a
        /*0266*/ 	.byte	0x3f
	.zero		1


	//   ....[30]....
        /*0268*/ 	.word	0x00009390
        /*026c*/ 	.word	0x00000003
        /*0270*/ 	.word	0x00000000
        /*0274*/ 	.short	0x010a
        /*0276*/ 	.byte	0x3f
	.zero		1


	//   ....[31]....
        /*0278*/ 	.word	0x000093f0
        /*027c*/ 	.word	0x00000003
        /*0280*/ 	.word	0x00000000
        /*0284*/ 	.short	0x010a
        /*0286*/ 	.byte	0x3f
	.zero		1


	//   ....[32]....
        /*0288*/ 	.word	0x00009440
        /*028c*/ 	.word	0x00000004
        /*0290*/ 	.word	0x00000000
        /*0294*/ 	.short	0x010a
        /*0296*/ 	.byte	0x3f
	.zero		1


	//   ....[33]....
        /*0298*/ 	.word	0x00009510
        /*029c*/ 	.word	0x0000000c
        /*02a0*/ 	.word	0x00000038
        /*02a4*/ 	.short	0x010a
        /*02a6*/ 	.byte	0x3f
	.zero		1


	//   ....[34]....
        /*02a8*/ 	.word	0x000095e0
        /*02ac*/ 	.word	0x00000005
        /*02b0*/ 	.word	0x00000000
        /*02b4*/ 	.short	0x010a
        /*02b6*/ 	.byte	0x3f
	.zero		1


	//   ....[35]....
        /*02b8*/ 	.word	0x00009630
        /*02bc*/ 	.word	0x00000007
        /*02c0*/ 	.word	0x00000000
        /*02c4*/ 	.short	0x010a
        /*02c6*/ 	.byte	0x3f
	.zero		1


	//   ....[36]....
        /*02c8*/ 	.word	0x00009680
        /*02cc*/ 	.word	0x00000006
        /*02d0*/ 	.word	0x00000000
        /*02d4*/ 	.short	0x010a
        /*02d6*/ 	.byte	0x3f
	.zero		1


	//   ....[37]....
        /*02d8*/ 	.word	0x000096d0
        /*02dc*/ 	.word	0x00000009
        /*02e0*/ 	.word	0x00000000
        /*02e4*/ 	.short	0x010a
        /*02e6*/ 	.byte	0x3f
	.zero		1


	//   ....[38]....
        /*02e8*/ 	.word	0x00009720
        /*02ec*/ 	.word	0x0000000a
        /*02f0*/ 	.word	0x00000000
        /*02f4*/ 	.short	0x010a
        /*02f6*/ 	.byte	0x3f
	.zero		1


	//   ....[39]....
        /*02f8*/ 	.word	0x00009770
        /*02fc*/ 	.word	0x0000000b
        /*0300*/ 	.word	0x00000000
        /*0304*/ 	.short	0x010a
        /*0306*/ 	.byte	0x3f
	.zero		1


	//----- nvinfo : EIATTR_NUM_MBARRIERS
	.align		4
.L_296:
        /*0308*/ 	.byte	0x03, 0x38
        /*030a*/ 	.short	0x0010


	//----- nvinfo : EIATTR_EXIT_INSTR_OFFSETS
	.align		4
        /*030c*/ 	.byte	0x04, 0x1c
        /*030e*/ 	.short	(.L_298 - .L_297)


	//   ....[0]....
.L_297:
        /*0310*/ 	.word	0x00000b90


	//   ....[1]....
        /*0314*/ 	.word	0x00001420


	//   ....[2]....
        /*0318*/ 	.word	0x00007a00


	//   ....[3]....
        /*031c*/ 	.word	0x00008000


	//   ....[4]....
        /*0320*/ 	.word	0x000093e0


	//----- nvinfo : EIATTR_MAX_THREADS
	.align		4
.L_298:
        /*0324*/ 	.byte	0x04, 0x05
        /*0326*/ 	.short	(.L_300 - .L_299)
.L_299:
        /*0328*/ 	.word	0x00000180
        /*032c*/ 	.word	0x00000001
        /*0330*/ 	.word	0x00000001


	//----- nvinfo : EIATTR_CRS_STACK_SIZE
	.align		4
.L_300:
        /*0334*/ 	.byte	0x04, 0x1e
        /*0336*/ 	.short	(.L_302 - .L_301)
.L_301:
        /*0338*/ 	.word	0x00000000


	//----- nvinfo : EIATTR_CBANK_PARAM_SIZE
	.align		4
.L_302:
        /*033c*/ 	.byte	0x03, 0x19
        /*033e*/ 	.short	0x0470


	//----- nvinfo : EIATTR_PARAM_CBANK
	.align		4
        /*0340*/ 	.byte	0x04, 0x0a
        /*0342*/ 	.short	(.L_304 - .L_303)
	.align		4
.L_303:
        /*0344*/ 	.word	index@(.nv.constant0._ZN7cutlass13device_kernelINS_4gemm6kernel13GemmUniversalIN4cute5tupleIJNS5_IJiEEES6_NS5_IJiNS4_1CILi8EEEEEES6_EEENS1_10collective13CollectiveMmaINS1_34MainloopSm90TmaGmmaWarpSpecializedILi7ENS5_IJNS7_ILi2EEESE_NS7_ILi1EEEEEENS1_35KernelTmaWarpSpecializedCooperativeEEENS5_IJNS5_IJNS7_ILi128EEEEEESK_NS5_IJNS7_ILi64EEEEEEEEENS_6half_tENS5_IJS6_NS5_IJSF_iEEES6_EEESO_NS5_IJNS5_IJSF_EEENS5_IJiiEEES6_EEENS4_8TiledMMAINS4_8MMA_AtomIJNS4_4SM904GMMA26MMA_64x128x16_F32F16F16_SSILNSX_5MajorE0ELSZ_1ELNSX_7ScaleInE1ELS10_1EEEEEENS4_6LayoutINS5_IJSE_SF_SF_EEENS5_IJSF_NS7_ILi0EEES15_EEEEENS5_IJNS4_10UnderscoreES18_S18_EEEEENS4_23SM90_TMA_LOAD_MULTICASTENS4_14ComposedLayoutINS4_7SwizzleILi3ELi4ELi3EEENS4_18smem_ptr_flag_bitsILi16EEENS13_INS5_IJS8_SL_EEENS5_IJSL_SF_EEEEEEEvNS4_8identityES1B_NS1C_IS1E_S1G_NS13_INS5_IJSL_S8_EEENS5_IJSF_SL_EEEEEEEvS1L_EENS_8epilogue10collective6detail29Sm90TmaWarpSpecializedAdapterINS1S_15DefaultEpilogueISO_NS5_IJS6_SR_S6_EEES1W_NS1R_6thread17LinearCombinationISO_Li1EffLNS1X_9ScaleType4KindE0ELNS_15FloatRoundStyleE2ESO_EENS1_15EpilogueDefaultEEEEEvvEEEEvNT_6ParamsE)
        /*0348*/ 	.short	0x0210
        /*034a*/ 	.short	0x0470


	//----- nvinfo : EIATTR_SW_WAR
	.align		4
.L_304:
        /*034c*/ 	.byte	0x04, 0x36
        /*034e*/ 	.short	(.L_306 - .L_305)
.L_305:
        /*0350*/ 	.word	0x00000008
.L_306:


//--------------------- .nv.info._ZN7cutlass13device_kernelINS_4gemm6kernel13GemmUniversalIN4cute5tupleIJNS5_IJNS4_1CILi16EEEiEEENS5_IJiNS6_ILi4EEENS6_ILi8EEEEEENS5_IJiEEESC_EEENS1_10collective13CollectiveMmaINS1_34MainloopSm90TmaGmmaWarpSpecializedILi7ENS5_IJNS6_ILi2EEESH_NS6_ILi1EEEEEENS1_35KernelTmaWarpSpecializedCooperativeEEENS5_IJNS5_IJS7_SA_EEENS5_IJNS6_ILi128EEEEEENS5_IJNS6_ILi64EEEEEEEEENS_6half_tENS5_IJNS5_IJiiEEENS5_IJSI_EEESC_EEESS_NS5_IJNS5_IJSI_iiEEESC_SC_EEENS4_8TiledMMAINS4_8MMA_AtomIJNS4_4SM904GMMA26MMA_64x128x16_F32F16F16_SSILNS11_5MajorE0ELS13_1ELNS11_7ScaleInE1ELS14_1EEEEEENS4_6LayoutINS5_IJSH_SI_SI_EEENS5_IJSI_NS6_ILi0EEES19_EEEEENS5_IJNS4_10UnderscoreES1C_S1C_EEEEENS4_23SM90_TMA_LOAD_MULTICASTENS4_14ComposedLayoutINS4_7SwizzleILi3ELi4ELi3EEENS4_18smem_ptr_flag_bitsILi16EEENS17_INS5_IJSA_SP_EEENS5_IJSP_SI_EEEEEEEvNS4_8identityES1F_NS1G_IS1I_S1K_NS17_INS5_IJSP_SA_EEENS5_IJSI_SP_EEEEEEEvS1P_EENS_8epilogue10collective6detail29Sm90TmaWarpSpecializedAdapterINS1W_15DefaultEpilogueISS_NS5_IJST_SW_SC_EEES20_NS1V_6thread17LinearCombinationISS_Li1EffLNS21_9ScaleType4KindE0ELNS_15FloatRoundStyleE2ESS_EENS1_15EpilogueDefaultEEEEEvvEEEEvNT_6ParamsE --------------------------
	.section	.nv.info._ZN7cutlass13device_kernelINS_4gemm6kernel13GemmUniversalIN4cute5tupleIJNS5_IJNS4_1CILi16EEEiEEENS5_IJiNS6_ILi4EEENS6_ILi8EEEEEENS5_IJiEEESC_EEENS1_10collective13CollectiveMmaINS1_34MainloopSm90TmaGmmaWarpSpecializedILi7ENS5_IJNS6_ILi2EEESH_NS6_ILi1EEEEEENS1_35KernelTmaWarpSpecializedCooperativeEEENS5_IJNS5_IJS7_SA_EEENS5_IJNS6_ILi128EEEEEENS5_IJNS6_ILi64EEEEEEEEENS_6half_tENS5_IJNS5_IJiiEEENS5_IJSI_EEESC_EEESS_NS5_IJNS5_IJSI_iiEEESC_SC_EEENS4_8TiledMMAINS4_8MMA_AtomIJNS4_4SM904GMMA26MMA_64x128x16_F32F16F16_SSILNS11_5MajorE0ELS13_1ELNS11_7ScaleInE1ELS14_1EEEEEENS4_6LayoutINS5_IJSH_SI_SI_EEENS5_IJSI_NS6_ILi0EEES19_EEEEENS5_IJNS4_10UnderscoreES1C_S1C_EEEEENS4_23SM90_TMA_LOAD_MULTICASTENS4_14ComposedLayoutINS4_7SwizzleILi3ELi4ELi3EEENS4_18smem_ptr_flag_bitsILi16EEENS17_INS5_IJSA_SP_EEENS5_IJSP_SI_EEEEEEEvNS4_8identityES1F_NS1G_IS1I_S1K_NS17_INS5_IJSP_SA_EEENS5_IJSI_SP_EEEEEEEvS1P_EENS_8epilogue10collective6detail29Sm90TmaWarpSpecializedAdapterINS1W_15DefaultEpilogueISS_NS5_IJST_SW_SC_EEES20_NS1V_6thread17LinearCombinationISS_Li1EffLNS21_9ScaleType4KindE0ELNS_15FloatRoundStyleE2ESS_EENS1_15EpilogueDefaultEEEEEvvEEEEvNT_6ParamsE,"",@"SHT_CUDA_INFO"
	.sectionflags	@""
	.align	4


	//----- nvinfo : EIATTR_CUDA_API_VERSION
	.align		4
        /*0000*/ 	.byte	0x04, 0x37
        /*0002*/ 	.short	(.L_308 - .L_307)
.L_307:
        /*0004*/ 	.word	0x00000082


	//----- nvinfo : EIATTR_KPARAM_INFO
	.align		4
.L_308:
        /*0008*/ 	.byte	0x04, 0x17
        /*000a*/ 	.short	(.L_310 - .L_309)
.L_309:
        /*000c*/ 	.word	0x00000000
        /*0010*/ 	.short	0x0000
        /*0012*/ 	.short	0x0070
        /*0014*/ 	.byte	0x00, 0xf0, 0x01, 0x12


	//----- nvinfo : EIATTR_SPARSE_MMA_MASK
	.align		4
.L_310:
        /*0018*/ 	.byte	0x03, 0x50
        /*001a*/ 	.short	0x0000


	//----- nvinfo : EIATTR_MAXREG_COUNT
	.align		4
        /*001c*/ 	.byte	0x03, 0x1b
        /*001e*/ 	.short	0x00a8


	//----- nvinfo : EIATTR_NUM_BARRIERS
	.align		4
        /*0020*/ 	.byte	0x02, 0x4c
        /*0022*/ 	.byte	0x01
	.zero		1


	//----- nvinfo : EIATTR_EXTERNS
	.align		4
        /*0024*/ 	.byte	0x04, 0x0f
        /*0026*/ 	.short	(.L_312 - .L_311)


	//   ....[0]....
	.align		4
.L_311:
        /*0028*/ 	.word	index@(__assertfail)


	//----- nvinfo : EIATTR_MERCURY_ISA_VERSION
	.align		4
.L_312:
        /*002c*/ 	.byte	0x03, 0x5f
        /*002e*/ 	.short	0x0101


	//----- nvinfo : EIATTR_INT_WARP_WIDE_INSTR_OFFSETS
	.align		4
        /*0030*/ 	.byte	0x04, 0x31
        /*0032*/ 	.short	(.L_314 - .L_313)


	//   ....[0]....
.L_313:
        /*0034*/ 	.word	0x000005a0


	//   ....[1]....
        /*0038*/ 	.word	0x000005d0


	//   ....[2]....
        /*003c*/ 	.word	0x00000740


	//----- nvinfo : EIATTR_COOP_GROUP_MASK_REGIDS
	.align		4
.L_314:
        /*0040*/ 	.byte	0x04, 0x29
        /*0042*/ 	.short	(.L_316 - .L_315)


	//   ....[0]....
.L_315:
        /*0044*/ 	.word	0xffffffff


	//   ....[1]....
        /*0048*/ 	.word	0xffffffff


	//   ....[2]....
        /*004c*/ 	.word	0xffffffff


	//   ....[3]....
        /*0050*/ 	.word	0xffffffff


	//   ....[4]....
        /*0054*/ 	.word	0xffffffff


	//   ....[5]....
        /*0058*/ 	.word	0xffffffff


	//----- nvinfo : EIATTR_COOP_GROUP_INSTR_OFFSETS
	.align		4
.L_316:
        /*005c*/ 	.byte	0x04, 0x28
        /*005e*/ 	.short	(.L_318 - .L_317)


	//   ....[0]....
.L_317:
        /*0060*/ 	.word	0x00000060


	//   ....[1]....
        /*0064*/ 	.word	0x00000070


	//   ....[2]....
        /*0068*/ 	.word	0x00000190


	//   ....[3]....
        /*006c*/ 	.word	0x00000410


	//   ....[4]....
        /*0070*/ 	.word	0x00000880


	//   ....[5]....
        /*0074*/ 	.word	0x00001a40


	//----- nvinfo : EIATTR_REG_RECONFIG
	.align		4
.L_318:
        /*0078*/ 	.byte	0x01, 0x54
	.zero		2


	//----- nvinfo : EIATTR_SYSCALL_OFFSETS
	.align		4
        /*007c*/ 	.byte	0x04, 0x46
        /*007e*/ 	.short	(.L_320 - .L_319)


	//   ....[0]....
.L_319:
        /*0080*/ 	.word	0x00001c30


	//----- nvinfo : EIATTR_MBARRIER_INSTR_OFFSETS
	.align		4
.L_320:
        /*0084*/ 	.byte	0x04, 0x39
        /*0086*/ 	.short	(.L_322 - .L_321)


	//   ....[0]....
.L_321:
        /*0088*/ 	.word	0x00000320
        /*008c*/ 	.word	0x000000ff
        /*0090*/ 	.word	0x00000000
        /*0094*/ 	.short	0x0100
        /*0096*/ 	.byte	0x09
	.zero		1


	//   ....[1]....
        /*0098*/ 	.word	0x00000330
        /*009c*/ 	.word	0x000000ff
        /*00a0*/ 	.word	0x00000038
        /*00a4*/ 	.short	0x0100
        /*00a6*/ 	.byte	0x09
	.zero		1


	//   ....[2]....
        /*00a8*/ 	.word	0x00000340
        /*00ac*/ 	.word	0x000000ff
        /*00b0*/ 	.word	0x00000008
        /*00b4*/ 	.short	0x0100
        /*00b6*/ 	.byte	0x09
	.zero		1


	//   ....[3]....
        /*00b8*/ 	.word	0x00000350
        /*00bc*/ 	.word	0x000000ff
        /*00c0*/ 	.word	0x00000040
        /*00c4*/ 	.short	0x0100
        /*00c6*/ 	.byte	0x09
	.zero		1


	//   ....[4]....
        /*00c8*/ 	.word	0x00000360
        /*00cc*/ 	.word	0x000000ff
        /*00d0*/ 	.word	0x00000010
        /*00d4*/ 	.short	0x0100
        /*00d6*/ 	.byte	0x09
	.zero		1


	//   ....[5]....
        /*00d8*/ 	.word	0x00000370
        /*00dc*/ 	.word	0x000000ff
        /*00e0*/ 	.word	0x00000048
        /*00e4*/ 	.short	0x0100
        /*00e6*/ 	.byte	0x09
	.zero		1


	//   ....[6]....
        /*00e8*/ 	.word	0x00000380
        /*00ec*/ 	.word	0x000000ff
        /*00f0*/ 	.word	0x00000018
        /*00f4*/ 	.short	0x0100
        /*00f6*/ 	.byte	0x09
	.zero		1


	//   ....[7]....
        /*00f8*/ 	.word	0x00000390
        /*00fc*/ 	.word	0x000000ff
        /*0100*/ 	.word	0x00000050
        /*0104*/ 	.short	0x0100
        /*0106*/ 	.byte	0x09
	.zero		1


	//   ....[8]....
        /*0108*/ 	.word	0x000003a0
        /*010c*/ 	.word	0x000000ff
        /*0110*/ 	.word	0x00000020
        /*0114*/ 	.short	0x0100
        /*0116*/ 	.byte	0x09
	.zero		1


	//   ....[9]....
        /*0118*/ 	.word	0x000003b0
        /*011c*/ 	.word	0x000000ff
        /*0120*/ 	.word	0x00000058
        /*0124*/ 	.short	0x0100
        /*0126*/ 	.byte	0x09
	.zero		1


	//   ....[10]....
        /*0128*/ 	.word	0x000003c0
        /*012c*/ 	.word	0x000000ff
        /*0130*/ 	.word	0x00000028
        /*0134*/ 	.short	0x0100
        /*0136*/ 	.byte	0x09
	.zero		1


	//   ....[11]....
        /*0138*/ 	.word	0x000003d0
        /*013c*/ 	.word	0x000000ff
        /*0140*/ 	.word	0x00000060
        /*0144*/ 	.short	0x0100
        /*0146*/ 	.byte	0x09
	.zero		1


	//   ....[12]....
        /*0148*/ 	.word	0x000003e0
        /*014c*/ 	.word	0x000000ff
        /*0150*/ 	.word	0x00000030
        /*0154*/ 	.short	0x0100
        /*0156*/ 	.byte	0x09
	.zero		1


	//   ....[13]....
        /*0158*/ 	.word	0x000003f0
        /*015c*/ 	.word	0x000000ff
        /*0160*/ 	.word	0x00000068
        /*0164*/ 	.short	0x0100
        /*0166*/ 	.byte	0x09
	.zero		1


	//   ....[14]....
        /*0168*/ 	.word	0x000007b0
        /*016c*/ 	.word	0x000000ff
        /*0170*/ 	.word	0x00000080
        /*0174*/ 	.short	0x0100
        /*0176*/ 	.byte	0x06
	.zero		1


	//   ....[15]....
        /*0178*/ 	.word	0x00000820
        /*017c*/ 	.word	0x000000ff
        /*0180*/ 	.word	0x00000088
        /*0184*/ 	.short	0x0100
        /*0186*/ 	.byte	0x06
	.zero		1


	//   ....[16]....
        /*0188*/ 	.word	0x00001d00
        /*018c*/ 	.word	0x00000003
        /*0190*/ 	.word	0x00000000
        /*0194*/ 	.short	0x010a
        /*0196*/ 	.byte	0x3f
	.zero		1


	//   ....[17]....
        /*0198*/ 	.word	0x00001d60
        /*019c*/ 	.word	0x00000003
        /*01a0*/ 	.word	0x00000000
        /*01a4*/ 	.short	0x010a
        /*01a6*/ 	.byte	0x3f
	.zero		1


	//   ....[18]....
        /*01a8*/ 	.word	0x000020e0
        /*01ac*/ 	.word	0x00000004
        /*01b0*/ 	.word	0x00000000
        /*01b4*/ 	.short	0x010a
        /*01b6*/ 	.byte	0x3f
	.zero		1


	//   ....[19]....
        /*01b8*/ 	.word	0x00002120
        /*01bc*/ 	.word	0x00000004
        /*01c0*/ 	.word	0x00000000
        /*01c4*/ 	.short	0x010a
        /*01c6*/ 	.byte	0x3f
	.zero		1


	//   ....[20]....
        /*01c8*/ 	.word	0x000023a0
        /*01cc*/ 	.word	0x00000004
        /*01d0*/ 	.word	0x00000000
        /*01d4*/ 	.short	0x0101
        /*01d6*/ 	.byte	0x3f
	.zero		1


	//   ....[21]....
        /*01d8*/ 	.word	0x000025b0
        /*01dc*/ 	.word	0x00000000
        /*01e0*/ 	.word	0x00000000
        /*01e4*/ 	.short	0x0101
        /*01e6*/ 	.byte	0x3f
	.zero		1


	//   ....[22]....
        /*01e8*/ 	.word	0x00008560
        /*01ec*/ 	.word	0x0000000f
        /*01f0*/ 	.word	0x00000038
        /*01f4*/ 	.short	0x010a
        /*01f6*/ 	.byte	0x3f
	.zero		1


	//   ....[23]....
        /*01f8*/ 	.word	0x00008a70
        /*01fc*/ 	.word	0x00000006
        /*0200*/ 	.word	0x00000088
        /*0204*/ 	.short	0x0101
        /*0206*/ 	.byte	0x3f
	.zero		1


	//   ....[24]....
        /*0208*/ 	.word	0x00009160
        /*020c*/ 	.word	0x00000007
        /*0210*/ 	.word	0x00000000
        /*0214*/ 	.short	0x010a
        /*0216*/ 	.byte	0x3f
	.zero		1


	//   ....[25]....
        /*0218*/ 	.word	0x000091e0
        /*021c*/ 	.word	0x00000008
        /*0220*/ 	.word	0x00000000
        /*0224*/ 	.short	0x010a
        /*0226*/ 	.byte	0x3f
	.zero		1


	//   ....[26]....
        /*0228*/ 	.word	0x00009270
        /*022c*/ 	.word	0x00000009
        /*0230*/ 	.word	0x00000000
        /*0234*/ 	.short	0x010a
        /*0236*/ 	.byte	0x3f
	.zero		1


	//   ....[27]....
        /*0238*/ 	.word	0x00009300
        /*023c*/ 	.word	0x00000008
        /*0240*/ 	.word	0x00000000
        /*0244*/ 	.short	0x010a
        /*0246*/ 	.byte	0x3f
	.zero		1


	//   ....[28]....
        /*0248*/ 	.word	0x00009390
        /*024c*/ 	.word	0x00000009
        /*0250*/ 	.word	0x00000000
        /*0254*/ 	.short	0x010a
        /*0256*/ 	.byte	0x3f
	.zero		1


	//   ....[29]....
        /*0258*/ 	.word	0x00009420
        /*025c*/ 	.word	0x00000006
        /*0260*/ 	.word	0x00000000
        /*0264*/ 	.short	0x010a
        /*0266*/ 	.byte	0x3f
	.zero		1


	//   ....[30]....
        /*0268*/ 	.word	0x000094b0
        /*026c*/ 	.word	0x00000003
        /*0270*/ 	.word	0x00000000
        /*0274*/ 	.short	0x010a
        /*0276*/ 	.byte	0x3f
	.zero		1


	//   ....[31]....
        /*0278*/ 	.word	0x00009510
        /*027c*/ 	.word	0x00000003
        /*0280*/ 	.word	0x00000000
        /*0284*/ 	.short	0x010a
        /*0286*/ 	.byte	0x3f
	.zero		1


	//   ....[32]....
        /*0288*/ 	.word	0x00009560
        /*028c*/ 	.word	0x00000004
        /*0290*/ 	.word	0x00000000
        /*0294*/ 	.short	0x010a
        /*0296*/ 	.byte	0x3f
	.zero		1


	//   ....[33]....
        /*0298*/ 	.word	0x00009630
        /*029c*/ 	.word	0x0000000f
        /*02a0*/ 	.word	0x00000038
        /*02a4*/ 	.short	0x010a
        /*02a6*/ 	.byte	0x3f
	.zero		1


	//   ....[34]....
        /*02a8*/ 	.word	0x00009700
        /*02ac*/ 	.word	0x00000007
        /*02b0*/ 	.word	0x00000000
        /*02b4*/ 	.short	0x010a
        /*02b6*/ 	.byte	0x3f
	.zero		1


	//   ....[35]....
        /*02b8*/ 	.word	0x00009750
        /*02bc*/ 	.word	0x00000008
        /*02c0*/ 	.word	0x00000000
        /*02c4*/ 	.short	0x010a
        /*02c6*/ 	.byte	0x3f
	.zero		1


	//   ....[36]....
        /*02c8*/ 	.word	0x000097a0
        /*02cc*/ 	.word	0x00000009
        /*02d0*/ 	.word	0x00000000
        /*02d4*/ 	.short	0x010a
        /*02d6*/ 	.byte	0x3f
	.zero		1


	//   ....[37]....
        /*02d8*/ 	.word	0x000097f0
        /*02dc*/ 	.word	0x00000008
        /*02e0*/ 	.word	0x00000000
        /*02e4*/ 	.short	0x010a
        /*02e6*/ 	.byte	0x3f
	.zero		1


	//   ....[38]....
        /*02e8*/ 	.word	0x00009840
        /*02ec*/ 	.word	0x00000009
        /*02f0*/ 	.word	0x00000000
        /*02f4*/ 	.short	0x010a
        /*02f6*/ 	.byte	0x3f
	.zero		1


	//   ....[39]....
        /*02f8*/ 	.word	0x00009890
        /*02fc*/ 	.word	0x00000006
        /*0300*/ 	.word	0x00000000
        /*0304*/ 	.short	0x010a
        /*0306*/ 	.byte	0x3f
	.zero		1


	//----- nvinfo : EIATTR_NUM_MBARRIERS
	.align		4
.L_322:
        /*0308*/ 	.byte	0x03, 0x38
        /*030a*/ 	.short	0x0010


	//----- nvinfo : EIATTR_EXIT_INSTR_OFFSETS
	.align		4
        /*030c*/ 	.byte	0x04, 0x1c
        /*030e*/ 	.short	(.L_324 - .L_323)


	//   ....[0]....
.L_323:
        /*0310*/ 	.word	0x00000ab0


	//   ....[1]....
        /*0314*/ 	.word	0x000012b0


	//   ....[2]....
        /*0318*/ 	.word	0x000079a0


	//   ....[3]....
        /*031c*/ 	.word	0x00007f10


	//   ....[4]....
        /*0320*/ 	.word	0x00009500


	//----- nvinfo : EIATTR_MAX_THREADS
	.align		4
.L_324:
        /*0324*/ 	.byte	0x04, 0x05
        /*0326*/ 	.short	(.L_326 - .L_325)
.L_325:
        /*0328*/ 	.word	0x00000180
        /*032c*/ 	.word	0x00000001
        /*0330*/ 	.word	0x00000001


	//----- nvinfo : EIATTR_CRS_STACK_SIZE
	.align		4
.L_326:
        /*0334*/ 	.byte	0x04, 0x1e
        /*0336*/ 	.short	(.L_328 - .L_327)
.L_327:
        /*0338*/ 	.word	0x00000000


	//----- nvinfo : EIATTR_CBANK_PARAM_SIZE
	.align		4
.L_328:
        /*033c*/ 	.byte	0x03, 0x19
        /*033e*/ 	.short	0x04f0


	//----- nvinfo : EIATTR_PARAM_CBANK
	.align		4
        /*0340*/ 	.byte	0x04, 0x0a
        /*0342*/ 	.short	(.L_330 - .L_329)
	.align		4
.L_329:
        /*0344*/ 	.word	index@(.nv.constant0._ZN7cutlass13device_kernelINS_4gemm6kernel13GemmUniversalIN4cute5tupleIJNS5_IJNS4_1CILi16EEEiEEENS5_IJiNS6_ILi4EEENS6_ILi8EEEEEENS5_IJiEEESC_EEENS1_10collective13CollectiveMmaINS1_34MainloopSm90TmaGmmaWarpSpecializedILi7ENS5_IJNS6_ILi2EEESH_NS6_ILi1EEEEEENS1_35KernelTmaWarpSpecializedCooperativeEEENS5_IJNS5_IJS7_SA_EEENS5_IJNS6_ILi128EEEEEENS5_IJNS6_ILi64EEEEEEEEENS_6half_tENS5_IJNS5_IJiiEEENS5_IJSI_EEESC_EEESS_NS5_IJNS5_IJSI_iiEEESC_SC_EEENS4_8TiledMMAINS4_8MMA_AtomIJNS4_4SM904GMMA26MMA_64x128x16_F32F16F16_SSILNS11_5MajorE0ELS13_1ELNS11_7ScaleInE1ELS14_1EEEEEENS4_6LayoutINS5_IJSH_SI_SI_EEENS5_IJSI_NS6_ILi0EEES19_EEEEENS5_IJNS4_10UnderscoreES1C_S1C_EEEEENS4_23SM90_TMA_LOAD_MULTICASTENS4_14ComposedLayoutINS4_7SwizzleILi3ELi4ELi3EEENS4_18smem_ptr_flag_bitsILi16EEENS17_INS5_IJSA_SP_EEENS5_IJSP_SI_EEEEEEEvNS4_8identityES1F_NS1G_IS1I_S1K_NS17_INS5_IJSP_SA_EEENS5_IJSI_SP_EEEEEEEvS1P_EENS_8epilogue10collective6detail29Sm90TmaWarpSpecializedAdapterINS1W_15DefaultEpilogueISS_NS5_IJST_SW_SC_EEES20_NS1V_6thread17LinearCombinationISS_Li1EffLNS21_9ScaleType4KindE0ELNS_15FloatRoundStyleE2ESS_EENS1_15EpilogueDefaultEEEEEvvEEEEvNT_6ParamsE)
        /*0348*/ 	.short	0x0210
        /*034a*/ 	.short	0x04f0


	//----- nvinfo : EIATTR_SW_WAR
	.align		4
.L_330:
        /*034c*/ 	.byte	0x04, 0x36
        /*034e*/ 	.short	(.L_332 - .L_331)
.L_331:
        /*0350*/ 	.word	0x00000008
.L_332:


//--------------------- .nv.info._ZN7cutlass13device_kernelINS_4gemm6kernel13GemmUniversalIN4cute5tupleIJNS5_IJiNS4_1CILi8EEEEEENS5_IJiEEENS5_IJiNS6_ILi16EEENS6_ILi4EEEEEES9_EEENS1_10collective13CollectiveMmaINS1_34MainloopSm90TmaGmmaWarpSpecializedILi7ENS5_IJNS6_ILi2EEESH_NS6_ILi1EEEEEENS1_35KernelTmaWarpSpecializedCooperativeEEENS5_IJNS5_IJNS6_ILi128EEEEEESN_NS5_IJNS6_ILi64EEEEEEEEENS_6half_tENS5_IJNS5_IJiiEEENS5_IJSI_iiEEES9_EEESR_NS5_IJNS5_IJSI_EEENS5_IJiiiEEES9_EEENS4_8TiledMMAINS4_8MMA_AtomIJNS4_4SM904GMMA26MMA_64x128x16_F32F16F16_SSILNS11_5MajorE0ELS13_1ELNS11_7ScaleInE1ELS14_1EEEEEENS4_6LayoutINS5_IJSH_SI_SI_EEENS5_IJSI_NS6_ILi0EEES19_EEEEENS5_IJNS4_10UnderscoreES1C_S1C_EEEEENS4_23SM90_TMA_LOAD_MULTICASTENS4_14ComposedLayoutINS4_7SwizzleILi3ELi4ELi3EEENS4_18smem_ptr_flag_bitsILi16EEENS17_INS5_IJS7_SO_EEENS5_IJSO_SI_EEEEEEEvNS4_8identityES1F_NS1G_IS1I_S1K_NS17_INS5_IJSO_S7_EEENS5_IJSI_SO_EEEEEEEvS1P_EENS_8epilogue10collective6detail29Sm90TmaWarpSpecializedAdapterINS1W_15DefaultEpilogueISR_NS5_IJSS_SV_S9_EEES20_NS1V_6thread17LinearCombinationISR_Li1EffLNS21_9ScaleType4KindE0ELNS_15FloatRoundStyleE2ESR_EENS1_15EpilogueDefaultEEEEEvvEEEEvNT_6ParamsE --------------------------
	.section	.nv.info._ZN7cutlass13device_kernelINS_4gemm6kernel13GemmUniversalIN4cute5tupleIJNS5_IJiNS4_1CILi8EEEEEENS5_IJiEEENS5_IJiNS6_ILi16EEENS6_ILi4EEEEEES9_EEENS1_10collective13CollectiveMmaINS1_34MainloopSm90TmaGmmaWarpSpecializedILi7ENS5_IJNS6_ILi2EEESH_NS6_ILi1EEEEEENS1_35KernelTmaWarpSpecializedCooperativeEEENS5_IJNS5_IJNS6_ILi128EEEEEESN_NS5_IJNS6_ILi64EEEEEEEEENS_6half_tENS5_IJNS5_IJiiEEENS5_IJSI_iiEEES9_EEESR_NS5_IJNS5_IJSI_EEENS5_IJiiiEEES9_EEENS4_8TiledMMAINS4_8MMA_AtomIJNS4_4SM904GMMA26MMA_64x128x16_F32F16F16_SSILNS11_5MajorE0ELS13_1ELNS11_7ScaleInE1ELS14_1EEEEEENS4_6LayoutINS5_IJSH_SI_SI_EEENS5_IJSI_NS6_ILi0EEES19_EEEEENS5_IJNS4_10UnderscoreES1C_S1C_EEEEENS4_23SM90_TMA_LOAD_MULTICASTENS4_14ComposedLayoutINS4_7SwizzleILi3ELi4ELi3EEENS4_18smem_ptr_flag_bitsILi16EEENS17_INS5_IJS7_SO_EEENS5_IJSO_SI_EEEEEEEvNS4_8identityES1F_NS1G_IS1I_S1K_NS17_INS5_IJSO_S7_EEENS5_IJSI_SO_EEEEEEEvS1P_EENS_8epilogue10collective6detail29Sm90TmaWarpSpecializedAdapterINS1W_15DefaultEpilogueISR_NS5_IJSS_SV_S9_EEES20_NS1V_6thread17LinearCombinationISR_Li1EffLNS21_9ScaleType4KindE0ELNS_15FloatRoundStyleE2ESR_EENS1_15EpilogueDefaultEEEEEvvEEEEvNT_6ParamsE,"",@"SHT_CUDA_INFO"
	.sectionflags	@""
	.align	4


	//----- nvinfo : EIATTR_CUDA_API_VERSION
	.align		4
        /*0000*/ 	.byte	0x04, 0x37
        /*0002*/ 	.short	(.L_334 - .L_333)
.L_333:
        /*0004*/ 	.word	0x00000082


	//----- nvinfo : EIATTR_KPARAM_INFO
	.align		4
.L_334:
        /*0008*/ 	.byte	0x04, 0x17
        /*000a*/ 	.short	(.L_336 - .L_335)
.L_335:
        /*000c*/ 	.word	0x00000000
        /*0010*/ 	.short	0x0000
        /*0012*/ 	.short	0x0070
        /*0014*/ 	.byte	0x00, 0xf0, 0x01, 0x10


	//----- nvinfo : EIATTR_SPARSE_MMA_MASK
	.align		4
.L_336:
        /*0018*/ 	.byte	0x03, 0x50
        /*001a*/ 	.short	0x0000


	//----- nvinfo : EIATTR_MAXREG_COUNT
	.align		4
        /*001c*/ 	.byte	0x03, 0x1b
        /*001e*/ 	.short	0x00a8


	//----- nvinfo : EIATTR_NUM_BARRIERS
	.align		4
        /*0020*/ 	.byte	0x02, 0x4c
        /*0022*/ 	.byte	0x01
	.zero		1


	//----- nvinfo : EIATTR_EXTERNS
	.align		4
        /*0024*/ 	.byte	0x04, 0x0f
        /*0026*/ 	.short	(.L_338 - .L_337)


	//   ....[0]....
	.align		4
.L_337:
        /*0028*/ 	.word	index@(__assertfail)


	//----- nvinfo : EIATTR_MERCURY_ISA_VERSION
	.align		4
.L_338:
        /*002c*/ 	.byte	0x03, 0x5f
        /*002e*/ 	.short	0x0101


	//----- nvinfo : EIATTR_INT_WARP_WIDE_INSTR_OFFSETS
	.align		4
        /*0030*/ 	.byte	0x04, 0x31
        /*0032*/ 	.short	(.L_340 - .L_339)


	//   ....[0]....
.L_339:
        /*0034*/ 	.word	0x000005d0


	//   ....[1]....
        /*0038*/ 	.word	0x000005e0


	//   ....[2]....
        /*003c*/ 	.word	0x00000730


	//----- nvinfo : EIATTR_COOP_GROUP_MASK_REGIDS
	.align		4
.L_340:
        /*0040*/ 	.byte	0x04, 0x29
        /*0042*/ 	.short	(.L_342 - .L_341)


	//   ....[0]....
.L_341:
        /*0044*/ 	.word	0xffffffff


	//   ....[1]....
        /*0048*/ 	.word	0xffffffff


	//   ....[2]....
        /*004c*/ 	.word	0xffffffff


	//   ....[3]....
        /*0050*/ 	.word	0xffffffff


	//   ....[4]....
        /*0054*/ 	.word	0xffffffff


	//   ....[5]....
        /*0058*/ 	.word	0xffffffff


	//----- nvinfo : EIATTR_COOP_GROUP_INSTR_OFFSETS
	.align		4
.L_342:
        /*005c*/ 	.byte	0x04, 0x28
        /*005e*/ 	.short	(.L_344 - .L_343)


	//   ....[0]....
.L_343:
        /*0060*/ 	.word	0x00000060


	//   ....[1]....
        /*0064*/ 	.word	0x00000070


	//   ....[2]....
        /*0068*/ 	.word	0x00000190


	//   ....[3]....
        /*006c*/ 	.word	0x00000410


	//   ....[4]....
        /*0070*/ 	.word	0x00000880


	//   ....[5]....
        /*0074*/ 	.word	0x00001b00


	//----- nvinfo : EIATTR_REG_RECONFIG
	.align		4
.L_344:
        /*0078*/ 	.byte	0x01, 0x54
	.zero		2


	//----- nvinfo : EIATTR_SYSCALL_OFFSETS
	.align		4
        /*007c*/ 	.byte	0x04, 0x46
        /*007e*/ 	.short	(.L_346 - .L_345)


	//   ....[0]....
.L_345:
        /*0080*/ 	.word	0x00001cf0


	//----- nvinfo : EIATTR_MBARRIER_INSTR_OFFSETS
	.align		4
.L_346:
        /*0084*/ 	.byte	0x04, 0x39
        /*0086*/ 	.short	(.L_348 - .L_347)


	//   ....[0]....
.L_347:
        /*0088*/ 	.word	0x00000320
        /*008c*/ 	.word	0x000000ff
        /*0090*/ 	.word	0x00000000
        /*0094*/ 	.short	0x0100
        /*0096*/ 	.byte	0x09
	.zero		1


	//   ....[1]....
        /*0098*/ 	.word	0x00000330
        /*009c*/ 	.word	0x000000ff
        /*00a0*/ 	.word	0x00000038
        /*00a4*/ 	.short	0x0100
        /*00a6*/ 	.byte	0x09
	.zero		1


	//   ....[2]....
        /*00a8*/ 	.word	0x00000340
        /*00ac*/ 	.word	0x000000ff
        /*00b0*/ 	.word	0x00000008
        /*00b4*/ 	.short	0x0100
        /*00b6*/ 	.byte	0x09
	.zero		1


	//   ....[3]....
        /*00b8*/ 	.word	0x00000350
        /*00bc*/ 	.word	0x000000ff
        /*00c0*/ 	.word	0x00000040
        /*00c4*/ 	.short	0x0100
        /*00c6*/ 	.byte	0x09
	.zero		1


	//   ....[4]....
        /*00c8*/ 	.word	0x00000360
        /*00cc*/ 	.word	0x000000ff
        /*00d0*/ 	.word	0x00000010
        /*00d4*/ 	.short	0x0100
        /*00d6*/ 	.byte	0x09
	.zero		1


	//   ....[5]....
        /*00d8*/ 	.word	0x00000370
        /*00dc*/ 	.word	0x000000ff
        /*00e0*/ 	.word	0x00000048
        /*00e4*/ 	.short	0x0100
        /*00e6*/ 	.byte	0x09
	.zero		1


	//   ....[6]....
        /*00e8*/ 	.word	0x00000380
        /*00ec*/ 	.word	0x000000ff
        /*00f0*/ 	.word	0x00000018
        /*00f4*/ 	.short	0x0100
        /*00f6*/ 	.byte	0x09
	.zero		1


	//   ....[7]....
        /*00f8*/ 	.word	0x00000390
        /*00fc*/ 	.word	0x000000ff
        /*0100*/ 	.word	0x00000050
        /*0104*/ 	.short	0x0100
        /*0106*/ 	.byte	0x09
	.zero		1


	//   ....[8]....
        /*0108*/ 	.word	0x000003a0
        /*010c*/ 	.word	0x000000ff
        /*0110*/ 	.word	0x00000020
        /*0114*/ 	.short	0x0100
        /*0116*/ 	.byte	0x09
	.zero		1


	//   ....[9]....
        /*0118*/ 	.word	0x000003b0
        /*011c*/ 	.word	0x000000ff
        /*0120*/ 	.word	0x00000058
        /*0124*/ 	.short	0x0100
        /*0126*/ 	.byte	0x09
	.zero		1


	//   ....[10]....
        /*0128*/ 	.word	0x000003c0
        /*012c*/ 	.word	0x000000ff
        /*0130*/ 	.word	0x00000028
        /*0134*/ 	.short	0x0100
        /*0136*/ 	.byte	0x09
	.zero		1


	//   ....[11]....
        /*0138*/ 	.word	0x000003d0
        /*013c*/ 	.word	0x000000ff
        /*0140*/ 	.word	0x00000060
        /*0144*/ 	.short	0x0100
        /*0146*/ 	.byte	0x09
	.zero		1


	//   ....[12]....
        /*0148*/ 	.word	0x000003e0
        /*014c*/ 	.word	0x000000ff
        /*0150*/ 	.word	0x00000030
        /*0154*/ 	.short	0x0100
        /*0156*/ 	.byte	0x09
	.zero		1


	//   ....[13]....
        /*0158*/ 	.word	0x000003f0
        /*015c*/ 	.word	0x000000ff
        /*0160*/ 	.word	0x00000068
        /*0164*/ 	.short	0x0100
        /*0166*/ 	.byte	0x09
	.zero		1


	//   ....[14]....
        /*0168*/ 	.word	0x000007b0
        /*016c*/ 	.word	0x000000ff
        /*0170*/ 	.word	0x00000080
        /*0174*/ 	.short	0x0100
        /*0176*/ 	.byte	0x06
	.zero		1


	//   ....[15]....
        /*0178*/ 	.word	0x00000810
        /*017c*/ 	.word	0x000000ff
        /*0180*/ 	.word	0x00000088
        /*0184*/ 	.short	0x0100
        /*0186*/ 	.byte	0x06
	.zero		1


	//   ....[16]....
        /*0188*/ 	.word	0x00001dc0
        /*018c*/ 	.word	0x00000003
        /*0190*/ 	.word	0x00000000
        /*0194*/ 	.short	0x010a
        /*0196*/ 	.byte	0x3f
	.zero		1


	//   ....[17]....
        /*0198*/ 	.word	0x00001e20
        /*019c*/ 	.word	0x00000003
        /*01a0*/ 	.word	0x00000000
        /*01a4*/ 	.short	0x010a
        /*01a6*/ 	.byte	0x3f
	.zero		1


	//   ....[18]....
        /*01a8*/ 	.word	0x000021a0
        /*01ac*/ 	.word	0x00000004
        /*01b0*/ 	.word	0x00000000
        /*01b4*/ 	.short	0x010a
        /*01b6*/ 	.byte	0x3f
	.zero		1


	//   ....[19]....
        /*01b8*/ 	.word	0x000021e0
        /*01bc*/ 	.word	0x00000004
        /*01c0*/ 	.word	0x00000000
        /*01c4*/ 	.short	0x010a
        /*01c6*/ 	.byte	0x3f
	.zero		1


	//   ....[20]....
        /*01c8*/ 	.word	0x00002460
        /*01cc*/ 	.word	0x00000003
        /*01d0*/ 	.word	0x00000000
        /*01d4*/ 	.short	0x0101
        /*01d6*/ 	.byte	0x3f
	.zero		1


	//   ....[21]....
        /*01d8*/ 	.word	0x00002680
        /*01dc*/ 	.word	0x00000003
        /*01e0*/ 	.word	0x00000000
        /*01e4*/ 	.short	0x0101
        /*01e6*/ 	.byte	0x3f
	.zero		1


	//   ....[22]....
        /*01e8*/ 	.word	0x00008510
        /*01ec*/ 	.word	0x00000015
        /*01f0*/ 	.word	0x00000038
        /*01f4*/ 	.short	0x010a
        /*01f6*/ 	.byte	0x3f
	.zero		1


	//   ....[23]....
        /*01f8*/ 	.word	0x00008af0
        /*01fc*/ 	.word	0x00000006
        /*0200*/ 	.word	0x00000088
        /*0204*/ 	.short	0x0101
        /*0206*/ 	.byte	0x3f
	.zero		1


	//   ....[24]....
        /*0208*/ 	.word	0x000091f0
        /*020c*/ 	.word	0x00000007
        /*0210*/ 	.word	0x00000000
        /*0214*/ 	.short	0x010a
        /*0216*/ 	.byte	0x3f
	.zero		1


	//   ....[25]....
        /*0218*/ 	.word	0x00009270
        /*021c*/ 	.word	0x00000006
        /*0220*/ 	.word	0x00000000
        /*0224*/ 	.short	0x010a
        /*0226*/ 	.byte	0x3f
	.zero		1


	//   ....[26]....
        /*0228*/ 	.word	0x00009300
        /*022c*/ 	.word	0x00000007
        /*0230*/ 	.word	0x00000000
        /*0234*/ 	.short	0x010a
        /*0236*/ 	.byte	0x3f
	.zero		1


	//   ....[27]....
        /*0238*/ 	.word	0x00009390
        /*023c*/ 	.word	0x00000006
        /*0240*/ 	.word	0x00000000
        /*0244*/ 	.short	0x010a
        /*0246*/ 	.byte	0x3f
	.zero		1


	//   ....[28]....
        /*0248*/ 	.word	0x00009420
        /*024c*/ 	.word	0x00000007
        /*0250*/ 	.word	0x00000000
        /*0254*/ 	.short	0x010a
        /*0256*/ 	.byte	0x3f
	.zero		1


	//   ....[29]....
        /*0258*/ 	.word	0x000094b0
        /*025c*/ 	.word	0x00000006
        /*0260*/ 	.word	0x00000000
        /*0264*/ 	.short	0x010a
        /*0266*/ 	.byte	0x3f
	.zero		1


	//   ....[30]....
        /*0268*/ 	.word	0x00009540
        /*026c*/ 	.word	0x00000005
        /*0270*/ 	.word	0x00000000
        /*0274*/ 	.short	0x010a
        /*0276*/ 	.byte	0x3f
	.zero		1


	//   ....[31]....
        /*0278*/ 	.word	0x000095a0
        /*027c*/ 	.word	0x00000003
        /*0280*/ 	.word	0x00000000
        /*0284*/ 	.short	0x010a
        /*0286*/ 	.byte	0x3f
	.zero		1


	//   ....[32]....
        /*0288*/ 	.word	0x000095f0
        /*028c*/ 	.word	0x00000004
        /*0290*/ 	.word	0x00000000
        /*0294*/ 	.short	0x010a
        /*0296*/ 	.byte	0x3f
	.zero		1


	//   ....[33]....
        /*0298*/ 	.word	0x000096c0
        /*029c*/ 	.word	0x00000015
        /*02a0*/ 	.word	0x00000038
        /*02a4*/ 	.short	0x010a
        /*02a6*/ 	.byte	0x3f
	.zero		1


	//   ....[34]....
        /*02a8*/ 	.word	0x00009790
        /*02ac*/ 	.word	0x00000007
        /*02b0*/ 	.word	0x00000000
        /*02b4*/ 	.short	0x010a
        /*02b6*/ 	.byte	0x3f
	.zero		1


	//   ....[35]....
        /*02b8*/ 	.word	0x000097e0
        /*02bc*/ 	.word	0x00000006
        /*02c0*/ 	.word	0x00000000
        /*02c4*/ 	.short	0x010a
        /*02c6*/ 	.byte	0x3f
	.zero		1


	//   ....[36]....
        /*02c8*/ 	.word	0x00009830
        /*02cc*/ 	.word	0x00000007
        /*02d0*/ 	.word	0x00000000
        /*02d4*/ 	.short	0x010a
        /*02d6*/ 	.byte	0x3f
	.zero		1


	//   ....[37]....
        /*02d8*/ 	.word	0x00009880
        /*02dc*/ 	.word	0x00000006
        /*02e0*/ 	.word	0x00000000
        /*02e4*/ 	.short	0x010a
        /*02e6*/ 	.byte	0x3f
	.zero		1


	//   ....[38]....
        /*02e8*/ 	.word	0x000098d0
        /*02ec*/ 	.word	0x00000007
        /*02f0*/ 	.word	0x00000000
        /*02f4*/ 	.short	0x010a
        /*02f6*/ 	.byte	0x3f
	.zero		1


	//   ....[39]....
        /*02f8*/ 	.word	0x00009920
        /*02fc*/ 	.word	0x00000006
        /*0300*/ 	.word	0x00000000
        /*0304*/ 	.short	0x010a
        /*0306*/ 	.byte	0x3f
	.zero		1


	//----- nvinfo : EIATTR_NUM_MBARRIERS
	.align		4
.L_348:
        /*0308*/ 	.byte	0x03, 0x38
        /*030a*/ 	.short	0x0010


	//----- nvinfo : EIATTR_EXIT_INSTR_OFFSETS
	.align		4
        /*030c*/ 	.byte	0x04, 0x1c
        /*030e*/ 	.short	(.L_350 - .L_349)


	//   ....[0]....
.L_349:
        /*0310*/ 	.word	0x00000b00


	//   ....[1]....
        /*0314*/ 	.word	0x00001310


	//   ....[2]....
        /*0318*/ 	.word	0x000079d0


	//   ....[3]....
        /*031c*/ 	.word	0x00007f40


	//   ....[4]....
        /*0320*/ 	.word	0x00009590


	//----- nvinfo : EIATTR_MAX_THREADS
	.align		4
.L_350:
        /*0324*/ 	.byte	0x04, 0x05
        /*0326*/ 	.short	(.L_352 - .L_351)
.L_351:
        /*0328*/ 	.word	0x00000180
        /*032c*/ 	.word	0x00000001
        /*0330*/ 	.word	0x00000001


	//----- nvinfo : EIATTR_CRS_STACK_SIZE
	.align		4
.L_352:
        /*0334*/ 	.byte	0x04, 0x1e
        /*0336*/ 	.short	(.L_354 - .L_353)
.L_353:
        /*0338*/ 	.word	0x00000000


	//----- nvinfo : EIATTR_CBANK_PARAM_SIZE
	.align		4
.L_354:
        /*033c*/ 	.byte	0x03, 0x19
        /*033e*/ 	.short	0x0470


	//----- nvinfo : EIATTR_PARAM_CBANK
	.align		4
        /*0340*/ 	.byte	0x04, 0x0a
        /*0342*/ 	.short	(.L_356 - .L_355)
	.align		4
.L_355:
        /*0344*/ 	.word	index@(.nv.constant0._ZN7cutlass13device_kernelINS_4gemm6kernel13GemmUniversalIN4cute5tupleIJNS5_IJiNS4_1CILi8EEEEEENS5_IJiEEENS5_IJiNS6_ILi16EEENS6_ILi4EEEEEES9_EEENS1_10collective13CollectiveMmaINS1_34MainloopSm90TmaGmmaWarpSpecializedILi7ENS5_IJNS6_ILi2EEESH_NS6_ILi1EEEEEENS1_35KernelTmaWarpSpecializedCooperativeEEENS5_IJNS5_IJNS6_ILi128EEEEEESN_NS5_IJNS6_ILi64EEEEEEEEENS_6half_tENS5_IJNS5_IJiiEEENS5_IJSI_iiEEES9_EEESR_NS5_IJNS5_IJSI_EEENS5_IJiiiEEES9_EEENS4_8TiledMMAINS4_8MMA_AtomIJNS4_4SM904GMMA26MMA_64x128x16_F32F16F16_SSILNS11_5MajorE0ELS13_1ELNS11_7ScaleInE1ELS14_1EEEEEENS4_6LayoutINS5_IJSH_SI_SI_EEENS5_IJSI_NS6_ILi0EEES19_EEEEENS5_IJNS4_10UnderscoreES1C_S1C_EEEEENS4_23SM90_TMA_LOAD_MULTICASTENS4_14ComposedLayoutINS4_7SwizzleILi3ELi4ELi3EEENS4_18smem_ptr_flag_bitsILi16EEENS17_INS5_IJS7_SO_EEENS5_IJSO_SI_EEEEEEEvNS4_8identityES1F_NS1G_IS1I_S1K_NS17_INS5_IJSO_S7_EEENS5_IJSI_SO_EEEEEEEvS1P_EENS_8epilogue10collective6detail29Sm90TmaWarpSpecializedAdapterINS1W_15DefaultEpilogueISR_NS5_IJSS_SV_S9_EEES20_NS1V_6thread17LinearCombinationISR_Li1EffLNS21_9ScaleType4KindE0ELNS_15FloatRoundStyleE2ESR_EENS1_15EpilogueDefaultEEEEEvvEEEEvNT_6ParamsE)
        /*0348*/ 	.short	0x0210
        /*034a*/ 	.short	0x0470


	//----- nvinfo : EIATTR_SW_WAR
	.align		4
.L_356:
        /*034c*/ 	.byte	0x04, 0x36
        /*034e*/ 	.short	(.L_358 - .L_357)
.L_357:
        /*0350*/ 	.word	0x00000008
.L_358:


//--------------------- .nv.info._ZN7cutlass13device_kernelINS_4gemm6kernel13GemmUniversalIN4cute5tupleIJNS5_IJNS4_1CILi8EEEiEEENS5_IJiNS6_ILi16EEEEEENS5_IJiEEESB_EEENS1_10collective13CollectiveMmaINS1_34MainloopSm90TmaGmmaWarpSpecializedILi7ENS5_IJNS6_ILi2EEESG_NS6_ILi1EEEEEENS1_35KernelTmaWarpSpecializedCooperativeEEENS5_IJNS5_IJS7_S9_EEENS5_IJNS6_ILi128EEEEEENS5_IJNS6_ILi64EEEEEEEEENS_6half_tENS5_IJNS5_IJiiEEENS5_IJSH_EEESB_EEESR_NS5_IJNS5_IJSH_iEEESB_SB_EEENS4_8TiledMMAINS4_8MMA_AtomIJNS4_4SM904GMMA26MMA_64x128x16_F32F16F16_SSILNS10_5MajorE0ELS12_1ELNS10_7ScaleInE1ELS13_1EEEEEENS4_6LayoutINS5_IJSG_SH_SH_EEENS5_IJSH_NS6_ILi0EEES18_EEEEENS5_IJNS4_10UnderscoreES1B_S1B_EEEEENS4_23SM90_TMA_LOAD_MULTICASTENS4_14ComposedLayoutINS4_7SwizzleILi3ELi4ELi3EEENS4_18smem_ptr_flag_bitsILi16EEENS16_INS5_IJS7_SO_EEENS5_IJSO_SH_EEEEEEEvNS4_8identityES1E_NS1F_IS1H_S1J_NS16_INS5_IJSO_S7_EEENS5_IJSH_SO_EEEEEEEvS1O_EENS_8epilogue10collective6detail29Sm90TmaWarpSpecializedAdapterINS1V_15DefaultEpilogueISR_NS5_IJSS_SV_SB_EEES1Z_NS1U_6thread17LinearCombinationISR_Li1EffLNS20_9ScaleType4KindE0ELNS_15FloatRoundStyleE2ESR_EENS1_15EpilogueDefaultEEEEEvvEEEEvNT_6ParamsE --------------------------
	.section	.nv.info._ZN7cutlass13device_kernelINS_4gemm6kernel13GemmUniversalIN4cute5tupleIJNS5_IJNS4_1CILi8EEEiEEENS5_IJiNS6_ILi16EEEEEENS5_IJiEEESB_EEENS1_10collective13CollectiveMmaINS1_34MainloopSm90TmaGmmaWarpSpecializedILi7ENS5_IJNS6_ILi2EEESG_NS6_ILi1EEEEEENS1_35KernelTmaWarpSpecializedCooperativeEEENS5_IJNS5_IJS7_S9_EEENS5_IJNS6_ILi128EEEEEENS5_IJNS6_ILi64EEEEEEEEENS_6half_tENS5_IJNS5_IJiiEEENS5_IJSH_EEESB_EEESR_NS5_IJNS5_IJSH_iEEESB_SB_EEENS4_8TiledMMAINS4_8MMA_AtomIJNS4_4SM904GMMA26MMA_64x128x16_F32F16F16_SSILNS10_5MajorE0ELS12_1ELNS10_7ScaleInE1ELS13_1EEEEEENS4_6LayoutINS5_IJSG_SH_SH_EEENS5_IJSH_NS6_ILi0EEES18_EEEEENS5_IJNS4_10UnderscoreES1B_S1B_EEEEENS4_23SM90_TMA_LOAD_MULTICASTENS4_14ComposedLayoutINS4_7SwizzleILi3ELi4ELi3EEENS4_18smem_ptr_flag_bitsILi16EEENS16_INS5_IJS7_SO_EEENS5_IJSO_SH_EEEEEEEvNS4_8identityES1E_NS1F_IS1H_S1J_NS16_INS5_IJSO_S7_EEENS5_IJSH_SO_EEEEEEEvS1O_EENS_8epilogue10collective6detail29Sm90TmaWarpSpecializedAdapterINS1V_15DefaultEpilogueISR_NS5_IJSS_SV_SB_EEES1Z_NS1U_6thread17LinearCombinationISR_Li1EffLNS20_9ScaleType4KindE0ELNS_15FloatRoundStyleE2ESR_EENS1_15EpilogueDefaultEEEEEvvEEEEvNT_6ParamsE,"",@"SHT_CUDA_INFO"
	.sectionflags	@""
	.align	4


	//----- nvinfo : EIATTR_CUDA_API_VERSION
	.align		4
        /*0000*/ 	.byte	0x04, 0x37
        /*0002*/ 	.short	(.L_360 - .L_359)
.L_359:
        /*0004*/ 	.word	0x00000082


	//----- nvinfo : EIATTR_KPARAM_INFO
	.align		4
.L_360:
        /*0008*/ 	.byte	0x04, 0x17
        /*000a*/ 	.short	(.L_362 - .L_361)
.L_361:
        /*000c*/ 	.word	0x00000000
        /*0010*/ 	.short	0x0000
        /*0012*/ 	.short	0x0070
        /*0014*/ 	.byte	0x00, 0xf0, 0x01, 0x10


	//----- nvinfo : EIATTR_SPARSE_MMA_MASK
	.align		4
.L_362:
        /*0018*/ 	.byte	0x03, 0x50
        /*001a*/ 	.short	0x0000


	//----- nvinfo : EIATTR_MAXREG_COUNT
	.align		4
        /*001c*/ 	.byte	0x03, 0x1b
        /*001e*/ 	.short	0x00a8


	//----- nvinfo : EIATTR_NUM_BARRIERS
	.align		4
        /*0020*/ 	.byte	0x02, 0x4c
        /*0022*/ 	.byte	0x01
	.zero		1


	//----- nvinfo : EIATTR_EXTERNS
	.align		4
        /*0024*/ 	.byte	0x04, 0x0f
        /*0026*/ 	.short	(.L_364 - .L_363)


	//   ....[0]....
	.align		4
.L_363:
        /*0028*/ 	.word	index@(__assertfail)


	//----- nvinfo : EIATTR_MERCURY_ISA_VERSION
	.align		4
.L_364:
        /*002c*/ 	.byte	0x03, 0x5f
        /*002e*/ 	.short	0x0101


	//----- nvinfo : EIATTR_INT_WARP_WIDE_INSTR_OFFSETS
	.align		4
        /*0030*/ 	.byte	0x04, 0x31
        /*0032*/ 	.short	(.L_366 - .L_365)


	//   ....[0]....
.L_365:
        /*0034*/ 	.word	0x000004f0


	//   ....[1]....
        /*0038*/ 	.word	0x00000520


	//   ....[2]....
        /*003c*/ 	.word	0x000006d0


	//----- nvinfo : EIATTR_COOP_GROUP_MASK_REGIDS
	.align		4
.L_366:
        /*0040*/ 	.byte	0x04, 0x29
        /*0042*/ 	.short	(.L_368 - .L_367)


	//   ....[0]....
.L_367:
        /*0044*/ 	.word	0xffffffff


	//   ....[1]....
        /*0048*/ 	.word	0xffffffff


	//   ....[2]....
        /*004c*/ 	.word	0xffffffff


	//   ....[3]....
        /*0050*/ 	.word	0xffffffff


	//   ....[4]....
        /*0054*/ 	.word	0xffffffff


	//   ....[5]....
        /*0058*/ 	.word	0xffffffff


	//----- nvinfo : EIATTR_COOP_GROUP_INSTR_OFFSETS
	.align		4
.L_368:
        /*005c*/ 	.byte	0x04, 0x28
        /*005e*/ 	.short	(.L_370 - .L_369)


	//   ....[0]....
.L_369:
        /*0060*/ 	.word	0x00000060


	//   ....[1]....
        /*0064*/ 	.word	0x00000070


	//   ....[2]....
        /*0068*/ 	.word	0x00000130


	//   ....[3]....
        /*006c*/ 	.word	0x00000330


	//   ....[4]....
        /*0070*/ 	.word	0x00000860


	//   ....[5]....
        /*0074*/ 	.word	0x000019f0


	//----- nvinfo : EIATTR_REG_RECONFIG
	.align		4
.L_370:
        /*0078*/ 	.byte	0x01, 0x54
	.zero		2


	//----- nvinfo : EIATTR_SYSCALL_OFFSETS
	.align		4
        /*007c*/ 	.byte	0x04, 0x46
        /*007e*/ 	.short	(.L_372 - .L_371)


	//   ....[0]....
.L_371:
        /*0080*/ 	.word	0x00001be0


	//----- nvinfo : EIATTR_MBARRIER_INSTR_OFFSETS
	.align		4
.L_372:
        /*0084*/ 	.byte	0x04, 0x39
        /*0086*/ 	.short	(.L_374 - .L_373)


	//   ....[0]....
.L_373:
        /*0088*/ 	.word	0x00000230
        /*008c*/ 	.word	0x000000ff
        /*0090*/ 	.word	0x00000000
        /*0094*/ 	.short	0x0100
        /*0096*/ 	.byte	0x08
	.zero		1


	//   ....[1]....
        /*0098*/ 	.word	0x00000240
        /*009c*/ 	.word	0x000000ff
        /*00a0*/ 	.word	0x00000038
        /*00a4*/ 	.short	0x0100
        /*00a6*/ 	.byte	0x08
	.zero		1


	//   ....[2]....
        /*00a8*/ 	.word	0x00000250
        /*00ac*/ 	.word	0x000000ff
        /*00b0*/ 	.word	0x00000008
        /*00b4*/ 	.short	0x0100
        /*00b6*/ 	.byte	0x08
	.zero		1


	//   ....[3]....
        /*00b8*/ 	.word	0x00000260
        /*00bc*/ 	.word	0x000000ff
        /*00c0*/ 	.word	0x00000040
        /*00c4*/ 	.short	0x0100
        /*00c6*/ 	.byte	0x08
	.zero		1


	//   ....[4]....
        /*00c8*/ 	.word	0x00000270
        /*00cc*/ 	.word	0x000000ff
        /*00d0*/ 	.word	0x00000010
        /*00d4*/ 	.short	0x0100
        /*00d6*/ 	.byte	0x08
	.zero		1


	//   ....[5]....
        /*00d8*/ 	.word	0x00000280
        /*00dc*/ 	.word	0x000000ff
        /*00e0*/ 	.word	0x00000048
        /*00e4*/ 	.short	0x0100
        /*00e6*/ 	.byte	0x08
	.zero		1


	//   ....[6]....
        /*00e8*/ 	.word	0x00000290
        /*00ec*/ 	.word	0x000000ff
        /*00f0*/ 	.word	0x00000018
        /*00f4*/ 	.short	0x0100
        /*00f6*/ 	.byte	0x08
	.zero		1


	//   ....[7]....
        /*00f8*/ 	.word	0x000002a0
        /*00fc*/ 	.word	0x000000ff
        /*0100*/ 	.word	0x00000050
        /*0104*/ 	.short	0x0100
        /*0106*/ 	.byte	0x08
	.zero		1


	//   ....[8]....
        /*0108*/ 	.word	0x000002b0
        /*010c*/ 	.word	0x000000ff
        /*0110*/ 	.word	0x00000020
        /*0114*/ 	.short	0x0100
        /*0116*/ 	.byte	0x08
	.zero		1


	//   ....[9]....
        /*0118*/ 	.word	0x000002c0
        /*011c*/ 	.word	0x000000ff
        /*0120*/ 	.word	0x00000058
        /*0124*/ 	.short	0x0100
        /*0126*/ 	.byte	0x08
	.zero		1


	//   ....[10]....
        /*0128*/ 	.word	0x000002d0
        /*012c*/ 	.word	0x000000ff
        /*0130*/ 	.word	0x00000028
        /*0134*/ 	.short	0x0100
        /*0136*/ 	.byte	0x08
	.zero		1


	//   ....[11]....
        /*0138*/ 	.word	0x000002e0
        /*013c*/ 	.word	0x000000ff
        /*0140*/ 	.word	0x00000060
        /*0144*/ 	.short	0x0100
        /*0146*/ 	.byte	0x08
	.zero		1


	//   ....[12]....
        /*0148*/ 	.word	0x000002f0
        /*014c*/ 	.word	0x000000ff
        /*0150*/ 	.word	0x00000030
        /*0154*/ 	.short	0x0100
        /*0156*/ 	.byte	0x08
	.zero		1


	//   ....[13]....
        /*0158*/ 	.word	0x00000300
        /*015c*/ 	.word	0x000000ff
        /*0160*/ 	.word	0x00000068
        /*0164*/ 	.short	0x0100
        /*0166*/ 	.byte	0x08
	.zero		1


	//   ....[14]....
        /*0168*/ 	.word	0x00000760
        /*016c*/ 	.word	0x000000ff
        /*0170*/ 	.word	0x00000080
        /*0174*/ 	.short	0x0100
        /*0176*/ 	.byte	0x06
	.zero		1


	//   ....[15]....
        /*0178*/ 	.word	0x000007f0
        /*017c*/ 	.word	0x000000ff
        /*0180*/ 	.word	0x00000088
        /*0184*/ 	.short	0x0100
        /*0186*/ 	.byte	0x06
	.zero		1


	//   ....[16]....
        /*0188*/ 	.word	0x00001ca0
        /*018c*/ 	.word	0x00000003
        /*0190*/ 	.word	0x00000000
        /*0194*/ 	.short	0x010a
        /*0196*/ 	.byte	0x3f
	.zero		1


	//   ....[17]....
        /*0198*/ 	.word	0x00001d00
        /*019c*/ 	.word	0x00000003
        /*01a0*/ 	.word	0x00000000
        /*01a4*/ 	.short	0x010a
        /*01a6*/ 	.byte	0x3f
	.zero		1


	//   ....[18]....
        /*01a8*/ 	.word	0x00002080
        /*01ac*/ 	.word	0x00000005
        /*01b0*/ 	.word	0x00000000
        /*01b4*/ 	.short	0x010a
        /*01b6*/ 	.byte	0x3f
	.zero		1


	//   ....[19]....
        /*01b8*/ 	.word	0x000020c0
        /*01bc*/ 	.word	0x00000005
        /*01c0*/ 	.word	0x00000000
        /*01c4*/ 	.short	0x010a
        /*01c6*/ 	.byte	0x3f
	.zero		1


	//   ....[20]....
        /*01c8*/ 	.word	0x00002320
        /*01cc*/ 	.word	0x00000005
        /*01d0*/ 	.word	0x00000000
        /*01d4*/ 	.short	0x0101
        /*01d6*/ 	.byte	0x3f
	.zero		1


	//   ....[21]....
        /*01d8*/ 	.word	0x00002540
        /*01dc*/ 	.word	0x00000003
        /*01e0*/ 	.word	0x00000000
        /*01e4*/ 	.short	0x0101
        /*01e6*/ 	.byte	0x3f
	.zero		1


	//   ....[22]....
        /*01e8*/ 	.word	0x00008040
        /*01ec*/ 	.word	0x00000016
        /*01f0*/ 	.word	0x00000038
        /*01f4*/ 	.short	0x010a
        /*01f6*/ 	.byte	0x3f
	.zero		1


	//   ....[23]....
        /*01f8*/ 	.word	0x000084e0
        /*01fc*/ 	.word	0x00000006
        /*0200*/ 	.word	0x00000088
        /*0204*/ 	.short	0x0101
        /*0206*/ 	.byte	0x3f
	.zero		1


	//   ....[24]....
        /*0208*/ 	.word	0x00008bf0
        /*020c*/ 	.word	0x00000007
        /*0210*/ 	.word	0x00000000
        /*0214*/ 	.short	0x010a
        /*0216*/ 	.byte	0x3f
	.zero		1


	//   ....[25]....
        /*0218*/ 	.word	0x00008c70
        /*021c*/ 	.word	0x00000006
        /*0220*/ 	.word	0x00000000
        /*0224*/ 	.short	0x010a
        /*0226*/ 	.byte	0x3f
	.zero		1


	//   ....[26]....
        /*0228*/ 	.word	0x00008d00
        /*022c*/ 	.word	0x00000007
        /*0230*/ 	.word	0x00000000
        /*0234*/ 	.short	0x010a
        /*0236*/ 	.byte	0x3f
	.zero		1


	//   ....[27]....
        /*0238*/ 	.word	0x00008d90
        /*023c*/ 	.word	0x00000006
        /*0240*/ 	.word	0x00000000
        /*0244*/ 	.short	0x010a
        /*0246*/ 	.byte	0x3f
	.zero		1


	//   ....[28]....
        /*0248*/ 	.word	0x00008e20
        /*024c*/ 	.word	0x00000007
        /*0250*/ 	.word	0x00000000
        /*0254*/ 	.short	0x010a
        /*0256*/ 	.byte	0x3f
	.zero		1


	//   ....[29]....
        /*0258*/ 	.word	0x00008eb0
        /*025c*/ 	.word	0x00000006
        /*0260*/ 	.word	0x00000000
        /*0264*/ 	.short	0x010a
        /*0266*/ 	.byte	0x3f
	.zero		1


	//   ....[30]....
        /*0268*/ 	.word	0x00008f40
        /*026c*/ 	.word	0x00000005
        /*0270*/ 	.word	0x00000000
        /*0274*/ 	.short	0x010a
        /*0276*/ 	.byte	0x3f
	.zero		1


	//   ....[31]....
        /*0278*/ 	.word	0x00008fa0
        /*027c*/ 	.word	0x00000003
        /*0280*/ 	.word	0x00000000
        /*0284*/ 	.short	0x010a
        /*0286*/ 	.byte	0x3f
	.zero		1


	//   ....[32]....
        /*0288*/ 	.word	0x00008ff0
        /*028c*/ 	.word	0x00000005
        /*0290*/ 	.word	0x00000000
        /*0294*/ 	.short	0x010a
        /*0296*/ 	.byte	0x3f
	.zero		1


	//   ....[33]....
        /*0298*/ 	.word	0x000090c0
        /*029c*/ 	.word	0x00000016
        /*02a0*/ 	.word	0x00000038
        /*02a4*/ 	.short	0x010a
        /*02a6*/ 	.byte	0x3f
	.zero		1


	//   ....[34]....
        /*02a8*/ 	.word	0x00009190
        /*02ac*/ 	.word	0x00000007
        /*02b0*/ 	.word	0x00000000
        /*02b4*/ 	.short	0x010a
        /*02b6*/ 	.byte	0x3f
	.zero		1


	//   ....[35]....
        /*02b8*/ 	.word	0x000091e0
        /*02bc*/ 	.word	0x00000006
        /*02c0*/ 	.word	0x00000000
        /*02c4*/ 	.short	0x010a
        /*02c6*/ 	.byte	0x3f
	.zero		1


	//   ....[36]....
        /*02c8*/ 	.word	0x00009230
        /*02cc*/ 	.word	0x00000007
        /*02d0*/ 	.word	0x00000000
        /*02d4*/ 	.short	0x010a
        /*02d6*/ 	.byte	0x3f
	.zero		1


	//   ....[37]....
        /*02d8*/ 	.word	0x00009280
        /*02dc*/ 	.word	0x00000006
        /*02e0*/ 	.word	0x00000000
        /*02e4*/ 	.short	0x010a
        /*02e6*/ 	.byte	0x3f
	.zero		1


	//   ....[38]....
        /*02e8*/ 	.word	0x000092d0
        /*02ec*/ 	.word	0x00000007
        /*02f0*/ 	.word	0x00000000
        /*02f4*/ 	.short	0x010a
        /*02f6*/ 	.byte	0x3f
	.zero		1


	//   ....[39]....
        /*02f8*/ 	.word	0x00009320
        /*02fc*/ 	.word	0x00000006
        /*0300*/ 	.word	0x00000000
        /*0304*/ 	.short	0x010a
        /*0306*/ 	.byte	0x3f
	.zero		1


	//----- nvinfo : EIATTR_NUM_MBARRIERS
	.align		4
.L_374:
        /*0308*/ 	.byte	0x03, 0x38
        /*030a*/ 	.short	0x0010


	//----- nvinfo : EIATTR_EXIT_INSTR_OFFSETS
	.align		4
        /*030c*/ 	.byte	0x04, 0x1c
        /*030e*/ 	.short	(.L_376 - .L_375)


	//   ....[0]....
.L_375:
        /*0310*/ 	.word	0x00000a80


	//   ....[1]....
        /*0314*/ 	.word	0x00001290


	//   ....[2]....
        /*0318*/ 	.word	0x000074e0


	//   ....[3]....
        /*031c*/ 	.word	0x00007a40


	//   ....[4]....
        /*0320*/ 	.word	0x00008f90


	//----- nvinfo : EIATTR_MAX_THREADS
	.align		4
.L_376:
        /*0324*/ 	.byte	0x04, 0x05
        /*0326*/ 	.short	(.L_378 - .L_377)
.L_377:
        /*0328*/ 	.word	0x00000180
        /*032c*/ 	.word	0x00000001
        /*0330*/ 	.word	0x00000001


	//----- nvinfo : EIATTR_CRS_STACK_SIZE
	.align		4
.L_378:
        /*0334*/ 	.byte	0x04, 0x1e
        /*0336*/ 	.short	(.L_380 - .L_379)
.L_379:
        /*0338*/ 	.word	0x00000000


	//----- nvinfo : EIATTR_CBANK_PARAM_SIZE
	.align		4
.L_380:
        /*033c*/ 	.byte	0x03, 0x19
        /*033e*/ 	.short	0x0470


	//----- nvinfo : EIATTR_PARAM_CBANK
	.align		4
        /*0340*/ 	.byte	0x04, 0x0a
        /*0342*/ 	.short	(.L_382 - .L_381)
	.align		4
.L_381:
        /*0344*/ 	.word	index@(.nv.constant0._ZN7cutlass13device_kernelINS_4gemm6kernel13GemmUniversalIN4cute5tupleIJNS5_IJNS4_1CILi8EEEiEEENS5_IJiNS6_ILi16EEEEEENS5_IJiEEESB_EEENS1_10collective13CollectiveMmaINS1_34MainloopSm90TmaGmmaWarpSpecializedILi7ENS5_IJNS6_ILi2EEESG_NS6_ILi1EEEEEENS1_35KernelTmaWarpSpecializedCooperativeEEENS5_IJNS5_IJS7_S9_EEENS5_IJNS6_ILi128EEEEEENS5_IJNS6_ILi64EEEEEEEEENS_6half_tENS5_IJNS5_IJiiEEENS5_IJSH_EEESB_EEESR_NS5_IJNS5_IJSH_iEEESB_SB_EEENS4_8TiledMMAINS4_8MMA_AtomIJNS4_4SM904GMMA26MMA_64x128x16_F32F16F16_SSILNS10_5MajorE0ELS12_1ELNS10_7ScaleInE1ELS13_1EEEEEENS4_6LayoutINS5_IJSG_SH_SH_EEENS5_IJSH_NS6_ILi0EEES18_EEEEENS5_IJNS4_10UnderscoreES1B_S1B_EEEEENS4_23SM90_TMA_LOAD_MULTICASTENS4_14ComposedLayoutINS4_7SwizzleILi3ELi4ELi3EEENS4_18smem_ptr_flag_bitsILi16EEENS16_INS5_IJS7_SO_EEENS5_IJSO_SH_EEEEEEEvNS4_8identityES1E_NS1F_IS1H_S1J_NS16_INS5_IJSO_S7_EEENS5_IJSH_SO_EEEEEEEvS1O_EENS_8epilogue10collective6detail29Sm90TmaWarpSpecializedAdapterINS1V_15DefaultEpilogueISR_NS5_IJSS_SV_SB_EEES1Z_NS1U_6thread17LinearCombinationISR_Li1EffLNS20_9ScaleType4KindE0ELNS_15FloatRoundStyleE2ESR_EENS1_15EpilogueDefaultEEEEEvvEEEEvNT_6ParamsE)
        /*0348*/ 	.short	0x0210
        /*034a*/ 	.short	0x0470


	//----- nvinfo : EIATTR_SW_WAR
	.align		4
.L_382:
        /*034c*/ 	.byte	0x04, 0x36
        /*034e*/ 	.short	(.L_384 - .L_383)
.L_383:
        /*0350*/ 	.word	0x00000008
.L_384:


//--------------------- .nv.info._ZN7cutlass13device_kernelINS_4gemm6kernel13GemmUniversalIN4cute5tupleIJiiiiEEENS1_10collective13CollectiveMmaINS1_34MainloopSm90TmaGmmaWarpSpecializedILi7ENS5_IJNS4_1CILi2EEESB_NSA_ILi1EEEEEENS1_35KernelTmaWarpSpecializedCooperativeEEENS5_IJNSA_ILi128EEESG_NSA_ILi64EEEEEENS_6half_tENS5_IJlSC_lEEESJ_SK_NS4_8TiledMMAINS4_8MMA_AtomIJNS4_4SM904GMMA26MMA_64x128x16_F32F16F16_SSILNSO_5MajorE0ELSQ_0ELNSO_7ScaleInE1ELSR_1EEEEEENS4_6LayoutINS5_IJSB_SC_SC_EEENS5_IJSC_NSA_ILi0EEESW_EEEEENS5_IJNS4_10UnderscoreESZ_SZ_EEEEENS4_23SM90_TMA_LOAD_MULTICASTENS4_14ComposedLayoutINS4_7SwizzleILi3ELi4ELi3EEENS4_18smem_ptr_flag_bitsILi16EEENSU_INS5_IJNSA_ILi8EEESH_EEENS5_IJSH_SC_EEEEEEEvNS4_8identityES12_S1C_vS1D_EENS_8epilogue10collective6detail29Sm90TmaWarpSpecializedAdapterINS1G_15DefaultEpilogueISJ_SK_SK_NS1F_6thread17LinearCombinationISJ_Li1EffLNS1K_9ScaleType4KindE0ELNS_15FloatRoundStyleE2ESJ_EENS1_15EpilogueDefaultEEEEEvvEEEEvNT_6ParamsE --------------------------
	.section	.nv.info._ZN7cutlass13device_kernelINS_4gemm6kernel13GemmUniversalIN4cute5tupleIJiiiiEEENS1_10collective13CollectiveMmaINS1_34MainloopSm90TmaGmmaWarpSpecializedILi7ENS5_IJNS4_1CILi2EEESB_NSA_ILi1EEEEEENS1_35KernelTmaWarpSpecializedCooperativeEEENS5_IJNSA_ILi128EEESG_NSA_ILi64EEEEEENS_6half_tENS5_IJlSC_lEEESJ_SK_NS4_8TiledMMAINS4_8MMA_AtomIJNS4_4SM904GMMA26MMA_64x128x16_F32F16F16_SSILNSO_5MajorE0ELSQ_0ELNSO_7ScaleInE1ELSR_1EEEEEENS4_6LayoutINS5_IJSB_SC_SC_EEENS5_IJSC_NSA_ILi0EEESW_EEEEENS5_IJNS4_10UnderscoreESZ_SZ_EEEEENS4_23SM90_TMA_LOAD_MULTICASTENS4_14ComposedLayoutINS4_7SwizzleILi3ELi4ELi3EEENS4_18smem_ptr_flag_bitsILi16EEENSU_INS5_IJNSA_ILi8EEESH_EEENS5_IJSH_SC_EEEEEEEvNS4_8identityES12_S1C_vS1D_EENS_8epilogue10collective6detail29Sm90TmaWarpSpecializedAdapterINS1G_15DefaultEpilogueISJ_SK_SK_NS1F_6thread17LinearCombinationISJ_Li1EffLNS1K_9ScaleType4KindE0ELNS_15FloatRoundStyleE2ESJ_EENS1_15EpilogueDefaultEEEEEvvEEEEvNT_6ParamsE,"",@"SHT_CUDA_INFO"
	.sectionflags	@""
	.align	4


	//----- nvinfo : EIATTR_CUDA_API_VERSION
	.align		4
        /*0000*/ 	.byte	0x04, 0x37
        /*0002*/ 	.short	(.L_386 - .L_385)
.L_385:
        /*0004*/ 	.word	0x00000082


	//----- nvinfo : EIATTR_KPARAM_INFO
	.align		4
.L_386:
        /*0008*/ 	.byte	0x04, 0x17
        /*000a*/ 	.short	(.L_388 - .L_387)
.L_387:
        /*000c*/ 	.word	0x00000000
        /*0010*/ 	.short	0x0000
        /*0012*/ 	.short	0x0070
        /*0014*/ 	.byte	0x00, 0xf0, 0x01, 0x10


	//----- nvinfo : EIATTR_SPARSE_MMA_MASK
	.align		4
.L_388:
        /*0018*/ 	.byte	0x03, 0x50
        /*001a*/ 	.short	0x0000


	//----- nvinfo : EIATTR_MAXREG_COUNT
	.align		4
        /*001c*/ 	.byte	0x03, 0x1b
        /*001e*/ 	.short	0x00a8


	//----- nvinfo : EIATTR_NUM_BARRIERS
	.align		4
        /*0020*/ 	.byte	0x02, 0x4c
        /*0022*/ 	.byte	0x01
	.zero		1


	//----- nvinfo : EIATTR_EXTERNS
	.align		4
        /*0024*/ 	.byte	0x04, 0x0f
        /*0026*/ 	.short	(.L_390 - .L_389)


	//   ....[0]....
	.align		4
.L_389:
        /*0028*/ 	.word	index@(__assertfail)


	//----- nvinfo : EIATTR_MERCURY_ISA_VERSION
	.align		4
.L_390:
        /*002c*/ 	.byte	0x03, 0x5f
        /*002e*/ 	.short	0x0101


	//----- nvinfo : EIATTR_INT_WARP_WIDE_INSTR_OFFSETS
	.align		4
        /*0030*/ 	.byte	0x04, 0x31
        /*0032*/ 	.short	(.L_392 - .L_391)


	//   ....[0]....
.L_391:
        /*0034*/ 	.word	0x000004e0


	//   ....[1]....
        /*0038*/ 	.word	0x00000510


	//   ....[2]....
        /*003c*/ 	.word	0x000006b0


	//----- nvinfo : EIATTR_COOP_GROUP_MASK_REGIDS
	.align		4
.L_392:
        /*0040*/ 	.byte	0x04, 0x29
        /*0042*/ 	.short	(.L_394 - .L_393)


	//   ....[0]....
.L_393:
        /*0044*/ 	.word	0xffffffff


	//   ....[1]....
        /*0048*/ 	.word	0xffffffff


	//   ....[2]....
        /*004c*/ 	.word	0xffffffff


	//   ....[3]....
        /*0050*/ 	.word	0xffffffff


	//   ....[4]....
        /*0054*/ 	.word	0xffffffff


	//   ....[5]....
        /*0058*/ 	.word	0xffffffff


	//----- nvinfo : EIATTR_COOP_GROUP_INSTR_OFFSETS
	.align		4
.L_394:
        /*005c*/ 	.byte	0x04, 0x28
        /*005e*/ 	.short	(.L_396 - .L_395)


	//   ....[0]....
.L_395:
        /*0060*/ 	.word	0x00000060


	//   ....[1]....
        /*0064*/ 	.word	0x00000070


	//   ....[2]....
        /*0068*/ 	.word	0x00000130


	//   ....[3]....
        /*006c*/ 	.word	0x00000330


	//   ....[4]....
        /*0070*/ 	.word	0x00000860


	//   ....[5]....
        /*0074*/ 	.word	0x000014e0


	//----- nvinfo : EIATTR_REG_RECONFIG
	.align		4
.L_396:
        /*0078*/ 	.byte	0x01, 0x54
	.zero		2


	//----- nvinfo : EIATTR_SYSCALL_OFFSETS
	.align		4
        /*007c*/ 	.byte	0x04, 0x46
        /*007e*/ 	.short	(.L_398 - .L_397)


	//   ....[0]....
.L_397:
        /*0080*/ 	.word	0x000016d0


	//----- nvinfo : EIATTR_MBARRIER_INSTR_OFFSETS
	.align		4
.L_398:
        /*0084*/ 	.byte	0x04, 0x39
        /*0086*/ 	.short	(.L_400 - .L_399)


	//   ....[0]....
.L_399:
        /*0088*/ 	.word	0x00000230
        /*008c*/ 	.word	0x000000ff
        /*0090*/ 	.word	0x00000000
        /*0094*/ 	.short	0x0100
        /*0096*/ 	.byte	0x08
	.zero		1


	//   ....[1]....
        /*0098*/ 	.word	0x00000240
        /*009c*/ 	.word	0x000000ff
        /*00a0*/ 	.word	0x00000038
        /*00a4*/ 	.short	0x0100
        /*00a6*/ 	.byte	0x08
	.zero		1


	//   ....[2]....
        /*00a8*/ 	.word	0x00000250
        /*00ac*/ 	.word	0x000000ff
        /*00b0*/ 	.word	0x00000008
        /*00b4*/ 	.short	0x0100
        /*00b6*/ 	.byte	0x08
	.zero		1


	//   ....[3]....
        /*00b8*/ 	.word	0x00000260
        /*00bc*/ 	.word	0x000000ff
        /*00c0*/ 	.word	0x00000040
        /*00c4*/ 	.short	0x0100
        /*00c6*/ 	.byte	0x08
	.zero		1


	//   ....[4]....
        /*00c8*/ 	.word	0x00000270
        /*00cc*/ 	.word	0x000000ff
        /*00d0*/ 	.word	0x00000010
        /*00d4*/ 	.short	0x0100
        /*00d6*/ 	.byte	0x08
	.zero		1


	//   ....[5]....
        /*00d8*/ 	.word	0x00000280
        /*00dc*/ 	.word	0x000000ff
        /*00e0*/ 	.word	0x00000048
        /*00e4*/ 	.short	0x0100
        /*00e6*/ 	.byte	0x08
	.zero		1


	//   ....[6]....
        /*00e8*/ 	.word	0x00000290
        /*00ec*/ 	.word	0x000000ff
        /*00f0*/ 	.word	0x00000018
        /*00f4*/ 	.short	0x0100
        /*00f6*/ 	.byte	0x08
	.zero		1


	//   ....[7]....
        /*00f8*/ 	.word	0x000002a0
        /*00fc*/ 	.word	0x000000ff
        /*0100*/ 	.word	0x00000050
        /*0104*/ 	.short	0x0100
        /*0106*/ 	.byte	0x08
	.zero		1


	//   ....[8]....
        /*0108*/ 	.word	0x000002b0
        /*010c*/ 	.word	0x000000ff
        /*0110*/ 	.word	0x00000020
        /*0114*/ 	.short	0x0100
        /*0116*/ 	.byte	0x08
	.zero		1


	//   ....[9]....
        /*0118*/ 	.word	0x000002c0
        /*011c*/ 	.word	0x000000ff
        /*0120*/ 	.word	0x00000058
        /*0124*/ 	.short	0x0100
        /*0126*/ 	.byte	0x08
	.zero		1


	//   ....[10]....
        /*0128*/ 	.word	0x000002d0
        /*012c*/ 	.word	0x000000ff
        /*0130*/ 	.word	0x00000028
        /*0134*/ 	.short	0x0100
        /*0136*/ 	.byte	0x08
	.zero		1


	//   ....[11]....
        /*0138*/ 	.word	0x000002e0
        /*013c*/ 	.word	0x000000ff
        /*0140*/ 	.word	0x00000060
        /*0144*/ 	.short	0x0100
        /*0146*/ 	.byte	0x08
	.zero		1


	//   ....[12]....
        /*0148*/ 	.word	0x000002f0
        /*014c*/ 	.word	0x000000ff
        /*0150*/ 	.word	0x00000030
        /*0154*/ 	.short	0x0100
        /*0156*/ 	.byte	0x08
	.zero		1


	//   ....[13]....
        /*0158*/ 	.word	0x00000300
        /*015c*/ 	.word	0x000000ff
        /*0160*/ 	.word	0x00000068
        /*0164*/ 	.short	0x0100
        /*0166*/ 	.byte	0x08
	.zero		1


	//   ....[14]....
        /*0168*/ 	.word	0x00000740
        /*016c*/ 	.word	0x000000ff
        /*0170*/ 	.word	0x00000080
        /*0174*/ 	.short	0x0100
        /*0176*/ 	.byte	0x06
	.zero		1


	//   ....[15]....
        /*0178*/ 	.word	0x000007e0
        /*017c*/ 	.word	0x000000ff
        /*0180*/ 	.word	0x00000088
        /*0184*/ 	.short	0x0100
        /*0186*/ 	.byte	0x06
	.zero		1


	//   ....[16]....
        /*0188*/ 	.word	0x00001790
        /*018c*/ 	.word	0x00000003
        /*0190*/ 	.word	0x00000000
        /*0194*/ 	.short	0x010a
        /*0196*/ 	.byte	0x3f
	.zero		1


	//   ....[17]....
        /*0198*/ 	.word	0x000017f0
        /*019c*/ 	.word	0x00000003
        /*01a0*/ 	.word	0x00000000
        /*01a4*/ 	.short	0x010a
        /*01a6*/ 	.byte	0x3f
	.zero		1


	//   ....[18]....
        /*01a8*/ 	.word	0x00001b70
        /*01ac*/ 	.word	0x00000005
        /*01b0*/ 	.word	0x00000000
        /*01b4*/ 	.short	0x010a
        /*01b6*/ 	.byte	0x3f
	.zero		1


	//   ....[19]....
        /*01b8*/ 	.word	0x00001bb0
        /*01bc*/ 	.word	0x00000005
        /*01c0*/ 	.word	0x00000000
        /*01c4*/ 	.short	0x010a
        /*01c6*/ 	.byte	0x3f
	.zero		1


	//   ....[20]....
        /*01c8*/ 	.word	0x00001e10
        /*01cc*/ 	.word	0x00000004
        /*01d0*/ 	.word	0x00000000
        /*01d4*/ 	.short	0x0101
        /*01d6*/ 	.byte	0x3f
	.zero		1


	//   ....[21]....
        /*01d8*/ 	.word	0x00002030
        /*01dc*/ 	.word	0x00000000
        /*01e0*/ 	.word	0x00000000
        /*01e4*/ 	.short	0x0101
        /*01e6*/ 	.byte	0x3f
	.zero		1


	//   ....[22]....
        /*01e8*/ 	.word	0x00007260
        /*01ec*/ 	.word	0x00000015
        /*01f0*/ 	.word	0x00000038
        /*01f4*/ 	.short	0x010a
        /*01f6*/ 	.byte	0x3f
	.zero		1


	//   ....[23]....
        /*01f8*/ 	.word	0x00007680
        /*01fc*/ 	.word	0x00000006
        /*0200*/ 	.word	0x00000088
        /*0204*/ 	.short	0x0101
        /*0206*/ 	.byte	0x3f
	.zero		1


	//   ....[24]....
        /*0208*/ 	.word	0x00007d80
        /*020c*/ 	.word	0x00000007
        /*0210*/ 	.word	0x00000000
        /*0214*/ 	.short	0x010a
        /*0216*/ 	.byte	0x3f
	.zero		1


	//   ....[25]....
        /*0218*/ 	.word	0x00007e00
        /*021c*/ 	.word	0x00000008
        /*0220*/ 	.word	0x00000000
        /*0224*/ 	.short	0x010a
        /*0226*/ 	.byte	0x3f
	.zero		1


	//   ....[26]....
        /*0228*/ 	.word	0x00007e90
        /*022c*/ 	.word	0x00000009
        /*0230*/ 	.word	0x00000000
        /*0234*/ 	.short	0x010a
        /*0236*/ 	.byte	0x3f
	.zero		1


	//   ....[27]....
        /*0238*/ 	.word	0x00007f20
        /*023c*/ 	.word	0x00000008
        /*0240*/ 	.word	0x00000000
        /*0244*/ 	.short	0x010a
        /*0246*/ 	.byte	0x3f
	.zero		1


	//   ....[28]....
        /*0248*/ 	.word	0x00007fb0
        /*024c*/ 	.word	0x00000009
        /*0250*/ 	.word	0x00000000
        /*0254*/ 	.short	0x010a
        /*0256*/ 	.byte	0x3f
	.zero		1


	//   ....[29]....
        /*0258*/ 	.word	0x00008040
        /*025c*/ 	.word	0x00000006
        /*0260*/ 	.word	0x00000000
        /*0264*/ 	.short	0x010a
        /*0266*/ 	.byte	0x3f
	.zero		1


	//   ....[30]....
        /*0268*/ 	.word	0x000080d0
        /*026c*/ 	.word	0x00000003
        /*0270*/ 	.word	0x00000000
        /*0274*/ 	.short	0x010a
        /*0276*/ 	.byte	0x3f
	.zero		1


	//   ....[31]....
        /*0278*/ 	.word	0x00008130
        /*027c*/ 	.word	0x00000003
        /*0280*/ 	.word	0x00000000
        /*0284*/ 	.short	0x010a
        /*0286*/ 	.byte	0x3f
	.zero		1


	//   ....[32]....
        /*0288*/ 	.word	0x00008180
        /*028c*/ 	.word	0x00000005
        /*0290*/ 	.word	0x00000000
        /*0294*/ 	.short	0x010a
        /*0296*/ 	.byte	0x3f
	.zero		1


	//   ....[33]....
        /*0298*/ 	.word	0x00008250
        /*029c*/ 	.word	0x00000015
        /*02a0*/ 	.word	0x00000038
        /*02a4*/ 	.short	0x010a
        /*02a6*/ 	.byte	0x3f
	.zero		1


	//   ....[34]....
        /*02a8*/ 	.word	0x00008320
        /*02ac*/ 	.word	0x00000007
        /*02b0*/ 	.word	0x00000000
        /*02b4*/ 	.short	0x010a
        /*02b6*/ 	.byte	0x3f
	.zero		1


	//   ....[35]....
        /*02b8*/ 	.word	0x00008370
        /*02bc*/ 	.word	0x00000008
        /*02c0*/ 	.word	0x00000000
        /*02c4*/ 	.short	0x010a
        /*02c6*/ 	.byte	0x3f
	.zero		1


	//   ....[36]....
        /*02c8*/ 	.word	0x000083c0
        /*02cc*/ 	.word	0x00000009
        /*02d0*/ 	.word	0x00000000
        /*02d4*/ 	.short	0x010a
        /*02d6*/ 	.byte	0x3f
	.zero		1


	//   ....[37]....
        /*02d8*/ 	.word	0x00008410
        /*02dc*/ 	.word	0x00000008
        /*02e0*/ 	.word	0x00000000
        /*02e4*/ 	.short	0x010a
        /*02e6*/ 	.byte	0x3f
	.zero		1


	//   ....[38]....
        /*02e8*/ 	.word	0x00008460
        /*02ec*/ 	.word	0x00000009
        /*02f0*/ 	.word	0x00000000
        /*02f4*/ 	.short	0x010a
        /*02f6*/ 	.byte	0x3f
	.zero		1


	//   ....[39]....
        /*02f8*/ 	.word	0x000084b0
        /*02fc*/ 	.word	0x00000006
        /*0300*/ 	.word	0x00000000
        /*0304*/ 	.short	0x010a
        /*0306*/ 	.byte	0x3f
	.zero		1


	//----- nvinfo : EIATTR_NUM_MBARRIERS
	.align		4
.L_400:
        /*0308*/ 	.byte	0x03, 0x38
        /*030a*/ 	.short	0x0010


	//----- nvinfo : EIATTR_EXIT_INSTR_OFFSETS
	.align		4
        /*030c*/ 	.byte	0x04, 0x1c
        /*030e*/ 	.short	(.L_402 - .L_401)


	//   ....[0]....
.L_401:
        /*0310*/ 	.word	0x00000a30


	//   ....[1]....
        /*0314*/ 	.word	0x00001240


	//   ....[2]....
        /*0318*/ 	.word	0x00006920


	//   ....[3]....
        /*031c*/ 	.word	0x00006e80


	//   ....[4]....
        /*0320*/ 	.word	0x00008120


	//----- nvinfo : EIATTR_MAX_THREADS
	.align		4
.L_402:
        /*0324*/ 	.byte	0x04, 0x05
        /*0326*/ 	.short	(.L_404 - .L_403)
.L_403:
        /*0328*/ 	.word	0x00000180
        /*032c*/ 	.word	0x00000001
        /*0330*/ 	.word	0x00000001


	//----- nvinfo : EIATTR_CRS_STACK_SIZE
	.align		4
.L_404:
        /*0334*/ 	.byte	0x04, 0x1e
        /*0336*/ 	.short	(.L_406 - .L_405)
.L_405:
        /*0338*/ 	.word	0x00000000


	//----- nvinfo : EIATTR_CBANK_PARAM_SIZE
	.align		4
.L_406:
        /*033c*/ 	.byte	0x03, 0x19
        /*033e*/ 	.short	0x0470


	//----- nvinfo : EIATTR_PARAM_CBANK
	.align		4
        /*0340*/ 	.byte	0x04, 0x0a
        /*0342*/ 	.short	(.L_408 - .L_407)
	.align		4
.L_407:
        /*0344*/ 	.word	index@(.nv.constant0._ZN7cutlass13device_kernelINS_4gemm6kernel13GemmUniversalIN4cute5tupleIJiiiiEEENS1_10collective13CollectiveMmaINS1_34MainloopSm90TmaGmmaWarpSpecializedILi7ENS5_IJNS4_1CILi2EEESB_NSA_ILi1EEEEEENS1_35KernelTmaWarpSpecializedCooperativeEEENS5_IJNSA_ILi128EEESG_NSA_ILi64EEEEEENS_6half_tENS5_IJlSC_lEEESJ_SK_NS4_8TiledMMAINS4_8MMA_AtomIJNS4_4SM904GMMA26MMA_64x128x16_F32F16F16_SSILNSO_5MajorE0ELSQ_0ELNSO_7ScaleInE1ELSR_1EEEEEENS4_6LayoutINS5_IJSB_SC_SC_EEENS5_IJSC_NSA_ILi0EEESW_EEEEENS5_IJNS4_10UnderscoreESZ_SZ_EEEEENS4_23SM90_TMA_LOAD_MULTICASTENS4_14ComposedLayoutINS4_7SwizzleILi3ELi4ELi3EEENS4_18smem_ptr_flag_bitsILi16EEENSU_INS5_IJNSA_ILi8EEESH_EEENS5_IJSH_SC_EEEEEEEvNS4_8identityES12_S1C_vS1D_EENS_8epilogue10collective6detail29Sm90TmaWarpSpecializedAdapterINS1G_15DefaultEpilogueISJ_SK_SK_NS1F_6thread17LinearCombinationISJ_Li1EffLNS1K_9ScaleType4KindE0ELNS_15FloatRoundStyleE2ESJ_EENS1_15EpilogueDefaultEEEEEvvEEEEvNT_6ParamsE)
        /*0348*/ 	.short	0x0210
        /*034a*/ 	.short	0x0470


	//----- nvinfo : EIATTR_SW_WAR
	.align		4
.L_408:
        /*034c*/ 	.byte	0x04, 0x36
        /*034e*/ 	.short	(.L_410 - .L_409)
.L_409:
        /*0350*/ 	.word	0x00000008
.L_410:


//--------------------- .nv.info._ZN7cutlass13device_kernelINS_4gemm6kernel13GemmUniversalIN4cute5tupleIJNS5_IJiEEENS5_IJNS4_1CILi8EEEiEEENS5_IJiNS7_ILi16EEEEEES6_EEENS1_10collective13CollectiveMmaINS1_34MainloopSm90TmaGmmaWarpSpecializedILi7ENS5_IJNS7_ILi2EEESG_NS7_ILi1EEEEEENS1_35KernelTmaWarpSpecializedCooperativeEEENS5_IJNS5_IJNS7_ILi128EEEEEENS5_IJS8_SA_EEENS5_IJNS7_ILi64EEEEEEEEENS_6half_tENS5_IJS6_NS5_IJSH_iEEES6_EEESR_NS5_IJNS5_IJiiEEESS_S6_EEENS4_8TiledMMAINS4_8MMA_AtomIJNS4_4SM904GMMA26MMA_64x128x16_F32F16F16_SSILNSZ_5MajorE0ELS11_0ELNSZ_7ScaleInE1ELS12_1EEEEEENS4_6LayoutINS5_IJSG_SH_SH_EEENS5_IJSH_NS7_ILi0EEES17_EEEEENS5_IJNS4_10UnderscoreES1A_S1A_EEEEENS4_23SM90_TMA_LOAD_MULTICASTENS4_14ComposedLayoutINS4_7SwizzleILi3ELi4ELi3EEENS4_18smem_ptr_flag_bitsILi16EEENS15_INS5_IJS8_SO_EEENS5_IJSO_SH_EEEEEEEvNS4_8identityES1D_S1M_vS1N_EENS_8epilogue10collective6detail29Sm90TmaWarpSpecializedAdapterINS1Q_15DefaultEpilogueISR_NS5_IJS6_NS5_IJSH_S8_EEES6_EEES1V_NS1P_6thread17LinearCombinationISR_Li1EffLNS1W_9ScaleType4KindE0ELNS_15FloatRoundStyleE2ESR_EENS1_15EpilogueDefaultEEEEEvvEEEEvNT_6ParamsE --------------------------
	.section	.nv.info._ZN7cutlass13device_kernelINS_4gemm6kernel13GemmUniversalIN4cute5tupleIJNS5_IJiEEENS5_IJNS4_1CILi8EEEiEEENS5_IJiNS7_ILi16EEEEEES6_EEENS1_10collective13CollectiveMmaINS1_34MainloopSm90TmaGmmaWarpSpecializedILi7ENS5_IJNS7_ILi2EEESG_NS7_ILi1EEEEEENS1_35KernelTmaWarpSpecializedCooperativeEEENS5_IJNS5_IJNS7_ILi128EEEEEENS5_IJS8_SA_EEENS5_IJNS7_ILi64EEEEEEEEENS_6half_tENS5_IJS6_NS5_IJSH_iEEES6_EEESR_NS5_IJNS5_IJiiEEESS_S6_EEENS4_8TiledMMAINS4_8MMA_AtomIJNS4_4SM904GMMA26MMA_64x128x16_F32F16F16_SSILNSZ_5MajorE0ELS11_0ELNSZ_7ScaleInE1ELS12_1EEEEEENS4_6LayoutINS5_IJSG_SH_SH_EEENS5_IJSH_NS7_ILi0EEES17_EEEEENS5_IJNS4_10UnderscoreES1A_S1A_EEEEENS4_23SM90_TMA_LOAD_MULTICASTENS4_14ComposedLayoutINS4_7SwizzleILi3ELi4ELi3EEENS4_18smem_ptr_flag_bitsILi16EEENS15_INS5_IJS8_SO_EEENS5_IJSO_SH_EEEEEEEvNS4_8identityES1D_S1M_vS1N_EENS_8epilogue10collective6detail29Sm90TmaWarpSpecializedAdapterINS1Q_15DefaultEpilogueISR_NS5_IJS6_NS5_IJSH_S8_EEES6_EEES1V_NS1P_6thread17LinearCombinationISR_Li1EffLNS1W_9ScaleType4KindE0ELNS_15FloatRoundStyleE2ESR_EENS1_15EpilogueDefaultEEEEEvvEEEEvNT_6ParamsE,"",@"SHT_CUDA_INFO"
	.sectionflags	@""
	.align	4


	//----- nvinfo : EIATTR_CUDA_API_VERSION
	.align		4
        /*0000*/ 	.byte	0x04, 0x37
        /*0002*/ 	.short	(.L_412 - .L_411)
.L_411:
        /*0004*/ 	.word	0x00000082


	//----- nvinfo : EIATTR_KPARAM_INFO
	.align		4
.L_412:
        /*0008*/ 	.byte	0x04, 0x17
        /*000a*/ 	.short	(.L_414 - .L_413)
.L_413:
        /*000c*/ 	.word	0x00000000
        /*0010*/ 	.short	0x0000
        /*0012*/ 	.short	0x0070
        /*0014*/ 	.byte	0x00, 0xf0, 0x01, 0x10


	//----- nvinfo : EIATTR_SPARSE_MMA_MASK
	.align		4
.L_414:
        /*0018*/ 	.byte	0x03, 0x50
        /*001a*/ 	.short	0x0000


	//----- nvinfo : EIATTR_MAXREG_COUNT
	.align		4
        /*001c*/ 	.byte	0x03, 0x1b
        /*001e*/ 	.short	0x00a8


	//----- nvinfo : EIATTR_NUM_BARRIERS
	.align		4
        /*0020*/ 	.byte	0x02, 0x4c
        /*0022*/ 	.byte	0x01
	.zero		1


	//----- nvinfo : EIATTR_EXTERNS
	.align		4
        /*0024*/ 	.byte	0x04, 0x0f
        /*0026*/ 	.short	(.L_416 - .L_415)


	//   ....[0]....
	.align		4
.L_415:
        /*0028*/ 	.word	index@(__assertfail)


	//----- nvinfo : EIATTR_MERCURY_ISA_VERSION
	.align		4
.L_416:
        /*002c*/ 	.byte	0x03, 0x5f
        /*002e*/ 	.short	0x0101


	//----- nvinfo : EIATTR_INT_WARP_WIDE_INSTR_OFFSETS
	.align		4
        /*0030*/ 	.byte	0x04, 0x31
        /*0032*/ 	.short	(.L_418 - .L_417)


	//   ....[0]....
.L_417:
        /*0034*/ 	.word	0x000005c0


	//   ....[1]....
        /*0038*/ 	.word	0x000005e0


	//   ....[2]....
        /*003c*/ 	.word	0x00000740


	//----- nvinfo : EIATTR_COOP_GROUP_MASK_REGIDS
	.align		4
.L_418:
        /*0040*/ 	.byte	0x04, 0x29
        /*0042*/ 	.short	(.L_420 - .L_419)


	//   ....[0]....
.L_419:
        /*0044*/ 	.word	0xffffffff


	//   ....[1]....
        /*0048*/ 	.word	0xffffffff


	//   ....[2]....
        /*004c*/ 	.word	0xffffffff


	//   ....[3]....
        /*0050*/ 	.word	0xffffffff


	//   ....[4]....
        /*0054*/ 	.word	0xffffffff


	//   ....[5]....
        /*0058*/ 	.word	0xffffffff


	//----- nvinfo : EIATTR_COOP_GROUP_INSTR_OFFSETS
	.align		4
.L_420:
        /*005c*/ 	.byte	0x04, 0x28
        /*005e*/ 	.short	(.L_422 - .L_421)


	//   ....[0]....
.L_421:
        /*0060*/ 	.word	0x00000060


	//   ....[1]....
        /*0064*/ 	.word	0x00000070


	//   ....[2]....
        /*0068*/ 	.word	0x00000190


	//   ....[3]....
        /*006c*/ 	.word	0x00000420


	//   ....[4]....
        /*0070*/ 	.word	0x000008a0


	//   ....[5]....
        /*0074*/ 	.word	0x00001c70


	//----- nvinfo : EIATTR_REG_RECONFIG
	.align		4
.L_422:
        /*0078*/ 	.byte	0x01, 0x54
	.zero		2


	//----- nvinfo : EIATTR_SYSCALL_OFFSETS
	.align		4
        /*007c*/ 	.byte	0x04, 0x46
        /*007e*/ 	.short	(.L_424 - .L_423)


	//   ....[0]....
.L_423:
        /*0080*/ 	.word	0x00001e60


	//----- nvinfo : EIATTR_MBARRIER_INSTR_OFFSETS
	.align		4
.L_424:
        /*0084*/ 	.byte	0x04, 0x39
        /*0086*/ 	.short	(.L_426 - .L_425)


	//   ....[0]....
.L_425:
        /*0088*/ 	.word	0x00000310
        /*008c*/ 	.word	0x000000ff
        /*0090*/ 	.word	0x00000000
        /*0094*/ 	.short	0x0100
        /*0096*/ 	.byte	0x08
	.zero		1


	//   ....[1]....
        /*0098*/ 	.word	0x00000320
        /*009c*/ 	.word	0x000000ff
        /*00a0*/ 	.word	0x00000038
        /*00a4*/ 	.short	0x0100
        /*00a6*/ 	.byte	0x08
	.zero		1


	//   ....[2]....
        /*00a8*/ 	.word	0x00000330
        /*00ac*/ 	.word	0x000000ff
        /*00b0*/ 	.word	0x00000008
        /*00b4*/ 	.short	0x0100
        /*00b6*/ 	.byte	0x08
	.zero		1


	//   ....[3]....
        /*00b8*/ 	.word	0x00000340
        /*00bc*/ 	.word	0x000000ff
        /*00c0*/ 	.word	0x00000040
        /*00c4*/ 	.short	0x0100
        /*00c6*/ 	.byte	0x08
	.zero		1


	//   ....[4]....
        /*00c8*/ 	.word	0x00000350
        /*00cc*/ 	.word	0x000000ff
        /*00d0*/ 	.word	0x00000010
        /*00d4*/ 	.short	0x0100
        /*00d6*/ 	.byte	0x08
	.zero		1


	//   ....[5]....
        /*00d8*/ 	.word	0x00000360
        /*00dc*/ 	.word	0x000000ff
        /*00e0*/ 	.word	0x00000048
        /*00e4*/ 	.short	0x0100
        /*00e6*/ 	.byte	0x08
	.zero		1


	//   ....[6]....
        /*00e8*/ 	.word	0x00000370
        /*00ec*/ 	.word	0x000000ff
        /*00f0*/ 	.word	0x00000018
        /*00f4*/ 	.short	0x0100
        /*00f6*/ 	.byte	0x08
	.zero		1


	//   ....[7]....
        /*00f8*/ 	.word	0x00000380
        /*00fc*/ 	.word	0x000000ff
        /*0100*/ 	.word	0x00000050
        /*0104*/ 	.short	0x0100
        /*0106*/ 	.byte	0x08
	.zero		1


	//   ....[8]....
        /*0108*/ 	.word	0x00000390
        /*010c*/ 	.word	0x000000ff
        /*0110*/ 	.word	0x00000020
        /*0114*/ 	.short	0x0100
        /*0116*/ 	.byte	0x08
	.zero		1


	//   ....[9]....
        /*0118*/ 	.word	0x000003a0
        /*011c*/ 	.word	0x000000ff
        /*0120*/ 	.word	0x00000058
        /*0124*/ 	.short	0x0100
        /*0126*/ 	.byte	0x08
	.zero		1


	//   ....[10]....
        /*0128*/ 	.word	0x000003b0
        /*012c*/ 	.word	0x000000ff
        /*0130*/ 	.word	0x00000028
        /*0134*/ 	.short	0x0100
        /*0136*/ 	.byte	0x08
	.zero		1


	//   ....[11]....
        /*0138*/ 	.word	0x000003c0
        /*013c*/ 	.word	0x000000ff
        /*0140*/ 	.word	0x00000060
        /*0144*/ 	.short	0x0100
        /*0146*/ 	.byte	0x08
	.zero		1


	//   ....[12]....
        /*0148*/ 	.word	0x000003d0
        /*014c*/ 	.word	0x000000ff
        /*0150*/ 	.word	0x00000030
        /*0154*/ 	.short	0x0100
        /*0156*/ 	.byte	0x08
	.zero		1


	//   ....[13]....
        /*0158*/ 	.word	0x000003e0
        /*015c*/ 	.word	0x000000ff
        /*0160*/ 	.word	0x00000068
        /*0164*/ 	.short	0x0100
        /*0166*/ 	.byte	0x08
	.zero		1


	//   ....[14]....
        /*0168*/ 	.word	0x000007b0
        /*016c*/ 	.word	0x000000ff
        /*0170*/ 	.word	0x00000080
        /*0174*/ 	.short	0x0100
        /*0176*/ 	.byte	0x06
	.zero		1


	//   ....[15]....
        /*0178*/ 	.word	0x00000800
        /*017c*/ 	.word	0x000000ff
        /*0180*/ 	.word	0x00000088
        /*0184*/ 	.short	0x0100
        /*0186*/ 	.byte	0x06
	.zero		1


	//   ....[16]....
        /*0188*/ 	.word	0x00001f30
        /*018c*/ 	.word	0x00000003
        /*0190*/ 	.word	0x00000000
        /*0194*/ 	.short	0x010a
        /*0196*/ 	.byte	0x3f
	.zero		1


	//   ....[17]....
        /*0198*/ 	.word	0x00001f90
        /*019c*/ 	.word	0x00000003
        /*01a0*/ 	.word	0x00000000
        /*01a4*/ 	.short	0x010a
        /*01a6*/ 	.byte	0x3f
	.zero		1


	//   ....[18]....
        /*01a8*/ 	.word	0x00002310
        /*01ac*/ 	.word	0x00000004
        /*01b0*/ 	.word	0x00000000
        /*01b4*/ 	.short	0x010a
        /*01b6*/ 	.byte	0x3f
	.zero		1


	//   ....[19]....
        /*01b8*/ 	.word	0x00002350
        /*01bc*/ 	.word	0x00000004
        /*01c0*/ 	.word	0x00000000
        /*01c4*/ 	.short	0x010a
        /*01c6*/ 	.byte	0x3f
	.zero		1


	//   ....[20]....
        /*01c8*/ 	.word	0x000025d0
        /*01cc*/ 	.word	0x00000003
        /*01d0*/ 	.word	0x00000000
        /*01d4*/ 	.short	0x0101
        /*01d6*/ 	.byte	0x3f
	.zero		1


	//   ....[21]....
        /*01d8*/ 	.word	0x000027f0
        /*01dc*/ 	.word	0x00000003
        /*01e0*/ 	.word	0x00000000
        /*01e4*/ 	.short	0x0101
        /*01e6*/ 	.byte	0x3f
	.zero		1


	//   ....[22]....
        /*01e8*/ 	.word	0x00007f70
        /*01ec*/ 	.word	0x0000000c
        /*01f0*/ 	.word	0x00000038
        /*01f4*/ 	.short	0x010a
        /*01f6*/ 	.byte	0x3f
	.zero		1


	//   ....[23]....
        /*01f8*/ 	.word	0x00008430
        /*01fc*/ 	.word	0x00000006
        /*0200*/ 	.word	0x00000088
        /*0204*/ 	.short	0x0101
        /*0206*/ 	.byte	0x3f
	.zero		1


	//   ....[24]....
        /*0208*/ 	.word	0x00008b90
        /*020c*/ 	.word	0x00000005
        /*0210*/ 	.word	0x00000000
        /*0214*/ 	.short	0x010a
        /*0216*/ 	.byte	0x3f
	.zero		1


	//   ....[25]....
        /*0218*/ 	.word	0x00008c10
        /*021c*/ 	.word	0x00000007
        /*0220*/ 	.word	0x00000000
        /*0224*/ 	.short	0x010a
        /*0226*/ 	.byte	0x3f
	.zero		1


	//   ....[26]....
        /*0228*/ 	.word	0x00008ca0
        /*022c*/ 	.word	0x00000006
        /*0230*/ 	.word	0x00000000
        /*0234*/ 	.short	0x010a
        /*0236*/ 	.byte	0x3f
	.zero		1


	//   ....[27]....
        /*0238*/ 	.word	0x00008d30
        /*023c*/ 	.word	0x00000009
        /*0240*/ 	.word	0x00000000
        /*0244*/ 	.short	0x010a
        /*0246*/ 	.byte	0x3f
	.zero		1


	//   ....[28]....
        /*0248*/ 	.word	0x00008dc0
        /*024c*/ 	.word	0x0000000a
        /*0250*/ 	.word	0x00000000
        /*0254*/ 	.short	0x010a
        /*0256*/ 	.byte	0x3f
	.zero		1


	//   ....[29]....
        /*0258*/ 	.word	0x00008e50
        /*025c*/ 	.word	0x0000000b
        /*0260*/ 	.word	0x00000000
        /*0264*/ 	.short	0x010a
        /*0266*/ 	.byte	0x3f
	.zero		1


	//   ....[30]....
        /*0268*/ 	.word	0x00008ee0
        /*026c*/ 	.word	0x00000003
        /*0270*/ 	.word	0x00000000
        /*0274*/ 	.short	0x010a
        /*0276*/ 	.byte	0x3f
	.zero		1


	//   ....[31]....
        /*0278*/ 	.word	0x00008f40
        /*027c*/ 	.word	0x00000003
        /*0280*/ 	.word	0x00000000
        /*0284*/ 	.short	0x010a
        /*0286*/ 	.byte	0x3f
	.zero		1


	//   ....[32]....
        /*0288*/ 	.word	0x00008f90
        /*028c*/ 	.word	0x00000004
        /*0290*/ 	.word	0x00000000
        /*0294*/ 	.short	0x010a
        /*0296*/ 	.byte	0x3f
	.zero		1


	//   ....[33]....
        /*0298*/ 	.word	0x00009060
        /*029c*/ 	.word	0x0000000c
        /*02a0*/ 	.word	0x00000038
        /*02a4*/ 	.short	0x010a
        /*02a6*/ 	.byte	0x3f
	.zero		1


	//   ....[34]....
        /*02a8*/ 	.word	0x00009130
        /*02ac*/ 	.word	0x00000005
        /*02b0*/ 	.word	0x00000000
        /*02b4*/ 	.short	0x010a
        /*02b6*/ 	.byte	0x3f
	.zero		1


	//   ....[35]....
        /*02b8*/ 	.word	0x00009180
        /*02bc*/ 	.word	0x00000007
        /*02c0*/ 	.word	0x00000000
        /*02c4*/ 	.short	0x010a
        /*02c6*/ 	.byte	0x3f
	.zero		1


	//   ....[36]....
        /*02c8*/ 	.word	0x000091d0
        /*02cc*/ 	.word	0x00000006
        /*02d0*/ 	.word	0x00000000
        /*02d4*/ 	.short	0x010a
        /*02d6*/ 	.byte	0x3f
	.zero		1


	//   ....[37]....
        /*02d8*/ 	.word	0x00009220
        /*02dc*/ 	.word	0x00000009
        /*02e0*/ 	.word	0x00000000
        /*02e4*/ 	.short	0x010a
        /*02e6*/ 	.byte	0x3f
	.zero		1


	//   ....[38]....
        /*02e8*/ 	.word	0x00009270
        /*02ec*/ 	.word	0x0000000a
        /*02f0*/ 	.word	0x00000000
        /*02f4*/ 	.short	0x010a
        /*02f6*/ 	.byte	0x3f
	.zero		1


	//   ....[39]....
        /*02f8*/ 	.word	0x000092c0
        /*02fc*/ 	.word	0x0000000b
        /*0300*/ 	.word	0x00000000
        /*0304*/ 	.short	0x010a
        /*0306*/ 	.byte	0x3f
	.zero		1


	//----- nvinfo : EIATTR_NUM_MBARRIERS
	.align		4
.L_426:
        /*0308*/ 	.byte	0x03, 0x38
        /*030a*/ 	.short	0x0010


	//----- nvinfo : EIATTR_EXIT_INSTR_OFFSETS
	.align		4
        /*030c*/ 	.byte	0x04, 0x1c
        /*030e*/ 	.short	(.L_428 - .L_427)


	//   ....[0]....
.L_427:
        /*0310*/ 	.word	0x00000b90


	//   ....[1]....
        /*0314*/ 	.word	0x00001420


	//   ....[2]....
        /*0318*/ 	.word	0x000075c0


	//   ....[3]....
        /*031c*/ 	.word	0x00007bc0


	//   ....[4]....
        /*0320*/ 	.word	0x00008f30


	//----- nvinfo : EIATTR_MAX_THREADS
	.align		4
.L_428:
        /*0324*/ 	.byte	0x04, 0x05
        /*0326*/ 	.short	(.L_430 - .L_429)
.L_429:
        /*0328*/ 	.word	0x00000180
        /*032c*/ 	.word	0x00000001
        /*0330*/ 	.word	0x00000001


	//----- nvinfo : EIATTR_CRS_STACK_SIZE
	.align		4
.L_430:
        /*0334*/ 	.byte	0x04, 0x1e
        /*0336*/ 	.short	(.L_432 - .L_431)
.L_431:
        /*0338*/ 	.word	0x00000000


	//----- nvinfo : EIATTR_CBANK_PARAM_SIZE
	.align		4
.L_432:
        /*033c*/ 	.byte	0x03, 0x19
        /*033e*/ 	.short	0x0470


	//----- nvinfo : EIATTR_PARAM_CBANK
	.align		4
        /*0340*/ 	.byte	0x04, 0x0a
        /*0342*/ 	.short	(.L_434 - .L_433)
	.align		4
.L_433:
        /*0344*/ 	.word	index@(.nv.constant0._ZN7cutlass13device_kernelINS_4gemm6kernel13GemmUniversalIN4cute5tupleIJNS5_IJiEEENS5_IJNS4_1CILi8EEEiEEENS5_IJiNS7_ILi16EEEEEES6_EEENS1_10collective13CollectiveMmaINS1_34MainloopSm90TmaGmmaWarpSpecializedILi7ENS5_IJNS7_ILi2EEESG_NS7_ILi1EEEEEENS1_35KernelTmaWarpSpecializedCooperativeEEENS5_IJNS5_IJNS7_ILi128EEEEEENS5_IJS8_SA_EEENS5_IJNS7_ILi64EEEEEEEEENS_6half_tENS5_IJS6_NS5_IJSH_iEEES6_EEESR_NS5_IJNS5_IJiiEEESS_S6_EEENS4_8TiledMMAINS4_8MMA_AtomIJNS4_4SM904GMMA26MMA_64x128x16_F32F16F16_SSILNSZ_5MajorE0ELS11_0ELNSZ_7ScaleInE1ELS12_1EEEEEENS4_6LayoutINS5_IJSG_SH_SH_EEENS5_IJSH_NS7_ILi0EEES17_EEEEENS5_IJNS4_10UnderscoreES1A_S1A_EEEEENS4_23SM90_TMA_LOAD_MULTICASTENS4_14ComposedLayoutINS4_7SwizzleILi3ELi4ELi3EEENS4_18smem_ptr_flag_bitsILi16EEENS15_INS5_IJS8_SO_EEENS5_IJSO_SH_EEEEEEEvNS4_8identityES1D_S1M_vS1N_EENS_8epilogue10collective6detail29Sm90TmaWarpSpecializedAdapterINS1Q_15DefaultEpilogueISR_NS5_IJS6_NS5_IJSH_S8_EEES6_EEES1V_NS1P_6thread17LinearCombinationISR_Li1EffLNS1W_9ScaleType4KindE0ELNS_15FloatRoundStyleE2ESR_EENS1_15EpilogueDefaultEEEEEvvEEEEvNT_6ParamsE)
        /*0348*/ 	.short	0x0210
        /*034a*/ 	.short	0x0470


	//----- nvinfo : EIATTR_SW_WAR
	.align		4
.L_434:
        /*034c*/ 	.byte	0x04, 0x36
        /*034e*/ 	.short	(.L_436 - .L_435)
.L_435:
        /*0350*/ 	.word	0x00000008
.L_436:


//--------------------- .nv.info._ZN7cutlass13device_kernelINS_4gemm6kernel13GemmUniversalIN4cute5tupleIJiiiiEEENS1_10collective13CollectiveMmaINS1_34MainloopSm90TmaGmmaWarpSpecializedILi7ENS5_IJNS4_1CILi2EEESB_NSA_ILi1EEEEEENS1_35KernelTmaWarpSpecializedCooperativeEEENS5_IJNSA_ILi128EEESG_NSA_ILi64EEEEEENS_6half_tENS5_IJlSC_lEEESJ_NS5_IJSC_llEEENS4_8TiledMMAINS4_8MMA_AtomIJNS4_4SM904GMMA26MMA_64x128x16_F32F16F16_SSILNSP_5MajorE0ELSR_1ELNSP_7ScaleInE1ELSS_1EEEEEENS4_6LayoutINS5_IJSB_SC_SC_EEENS5_IJSC_NSA_ILi0EEESX_EEEEENS5_IJNS4_10UnderscoreES10_S10_EEEEENS4_23SM90_TMA_LOAD_MULTICASTENS4_14ComposedLayoutINS4_7SwizzleILi3ELi4ELi3EEENS4_18smem_ptr_flag_bitsILi16EEENSV_INS5_IJNSA_ILi8EEESH_EEENS5_IJSH_SC_EEEEEEEvNS4_8identityES13_NS14_IS16_S18_NSV_INS5_IJSH_S19_EEENS5_IJSC_SH_EEEEEEEvS1E_EENS_8epilogue10collective6detail29Sm90TmaWarpSpecializedAdapterINS1L_15DefaultEpilogueISJ_SK_SK_NS1K_6thread17LinearCombinationISJ_Li1EffLNS1P_9ScaleType4KindE0ELNS_15FloatRoundStyleE2ESJ_EENS1_15EpilogueDefaultEEEEEvvEEEEvNT_6ParamsE --------------------------
	.section	.nv.info._ZN7cutlass13device_kernelINS_4gemm6kernel13GemmUniversalIN4cute5tupleIJiiiiEEENS1_10collective13CollectiveMmaINS1_34MainloopSm90TmaGmmaWarpSpecializedILi7ENS5_IJNS4_1CILi2EEESB_NSA_ILi1EEEEEENS1_35KernelTmaWarpSpecializedCooperativeEEENS5_IJNSA_ILi128EEESG_NSA_ILi64EEEEEENS_6half_tENS5_IJlSC_lEEESJ_NS5_IJSC_llEEENS4_8TiledMMAINS4_8MMA_AtomIJNS4_4SM904GMMA26MMA_64x128x16_F32F16F16_SSILNSP_5MajorE0ELSR_1ELNSP_7ScaleInE1ELSS_1EEEEEENS4_6LayoutINS5_IJSB_SC_SC_EEENS5_IJSC_NSA_ILi0EEESX_EEEEENS5_IJNS4_10UnderscoreES10_S10_EEEEENS4_23SM90_TMA_LOAD_MULTICASTENS4_14ComposedLayoutINS4_7SwizzleILi3ELi4ELi3EEENS4_18smem_ptr_flag_bitsILi16EEENSV_INS5_IJNSA_ILi8EEESH_EEENS5_IJSH_SC_EEEEEEEvNS4_8identityES13_NS14_IS16_S18_NSV_INS5_IJSH_S19_EEENS5_IJSC_SH_EEEEEEEvS1E_EENS_8epilogue10collective6detail29Sm90TmaWarpSpecializedAdapterINS1L_15DefaultEpilogueISJ_SK_SK_NS1K_6thread17LinearCombinationISJ_Li1EffLNS1P_9ScaleType4KindE0ELNS_15FloatRoundStyleE2ESJ_EENS1_15EpilogueDefaultEEEEEvvEEEEvNT_6ParamsE,"",@"SHT_CUDA_INFO"
	.sectionflags	@""
	.align	4


	//----- nvinfo : EIATTR_CUDA_API_VERSION
	.align		4
        /*0000*/ 	.byte	0x04, 0x37
        /*0002*/ 	.short	(.L_438 - .L_437)
.L_437:
        /*0004*/ 	.word	0x00000082


	//----- nvinfo : EIATTR_KPARAM_INFO
	.align		4
.L_438:
        /*0008*/ 	.byte	0x04, 0x17
        /*000a*/ 	.short	(.L_440 - .L_439)
.L_439:
        /*000c*/ 	.word	0x00000000
        /*0010*/ 	.short	0x0000
        /*0012*/ 	.short	0x0070
        /*0014*/ 	.byte	0x00, 0xf0, 0x01, 0x10


	//----- nvinfo : EIATTR_SPARSE_MMA_MASK
	.align		4
.L_440:
        /*0018*/ 	.byte	0x03, 0x50
        /*001a*/ 	.short	0x0000


	//----- nvinfo : EIATTR_MAXREG_COUNT
	.align		4
        /*001c*/ 	.byte	0x03, 0x1b
        /*001e*/ 	.short	0x00a8


	//----- nvinfo : EIATTR_NUM_BARRIERS
	.align		4
        /*0020*/ 	.byte	0x02, 0x4c
        /*0022*/ 	.byte	0x01
	.zero		1


	//----- nvinfo : EIATTR_EXTERNS
	.align		4
        /*0024*/ 	.byte	0x04, 0x0f
        /*0026*/ 	.short	(.L_442 - .L_441)


	//   ....[0]....
	.align		4
.L_441:
        /*0028*/ 	.word	index@(__assertfail)


	//----- nvinfo : EIATTR_MERCURY_ISA_VERSION
	.align		4
.L_442:
        /*002c*/ 	.byte	0x03, 0x5f
        /*002e*/ 	.short	0x0101


	//----- nvinfo : EIATTR_INT_WARP_WIDE_INSTR_OFFSETS
	.align		4
        /*0030*/ 	.byte	0x04, 0x31
        /*0032*/ 	.short	(.L_444 - .L_443)


	//   ....[0]....
.L_443:
        /*0034*/ 	.word	0x000004e0


	//   ....[1]....
        /*0038*/ 	.word	0x00000510


	//   ....[2]....
        /*003c*/ 	.word	0x000006b0


	//----- nvinfo : EIATTR_COOP_GROUP_MASK_REGIDS
	.align		4
.L_444:
        /*0040*/ 	.byte	0x04, 0x29
        /*0042*/ 	.short	(.L_446 - .L_445)


	//   ....[0]....
.L_445:
        /*0044*/ 	.word	0xffffffff


	//   ....[1]....
        /*0048*/ 	.word	0xffffffff


	//   ....[2]....
        /*004c*/ 	.word	0xffffffff


	//   ....[3]....
        /*0050*/ 	.word	0xffffffff


	//   ....[4]....
        /*0054*/ 	.word	0xffffffff


	//   ....[5]....
        /*0058*/ 	.word	0xffffffff


	//----- nvinfo : EIATTR_COOP_GROUP_INSTR_OFFSETS
	.align		4
.L_446:
        /*005c*/ 	.byte	0x04, 0x28
        /*005e*/ 	.short	(.L_448 - .L_447)


	//   ....[0]....
.L_447:
        /*0060*/ 	.word	0x00000060


	//   ....[1]....
        /*0064*/ 	.word	0x00000070


	//   ....[2]....
        /*0068*/ 	.word	0x00000130


	//   ....[3]....
        /*006c*/ 	.word	0x00000330


	//   ....[4]....
        /*0070*/ 	.word	0x00000860


	//   ....[5]....
        /*0074*/ 	.word	0x000014e0


	//----- nvinfo : EIATTR_REG_RECONFIG
	.align		4
.L_448:
        /*0078*/ 	.byte	0x01, 0x54
	.zero		2


	//----- nvinfo : EIATTR_SYSCALL_OFFSETS
	.align		4
        /*007c*/ 	.byte	0x04, 0x46
        /*007e*/ 	.short	(.L_450 - .L_449)


	//   ....[0]....
.L_449:
        /*0080*/ 	.word	0x000016d0


	//----- nvinfo : EIATTR_MBARRIER_INSTR_OFFSETS
	.align		4
.L_450:
        /*0084*/ 	.byte	0x04, 0x39
        /*0086*/ 	.short	(.L_452 - .L_451)


	//   ....[0]....
.L_451:
        /*0088*/ 	.word	0x00000230
        /*008c*/ 	.word	0x000000ff
        /*0090*/ 	.word	0x00000000
        /*0094*/ 	.short	0x0100
        /*0096*/ 	.byte	0x08
	.zero		1


	//   ....[1]....
        /*0098*/ 	.word	0x00000240
        /*009c*/ 	.word	0x000000ff
        /*00a0*/ 	.word	0x00000038
        /*00a4*/ 	.short	0x0100
        /*00a6*/ 	.byte	0x08
	.zero		1


	//   ....[2]....
        /*00a8*/ 	.word	0x00000250
        /*00ac*/ 	.word	0x000000ff
        /*00b0*/ 	.word	0x00000008
        /*00b4*/ 	.short	0x0100
        /*00b6*/ 	.byte	0x08
	.zero		1


	//   ....[3]....
        /*00b8*/ 	.word	0x00000260
        /*00bc*/ 	.word	0x000000ff
        /*00c0*/ 	.word	0x00000040
        /*00c4*/ 	.short	0x0100
        /*00c6*/ 	.byte	0x08
	.zero		1


	//   ....[4]....
        /*00c8*/ 	.word	0x00000270
        /*00cc*/ 	.word	0x000000ff
        /*00d0*/ 	.word	0x00000010
        /*00d4*/ 	.short	0x0100
        /*00d6*/ 	.byte	0x08
	.zero		1


	//   ....[5]....
        /*00d8*/ 	.word	0x00000280
        /*00dc*/ 	.word	0x000000ff
        /*00e0*/ 	.word	0x00000048
        /*00e4*/ 	.short	0x0100
        /*00e6*/ 	.byte	0x08
	.zero		1


	//   ....[6]....
        /*00e8*/ 	.word	0x00000290
        /*00ec*/ 	.word	0x000000ff
        /*00f0*/ 	.word	0x00000018
        /*00f4*/ 	.short	0x0100
        /*00f6*/ 	.byte	0x08
	.zero		1


	//   ....[7]....
        /*00f8*/ 	.word	0x000002a0
        /*00fc*/ 	.word	0x000000ff
        /*0100*/ 	.word	0x00000050
        /*0104*/ 	.short	0x0100
        /*0106*/ 	.byte	0x08
	.zero		1


	//   ....[8]....
        /*0108*/ 	.word	0x000002b0
        /*010c*/ 	.word	0x000000ff
        /*0110*/ 	.word	0x00000020
        /*0114*/ 	.short	0x0100
        /*0116*/ 	.byte	0x08
	.zero		1


	//   ....[9]....
        /*0118*/ 	.word	0x000002c0
        /*011c*/ 	.word	0x000000ff
        /*0120*/ 	.word	0x00000058
        /*0124*/ 	.short	0x0100
        /*0126*/ 	.byte	0x08
	.zero		1


	//   ....[10]....
        /*0128*/ 	.word	0x000002d0
        /*012c*/ 	.word	0x000000ff
        /*0130*/ 	.word	0x00000028
        /*0134*/ 	.short	0x0100
        /*0136*/ 	.byte	0x08
	.zero		1


	//   ....[11]....
        /*0138*/ 	.word	0x000002e0
        /*013c*/ 	.word	0x000000ff
        /*0140*/ 	.word	0x00000060
        /*0144*/ 	.short	0x0100
        /*0146*/ 	.byte	0x08
	.zero		1


	//   ....[12]....
        /*0148*/ 	.word	0x000002f0
        /*014c*/ 	.word	0x000000ff
        /*0150*/ 	.word	0x00000030
        /*0154*/ 	.short	0x0100
        /*0156*/ 	.byte	0x08
	.zero		1


	//   ....[13]....
        /*0158*/ 	.word	0x00000300
        /*015c*/ 	.word	0x000000ff
        /*0160*/ 	.word	0x00000068
        /*0164*/ 	.short	0x0100
        /*0166*/ 	.byte	0x08
	.zero		1


	//   ....[14]....
        /*0168*/ 	.word	0x00000740
        /*016c*/ 	.word	0x000000ff
        /*0170*/ 	.word	0x00000080
        /*0174*/ 	.short	0x0100
        /*0176*/ 	.byte	0x06
	.zero		1


	//   ....[15]....
        /*0178*/ 	.word	0x000007e0
        /*017c*/ 	.word	0x000000ff
        /*0180*/ 	.word	0x00000088
        /*0184*/ 	.short	0x0100
        /*0186*/ 	.byte	0x06
	.zero		1


	//   ....[16]....
        /*0188*/ 	.word	0x00001790
        /*018c*/ 	.word	0x00000003
        /*0190*/ 	.word	0x00000000
        /*0194*/ 	.short	0x010a
        /*0196*/ 	.byte	0x3f
	.zero		1


	//   ....[17]....
        /*0198*/ 	.word	0x000017f0
        /*019c*/ 	.word	0x00000003
        /*01a0*/ 	.word	0x00000000
        /*01a4*/ 	.short	0x010a
        /*01a6*/ 	.byte	0x3f
	.zero		1


	//   ....[18]....
        /*01a8*/ 	.word	0x00001b70
        /*01ac*/ 	.word	0x00000005
        /*01b0*/ 	.word	0x00000000
        /*01b4*/ 	.short	0x010a
        /*01b6*/ 	.byte	0x3f
	.zero		1


	//   ....[19]....
        /*01b8*/ 	.word	0x00001bb0
        /*01bc*/ 	.word	0x00000005
        /*01c0*/ 	.word	0x00000000
        /*01c4*/ 	.short	0x010a
        /*01c6*/ 	.byte	0x3f
	.zero		1


	//   ....[20]....
        /*01c8*/ 	.word	0x00001e10
        /*01cc*/ 	.word	0x00000004
        /*01d0*/ 	.word	0x00000000
        /*01d4*/ 	.short	0x0101
        /*01d6*/ 	.byte	0x3f
	.zero		1


	//   ....[21]....
        /*01d8*/ 	.word	0x00002030
        /*01dc*/ 	.word	0x00000000
        /*01e0*/ 	.word	0x00000000
        /*01e4*/ 	.short	0x0101
        /*01e6*/ 	.byte	0x3f
	.zero		1


	//   ....[22]....
        /*01e8*/ 	.word	0x00007290
        /*01ec*/ 	.word	0x00000015
        /*01f0*/ 	.word	0x00000038
        /*01f4*/ 	.short	0x010a
        /*01f6*/ 	.byte	0x3f
	.zero		1


	//   ....[23]....
        /*01f8*/ 	.word	0x00007710
        /*01fc*/ 	.word	0x00000006
        /*0200*/ 	.word	0x00000088
        /*0204*/ 	.short	0x0101
        /*0206*/ 	.byte	0x3f
	.zero		1


	//   ....[24]....
        /*0208*/ 	.word	0x00007e10
        /*020c*/ 	.word	0x00000007
        /*0210*/ 	.word	0x00000000
        /*0214*/ 	.short	0x010a
        /*0216*/ 	.byte	0x3f
	.zero		1


	//   ....[25]....
        /*0218*/ 	.word	0x00007e90
        /*021c*/ 	.word	0x00000008
        /*0220*/ 	.word	0x00000000
        /*0224*/ 	.short	0x010a
        /*0226*/ 	.byte	0x3f
	.zero		1


	//   ....[26]....
        /*0228*/ 	.word	0x00007f20
        /*022c*/ 	.word	0x00000009
        /*0230*/ 	.word	0x00000000
        /*0234*/ 	.short	0x010a
        /*0236*/ 	.byte	0x3f
	.zero		1


	//   ....[27]....
        /*0238*/ 	.word	0x00007fb0
        /*023c*/ 	.word	0x00000008
        /*0240*/ 	.word	0x00000000
        /*0244*/ 	.short	0x010a
        /*0246*/ 	.byte	0x3f
	.zero		1


	//   ....[28]....
        /*0248*/ 	.word	0x00008040
        /*024c*/ 	.word	0x00000009
        /*0250*/ 	.word	0x00000000
        /*0254*/ 	.short	0x010a
        /*0256*/ 	.byte	0x3f
	.zero		1


	//   ....[29]....
        /*0258*/ 	.word	0x000080d0
        /*025c*/ 	.word	0x00000006
        /*0260*/ 	.word	0x00000000
        /*0264*/ 	.short	0x010a
        /*0266*/ 	.byte	0x3f
	.zero		1


	//   ....[30]....
        /*0268*/ 	.word	0x00008160
        /*026c*/ 	.word	0x00000003
        /*0270*/ 	.word	0x00000000
        /*0274*/ 	.short	0x010a
        /*0276*/ 	.byte	0x3f
	.zero		1


	//   ....[31]....
        /*0278*/ 	.word	0x000081c0
        /*027c*/ 	.word	0x00000003
        /*0280*/ 	.word	0x00000000
        /*0284*/ 	.short	0x010a
        /*0286*/ 	.byte	0x3f
	.zero		1


	//   ....[32]....
        /*0288*/ 	.word	0x00008210
        /*028c*/ 	.word	0x00000005
        /*0290*/ 	.word	0x00000000
        /*0294*/ 	.short	0x010a
        /*0296*/ 	.byte	0x3f
	.zero		1


	//   ....[33]....
        /*0298*/ 	.word	0x000082e0
        /*029c*/ 	.word	0x00000015
        /*02a0*/ 	.word	0x00000038
        /*02a4*/ 	.short	0x010a
        /*02a6*/ 	.byte	0x3f
	.zero		1


	//   ....[34]....
        /*02a8*/ 	.word	0x000083b0
        /*02ac*/ 	.word	0x00000007
        /*02b0*/ 	.word	0x00000000
        /*02b4*/ 	.short	0x010a
        /*02b6*/ 	.byte	0x3f
	.zero		1


	//   ....[35]....
        /*02b8*/ 	.word	0x00008400
        /*02bc*/ 	.word	0x00000008
        /*02c0*/ 	.word	0x00000000
        /*02c4*/ 	.short	0x010a
        /*02c6*/ 	.byte	0x3f
	.zero		1


	//   ....[36]....
        /*02c8*/ 	.word	0x00008450
        /*02cc*/ 	.word	0x00000009
        /*02d0*/ 	.word	0x00000000
        /*02d4*/ 	.short	0x010a
        /*02d6*/ 	.byte	0x3f
	.zero		1


	//   ....[37]....
        /*02d8*/ 	.word	0x000084a0
        /*02dc*/ 	.word	0x00000008
        /*02e0*/ 	.word	0x00000000
        /*02e4*/ 	.short	0x010a
        /*02e6*/ 	.byte	0x3f
	.zero		1


	//   ....[38]....
        /*02e8*/ 	.word	0x000084f0
        /*02ec*/ 	.word	0x00000009
        /*02f0*/ 	.word	0x00000000
        /*02f4*/ 	.short	0x010a
        /*02f6*/ 	.byte	0x3f
	.zero		1


	//   ....[39]....
        /*02f8*/ 	.word	0x00008540
        /*02fc*/ 	.word	0x00000006
        /*0300*/ 	.word	0x00000000
        /*0304*/ 	.short	0x010a
        /*0306*/ 	.byte	0x3f
	.zero		1


	//----- nvinfo : EIATTR_NUM_MBARRIERS
	.align		4
.L_452:
        /*0308*/ 	.byte	0x03, 0x38
        /*030a*/ 	.short	0x0010


	//----- nvinfo : EIATTR_EXIT_INSTR_OFFSETS
	.align		4
        /*030c*/ 	.byte	0x04, 0x1c
        /*030e*/ 	.short	(.L_454 - .L_453)


	//   ....[0]....
.L_453:
        /*0310*/ 	.word	0x00000a30


	//   ....[1]....
        /*0314*/ 	.word	0x00001240


	//   ....[2]....
        /*0318*/ 	.word	0x00006920


	//   ....[3]....
        /*031c*/ 	.word	0x00006e80


	//   ....[4]....
        /*0320*/ 	.word	0x000081b0


	//----- nvinfo : EIATTR_MAX_THREADS
	.align		4
.L_454:
        /*0324*/ 	.byte	0x04, 0x05
        /*0326*/ 	.short	(.L_456 - .L_455)
.L_455:
        /*0328*/ 	.word	0x00000180
        /*032c*/ 	.word	0x00000001
        /*0330*/ 	.word	0x00000001


	//----- nvinfo : EIATTR_CRS_STACK_SIZE
	.align		4
.L_456:
        /*0334*/ 	.byte	0x04, 0x1e
        /*0336*/ 	.short	(.L_458 - .L_457)
.L_457:
        /*0338*/ 	.word	0x00000000


	//----- nvinfo : EIATTR_CBANK_PARAM_SIZE
	.align		4
.L_458:
        /*033c*/ 	.byte	0x03, 0x19
        /*033e*/ 	.short	0x0470


	//----- nvinfo : EIATTR_PARAM_CBANK
	.align		4
        /*0340*/ 	.byte	0x04, 0x0a
        /*0342*/ 	.short	(.L_460 - .L_459)
	.align		4
.L_459:
        /*0344*/ 	.word	index@(.nv.constant0._ZN7cutlass13device_kernelINS_4gemm6kernel13GemmUniversalIN4cute5tupleIJiiiiEEENS1_10collective13CollectiveMmaINS1_34MainloopSm90TmaGmmaWarpSpecializedILi7ENS5_IJNS4_1CILi2EEESB_NSA_ILi1EEEEEENS1_35KernelTmaWarpSpecializedCooperativeEEENS5_IJNSA_ILi128EEESG_NSA_ILi64EEEEEENS_6half_tENS5_IJlSC_lEEESJ_NS5_IJSC_llEEENS4_8TiledMMAINS4_8MMA_AtomIJNS4_4SM904GMMA26MMA_64x128x16_F32F16F16_SSILNSP_5MajorE0ELSR_1ELNSP_7ScaleInE1ELSS_1EEEEEENS4_6LayoutINS5_IJSB_SC_SC_EEENS5_IJSC_NSA_ILi0EEESX_EEEEENS5_IJNS4_10UnderscoreES10_S10_EEEEENS4_23SM90_TMA_LOAD_MULTICASTENS4_14ComposedLayoutINS4_7SwizzleILi3ELi4ELi3EEENS4_18smem_ptr_flag_bitsILi16EEENSV_INS5_IJNSA_ILi8EEESH_EEENS5_IJSH_SC_EEEEEEEvNS4_8identityES13_NS14_IS16_S18_NSV_INS5_IJSH_S19_EEENS5_IJSC_SH_EEEEEEEvS1E_EENS_8epilogue10collective6detail29Sm90TmaWarpSpecializedAdapterINS1L_15DefaultEpilogueISJ_SK_SK_NS1K_6thread17LinearCombinationISJ_Li1EffLNS1P_9ScaleType4KindE0ELNS_15FloatRoundStyleE2ESJ_EENS1_15EpilogueDefaultEEEEEvvEEEEvNT_6ParamsE)
        /*0348*/ 	.short	0x0210
        /*034a*/ 	.short	0x0470


	//----- nvinfo : EIATTR_SW_WAR
	.align		4
.L_460:
        /*034c*/ 	.byte	0x04, 0x36
        /*034e*/ 	.short	(.L_462 - .L_461)
.L_461:
        /*0350*/ 	.word	0x00000008
.L_462:


//--------------------- .nv.info._ZN7cutlass13device_kernelINS_4gemm6kernel13GemmUniversalIN4cute5tupleIJNS5_IJNS4_1CILi16EEEiEEENS5_IJiEEENS5_IJiNS6_ILi8EEEEEES9_EEENS1_10collective13CollectiveMmaINS1_34MainloopSm90TmaGmmaWarpSpecializedILi7ENS5_IJNS6_ILi2EEESG_NS6_ILi1EEEEEENS1_35KernelTmaWarpSpecializedCooperativeEEENS5_IJNS5_IJS7_SA_EEENS5_IJNS6_ILi128EEEEEENS5_IJNS6_ILi64EEEEEEEEENS_6half_tENS5_IJNS5_IJiiEEENS5_IJSH_iEEES9_EEESR_NS5_IJNS5_IJSH_EEESS_S9_EEENS4_8TiledMMAINS4_8MMA_AtomIJNS4_4SM904GMMA26MMA_64x128x16_F32F16F16_SSILNS10_5MajorE0ELS12_1ELNS10_7ScaleInE1ELS13_1EEEEEENS4_6LayoutINS5_IJSG_SH_SH_EEENS5_IJSH_NS6_ILi0EEES18_EEEEENS5_IJNS4_10UnderscoreES1B_S1B_EEEEENS4_23SM90_TMA_LOAD_MULTICASTENS4_14ComposedLayoutINS4_7SwizzleILi3ELi4ELi3EEENS4_18smem_ptr_flag_bitsILi16EEENS16_INS5_IJSA_SO_EEENS5_IJSO_SH_EEEEEEEvNS4_8identityES1E_NS1F_IS1H_S1J_NS16_INS5_IJSO_SA_EEENS5_IJSH_SO_EEEEEEEvS1O_EENS_8epilogue10collective6detail29Sm90TmaWarpSpecializedAdapterINS1V_15DefaultEpilogueISR_NS5_IJSS_SV_S9_EEES1Z_NS1U_6thread17LinearCombinationISR_Li1EffLNS20_9ScaleType4KindE0ELNS_15FloatRoundStyleE2ESR_EENS1_15EpilogueDefaultEEEEEvvEEEEvNT_6ParamsE --------------------------
	.section	.nv.info._ZN7cutlass13device_kernelINS_4gemm6kernel13GemmUniversalIN4cute5tupleIJNS5_IJNS4_1CILi16EEEiEEENS5_IJiEEENS5_IJiNS6_ILi8EEEEEES9_EEENS1_10collective13CollectiveMmaINS1_34MainloopSm90TmaGmmaWarpSpecializedILi7ENS5_IJNS6_ILi2EEESG_NS6_ILi1EEEEEENS1_35KernelTmaWarpSpecializedCooperativeEEENS5_IJNS5_IJS7_SA_EEENS5_IJNS6_ILi128EEEEEENS5_IJNS6_ILi64EEEEEEEEENS_6half_tENS5_IJNS5_IJiiEEENS5_IJSH_iEEES9_EEESR_NS5_IJNS5_IJSH_EEESS_S9_EEENS4_8TiledMMAINS4_8MMA_AtomIJNS4_4SM904GMMA26MMA_64x128x16_F32F16F16_SSILNS10_5MajorE0ELS12_1ELNS10_7ScaleInE1ELS13_1EEEEEENS4_6LayoutINS5_IJSG_SH_SH_EEENS5_IJSH_NS6_ILi0EEES18_EEEEENS5_IJNS4_10UnderscoreES1B_S1B_EEEEENS4_23SM90_TMA_LOAD_MULTICASTENS4_14ComposedLayoutINS4_7SwizzleILi3ELi4ELi3EEENS4_18smem_ptr_flag_bitsILi16EEENS16_INS5_IJSA_SO_EEENS5_IJSO_SH_EEEEEEEvNS4_8identityES1E_NS1F_IS1H_S1J_NS16_INS5_IJSO_SA_EEENS5_IJSH_SO_EEEEEEEvS1O_EENS_8epilogue10collective6detail29Sm90TmaWarpSpecializedAdapterINS1V_15DefaultEpilogueISR_NS5_IJSS_SV_S9_EEES1Z_NS1U_6thread17LinearCombinationISR_Li1EffLNS20_9ScaleType4KindE0ELNS_15FloatRoundStyleE2ESR_EENS1_15EpilogueDefaultEEEEEvvEEEEvNT_6ParamsE,"",@"SHT_CUDA_INFO"
	.sectionflags	@""
	.align	4


	//----- nvinfo : EIATTR_CUDA_API_VERSION
	.align		4
        /*0000*/ 	.byte	0x04, 0x37
        /*0002*/ 	.short	(.L_464 - .L_463)
.L_463:
        /*0004*/ 	.word	0x00000082


	//----- nvinfo : EIATTR_KPARAM_INFO
	.align		4
.L_464:
        /*0008*/ 	.byte	0x04, 0x17
        /*000a*/ 	.short	(.L_466 - .L_465)
.L_465:
        /*000c*/ 	.word	0x00000000
        /*0010*/ 	.short	0x0000
        /*0012*/ 	.short	0x0070
        /*0014*/ 	.byte	0x00, 0xf0, 0x01, 0x10


	//----- nvinfo : EIATTR_SPARSE_MMA_MASK
	.align		4
.L_466:
        /*0018*/ 	.byte	0x03, 0x50
        /*001a*/ 	.short	0x0000


	//----- nvinfo : EIATTR_MAXREG_COUNT
	.align		4
        /*001c*/ 	.byte	0x03, 0x1b
        /*001e*/ 	.short	0x00a8


	//----- nvinfo : EIATTR_NUM_BARRIERS
	.align		4
        /*0020*/ 	.byte	0x02, 0x4c
        /*0022*/ 	.byte	0x01
	.zero		1


	//----- nvinfo : EIATTR_EXTERNS
	.align		4
        /*0024*/ 	.byte	0x04, 0x0f
        /*0026*/ 	.short	(.L_468 - .L_467)


	//   ....[0]....
	.align		4
.L_467:
        /*0028*/ 	.word	index@(__assertfail)


	//----- nvinfo : EIATTR_MERCURY_ISA_VERSION
	.align		4
.L_468:
        /*002c*/ 	.byte	0x03, 0x5f
        /*002e*/ 	.short	0x0101


	//----- nvinfo : EIATTR_INT_WARP_WIDE_INSTR_OFFSETS
	.align		4
        /*0030*/ 	.byte	0x04, 0x31
        /*0032*/ 	.short	(.L_470 - .L_469)


	//   ....[0]....
.L_469:
        /*0034*/ 	.word	0x000005c0


	//   ....[1]....
        /*0038*/ 	.word	0x000005e0


	//   ....[2]....
        /*003c*/ 	.word	0x00000740


	//----- nvinfo : EIATTR_COOP_GROUP_MASK_REGIDS
	.align		4
.L_470:
        /*0040*/ 	.byte	0x04, 0x29
        /*0042*/ 	.short	(.L_472 - .L_471)


	//   ....[0]....
.L_471:
        /*0044*/ 	.word	0xffffffff


	//   ....[1]....
        /*0048*/ 	.word	0xffffffff


	//   ....[2]....
        /*004c*/ 	.word	0xffffffff


	//   ....[3]....
        /*0050*/ 	.word	0xffffffff


	//   ....[4]....
        /*0054*/ 	.word	0xffffffff


	//   ....[5]....
        /*0058*/ 	.word	0xffffffff


	//----- nvinfo : EIATTR_COOP_GROUP_INSTR_OFFSETS
	.align		4
.L_472:
        /*005c*/ 	.byte	0x04, 0x28
        /*005e*/ 	.short	(.L_474 - .L_473)


	//   ....[0]....
.L_473:
        /*0060*/ 	.word	0x00000060


	//   ....[1]....
        /*0064*/ 	.word	0x00000070


	//   ....[2]....
        /*0068*/ 	.word	0x00000190


	//   ....[3]....
        /*006c*/ 	.word	0x00000420


	//   ....[4]....
        /*0070*/ 	.word	0x000008a0


	//   ....[5]....
        /*0074*/ 	.word	0x00001c30


	//----- nvinfo : EIATTR_REG_RECONFIG
	.align		4
.L_474:
        /*0078*/ 	.byte	0x01, 0x54
	.zero		2


	//----- nvinfo : EIATTR_SYSCALL_OFFSETS
	.align		4
        /*007c*/ 	.byte	0x04, 0x46
        /*007e*/ 	.short	(.L_476 - .L_475)


	//   ....[0]....
.L_475:
        /*0080*/ 	.word	0x00001e20


	//----- nvinfo : EIATTR_MBARRIER_INSTR_OFFSETS
	.align		4
.L_476:
        /*0084*/ 	.byte	0x04, 0x39
        /*0086*/ 	.short	(.L_478 - .L_477)


	//   ....[0]....
.L_477:
        /*0088*/ 	.word	0x00000310
        /*008c*/ 	.word	0x000000ff
        /*0090*/ 	.word	0x00000000
        /*0094*/ 	.short	0x0100
        /*0096*/ 	.byte	0x08
	.zero		1


	//   ....[1]....
        /*0098*/ 	.word	0x00000320
        /*009c*/ 	.word	0x000000ff
        /*00a0*/ 	.word	0x00000038
        /*00a4*/ 	.short	0x0100
        /*00a6*/ 	.byte	0x08
	.zero		1


	//   ....[2]....
        /*00a8*/ 	.word	0x00000330
        /*00ac*/ 	.word	0x000000ff
        /*00b0*/ 	.word	0x00000008
        /*00b4*/ 	.short	0x0100
        /*00b6*/ 	.byte	0x08
	.zero		1


	//   ....[3]....
        /*00b8*/ 	.word	0x00000340
        /*00bc*/ 	.word	0x000000ff
        /*00c0*/ 	.word	0x00000040
        /*00c4*/ 	.short	0x0100
        /*00c6*/ 	.byte	0x08
	.zero		1


	//   ....[4]....
        /*00c8*/ 	.word	0x00000350
        /*00cc*/ 	.word	0x000000ff
        /*00d0*/ 	.word	0x00000010
        /*00d4*/ 	.short	0x0100
        /*00d6*/ 	.byte	0x08
	.zero		1


	//   ....[5]....
        /*00d8*/ 	.word	0x00000360
        /*00dc*/ 	.word	0x000000ff
        /*00e0*/ 	.word	0x00000048
        /*00e4*/ 	.short	0x0100
        /*00e6*/ 	.byte	0x08
	.zero		1


	//   ....[6]....
        /*00e8*/ 	.word	0x00000370
        /*00ec*/ 	.word	0x000000ff
        /*00f0*/ 	.word	0x00000018
        /*00f4*/ 	.short	0x0100
        /*00f6*/ 	.byte	0x08
	.zero		1


	//   ....[7]....
        /*00f8*/ 	.word	0x00000380
        /*00fc*/ 	.word	0x000000ff
        /*0100*/ 	.word	0x00000050
        /*0104*/ 	.short	0x0100
        /*0106*/ 	.byte	0x08
	.zero		1


	//   ....[8]....
        /*0108*/ 	.word	0x00000390
        /*010c*/ 	.word	0x000000ff
        /*0110*/ 	.word	0x00000020
        /*0114*/ 	.short	0x0100
        /*0116*/ 	.byte	0x08
	.zero		1


	//   ....[9]....
        /*0118*/ 	.word	0x000003a0
        /*011c*/ 	.word	0x000000ff
        /*0120*/ 	.word	0x00000058
        /*0124*/ 	.short	0x0100
        /*0126*/ 	.byte	0x08
	.zero		1


	//   ....[10]....
        /*0128*/ 	.word	0x000003b0
        /*012c*/ 	.word	0x000000ff
        /*0130*/ 	.word	0x00000028
        /*0134*/ 	.short	0x0100
        /*0136*/ 	.byte	0x08
	.zero		1


	//   ....[11]....
        /*0138*/ 	.word	0x000003c0
        /*013c*/ 	.word	0x000000ff
        /*0140*/ 	.word	0x00000060
        /*0144*/ 	.short	0x0100
        /*0146*/ 	.byte	0x08
	.zero		1


	//   ....[12]....
        /*0148*/ 	.word	0x000003d0
        /*014c*/ 	.word	0x000000ff
        /*0150*/ 	.word	0x00000030
        /*0154*/ 	.short	0x0100
        /*0156*/ 	.byte	0x08
	.zero		1


	//   ....[13]....
        /*0158*/ 	.word	0x000003e0
        /*015c*/ 	.word	0x000000ff
        /*0160*/ 	.word	0x00000068
        /*0164*/ 	.short	0x0100
        /*0166*/ 	.byte	0x08
	.zero		1


	//   ....[14]....
        /*0168*/ 	.word	0x000007b0
        /*016c*/ 	.word	0x000000ff
        /*0170*/ 	.word	0x00000080
        /*0174*/ 	.short	0x0100
        /*0176*/ 	.byte	0x06
	.zero		1


	//   ....[15]....
        /*0178*/ 	.word	0x00000800
        /*017c*/ 	.word	0x000000ff
        /*0180*/ 	.word	0x00000088
        /*0184*/ 	.short	0x0100
        /*0186*/ 	.byte	0x06
	.zero		1


	//   ....[16]....
        /*0188*/ 	.word	0x00001ef0
        /*018c*/ 	.word	0x00000003
        /*0190*/ 	.word	0x00000000
        /*0194*/ 	.short	0x010a
        /*0196*/ 	.byte	0x3f
	.zero		1


	//   ....[17]....
        /*0198*/ 	.word	0x00001f50
        /*019c*/ 	.word	0x00000003
        /*01a0*/ 	.word	0x00000000
        /*01a4*/ 	.short	0x010a
        /*01a6*/ 	.byte	0x3f
	.zero		1


	//   ....[18]....
        /*01a8*/ 	.word	0x000022d0
        /*01ac*/ 	.word	0x00000004
        /*01b0*/ 	.word	0x00000000
        /*01b4*/ 	.short	0x010a
        /*01b6*/ 	.byte	0x3f
	.zero		1


	//   ....[19]....
        /*01b8*/ 	.word	0x00002310
        /*01bc*/ 	.word	0x00000004
        /*01c0*/ 	.word	0x00000000
        /*01c4*/ 	.short	0x010a
        /*01c6*/ 	.byte	0x3f
	.zero		1


	//   ....[20]....
        /*01c8*/ 	.word	0x00002590
        /*01cc*/ 	.word	0x00000003
        /*01d0*/ 	.word	0x00000000
        /*01d4*/ 	.short	0x0101
        /*01d6*/ 	.byte	0x3f
	.zero		1


	//   ....[21]....
        /*01d8*/ 	.word	0x000027b0
        /*01dc*/ 	.word	0x00000003
        /*01e0*/ 	.word	0x00000000
        /*01e4*/ 	.short	0x0101
        /*01e6*/ 	.byte	0x3f
	.zero		1


	//   ....[22]....
        /*01e8*/ 	.word	0x00008330
        /*01ec*/ 	.word	0x0000000c
        /*01f0*/ 	.word	0x00000038
        /*01f4*/ 	.short	0x010a
        /*01f6*/ 	.byte	0x3f
	.zero		1


	//   ....[23]....
        /*01f8*/ 	.word	0x00008860
        /*01fc*/ 	.word	0x00000006
        /*0200*/ 	.word	0x00000088
        /*0204*/ 	.short	0x0101
        /*0206*/ 	.byte	0x3f
	.zero		1


	//   ....[24]....
        /*0208*/ 	.word	0x00008fc0
        /*020c*/ 	.word	0x00000005
        /*0210*/ 	.word	0x00000000
        /*0214*/ 	.short	0x010a
        /*0216*/ 	.byte	0x3f
	.zero		1


	//   ....[25]....
        /*0218*/ 	.word	0x00009040
        /*021c*/ 	.word	0x00000007
        /*0220*/ 	.word	0x00000000
        /*0224*/ 	.short	0x010a
        /*0226*/ 	.byte	0x3f
	.zero		1


	//   ....[26]....
        /*0228*/ 	.word	0x000090d0
        /*022c*/ 	.word	0x00000006
        /*0230*/ 	.word	0x00000000
        /*0234*/ 	.short	0x010a
        /*0236*/ 	.byte	0x3f
	.zero		1


	//   ....[27]....
        /*0238*/ 	.word	0x00009160
        /*023c*/ 	.word	0x00000009
        /*0240*/ 	.word	0x00000000
        /*0244*/ 	.short	0x010a
        /*0246*/ 	.byte	0x3f
	.zero		1


	//   ....[28]....
        /*0248*/ 	.word	0x000091f0
        /*024c*/ 	.word	0x0000000a
        /*0250*/ 	.word	0x00000000
        /*0254*/ 	.short	0x010a
        /*0256*/ 	.byte	0x3f
	.zero		1


	//   ....[29]....
        /*0258*/ 	.word	0x00009280
        /*025c*/ 	.word	0x0000000b
        /*0260*/ 	.word	0x00000000
        /*0264*/ 	.short	0x010a
        /*0266*/ 	.byte	0x3f
	.zero		1


	//   ....[30]....
        /*0268*/ 	.word	0x00009310
        /*026c*/ 	.word	0x00000003
        /*0270*/ 	.word	0x00000000
        /*0274*/ 	.short	0x010a
        /*0276*/ 	.byte	0x3f
	.zero		1


	//   ....[31]....
        /*0278*/ 	.word	0x00009370
        /*027c*/ 	.word	0x00000003
        /*0280*/ 	.word	0x00000000
        /*0284*/ 	.short	0x010a
        /*0286*/ 	.byte	0x3f
	.zero		1


	//   ....[32]....
        /*0288*/ 	.word	0x000093c0
        /*028c*/ 	.word	0x00000004
        /*0290*/ 	.word	0x00000000
        /*0294*/ 	.short	0x010a
        /*0296*/ 	.byte	0x3f
	.zero		1


	//   ....[33]....
        /*0298*/ 	.word	0x00009490
        /*029c*/ 	.word	0x0000000c
        /*02a0*/ 	.word	0x00000038
        /*02a4*/ 	.short	0x010a
        /*02a6*/ 	.byte	0x3f
	.zero		1


	//   ....[34]....
        /*02a8*/ 	.word	0x00009560
        /*02ac*/ 	.word	0x00000005
        /*02b0*/ 	.word	0x00000000
        /*02b4*/ 	.short	0x010a
        /*02b6*/ 	.byte	0x3f
	.zero		1


	//   ....[35]....
        /*02b8*/ 	.word	0x000095b0
        /*02bc*/ 	.word	0x00000007
        /*02c0*/ 	.word	0x00000000
        /*02c4*/ 	.short	0x010a
        /*02c6*/ 	.byte	0x3f
	.zero		1


	//   ....[36]....
        /*02c8*/ 	.word	0x00009600
        /*02cc*/ 	.word	0x00000006
        /*02d0*/ 	.word	0x00000000
        /*02d4*/ 	.short	0x010a
        /*02d6*/ 	.byte	0x3f
	.zero		1


	//   ....[37]....
        /*02d8*/ 	.word	0x00009650
        /*02dc*/ 	.word	0x00000009
        /*02e0*/ 	.word	0x00000000
        /*02e4*/ 	.short	0x010a
        /*02e6*/ 	.byte	0x3f
	.zero		1


	//   ....[38]....
        /*02e8*/ 	.word	0x000096a0
        /*02ec*/ 	.word	0x0000000a
        /*02f0*/ 	.word	0x00000000
        /*02f4*/ 	.short	0x010a
        /*02f6*/ 	.byte	0x3f
	.zero		1


	//   ....[39]....
        /*02f8*/ 	.word	0x000096f0
        /*02fc*/ 	.word	0x0000000b
        /*0300*/ 	.word	0x00000000
        /*0304*/ 	.short	0x010a
        /*0306*/ 	.byte	0x3f
	.zero		1


	//----- nvinfo : EIATTR_NUM_MBARRIERS
	.align		4
.L_478:
        /*0308*/ 	.byte	0x03, 0x38
        /*030a*/ 	.short	0x0010


	//----- nvinfo : EIATTR_EXIT_INSTR_OFFSETS
	.align		4
        /*030c*/ 	.byte	0x04, 0x1c
        /*030e*/ 	.short	(.L_480 - .L_479)


	//   ....[0]....
.L_479:
        /*0310*/ 	.word	0x00000b90


	//   ....[1]....
        /*0314*/ 	.word	0x00001420


	//   ....[2]....
        /*0318*/ 	.word	0x00007970


	//   ....[3]....
        /*031c*/ 	.word	0x00007f70


	//   ....[4]....
        /*0320*/ 	.word	0x00009360


	//----- nvinfo : EIATTR_MAX_THREADS
	.align		4
.L_480:
        /*0324*/ 	.byte	0x04, 0x05
        /*0326*/ 	.short	(.L_482 - .L_481)
.L_481:
        /*0328*/ 	.word	0x00000180
        /*032c*/ 	.word	0x00000001
        /*0330*/ 	.word	0x00000001


	//----- nvinfo : EIATTR_CRS_STACK_SIZE
	.align		4
.L_482:
        /*0334*/ 	.byte	0x04, 0x1e
        /*0336*/ 	.short	(.L_484 - .L_483)
.L_483:
        /*0338*/ 	.word	0x00000000


	//----- nvinfo : EIATTR_CBANK_PARAM_SIZE
	.align		4
.L_484:
        /*033c*/ 	.byte	0x03, 0x19
        /*033e*/ 	.short	0x0470


	//----- nvinfo : EIATTR_PARAM_CBANK
	.align		4
        /*0340*/ 	.byte	0x04, 0x0a
        /*0342*/ 	.short	(.L_486 - .L_485)
	.align		4
.L_485:
        /*0344*/ 	.word	index@(.nv.constant0._ZN7cutlass13device_kernelINS_4gemm6kernel13GemmUniversalIN4cute5tupleIJNS5_IJNS4_1CILi16EEEiEEENS5_IJiEEENS5_IJiNS6_ILi8EEEEEES9_EEENS1_10collective13CollectiveMmaINS1_34MainloopSm90TmaGmmaWarpSpecializedILi7ENS5_IJNS6_ILi2EEESG_NS6_ILi1EEEEEENS1_35KernelTmaWarpSpecializedCooperativeEEENS5_IJNS5_IJS7_SA_EEENS5_IJNS6_ILi128EEEEEENS5_IJNS6_ILi64EEEEEEEEENS_6half_tENS5_IJNS5_IJiiEEENS5_IJSH_iEEES9_EEESR_NS5_IJNS5_IJSH_EEESS_S9_EEENS4_8TiledMMAINS4_8MMA_AtomIJNS4_4SM904GMMA26MMA_64x128x16_F32F16F16_SSILNS10_5MajorE0ELS12_1ELNS10_7ScaleInE1ELS13_1EEEEEENS4_6LayoutINS5_IJSG_SH_SH_EEENS5_IJSH_NS6_ILi0EEES18_EEEEENS5_IJNS4_10UnderscoreES1B_S1B_EEEEENS4_23SM90_TMA_LOAD_MULTICASTENS4_14ComposedLayoutINS4_7SwizzleILi3ELi4ELi3EEENS4_18smem_ptr_flag_bitsILi16EEENS16_INS5_IJSA_SO_EEENS5_IJSO_SH_EEEEEEEvNS4_8identityES1E_NS1F_IS1H_S1J_NS16_INS5_IJSO_SA_EEENS5_IJSH_SO_EEEEEEEvS1O_EENS_8epilogue10collective6detail29Sm90TmaWarpSpecializedAdapterINS1V_15DefaultEpilogueISR_NS5_IJSS_SV_S9_EEES1Z_NS1U_6thread17LinearCombinationISR_Li1EffLNS20_9ScaleType4KindE0ELNS_15FloatRoundStyleE2ESR_EENS1_15EpilogueDefaultEEEEEvvEEEEvNT_6ParamsE)
        /*0348*/ 	.short	0x0210
        /*034a*/ 	.short	0x0470


	//----- nvinfo : EIATTR_SW_WAR
	.align		4
.L_486:
        /*034c*/ 	.byte	0x04, 0x36
        /*034e*/ 	.short	(.L_488 - .L_487)
.L_487:
        /*0350*/ 	.word	0x00000008
.L_488:


//--------------------- .nv.callgraph             --------------------------
	.section	.nv.callgraph,"",@"SHT_CUDA_CALLGRAPH"
	.align	4
	.sectionentsize	8
	.align		4
        /*0000*/ 	.word	0x00000000
	.align		4
        /*0004*/ 	.word	0xffffffff
	.align		4
        /*0008*/ 	.word	index@(_ZN7cutlass13device_kernelINS_4gemm6kernel13GemmUniversalIN4cute5tupleIJNS5_IJiEEES6_S6_NS5_IJNS4_1CILi8EEEiEEEEEENS1_10collective13CollectiveMmaINS1_34MainloopSm90TmaGmmaWarpSpecializedILi7ENS5_IJNS7_ILi2EEESE_NS7_ILi1EEEEEENS1_35KernelTmaWarpSpecializedCooperativeEEENS5_IJNS5_IJNS7_ILi128EEEEEESK_NS5_IJNS7_ILi64EEEEEEEEENS_6half_tENS5_IJS6_NS5_IJSF_EEENS5_IJiiEEEEEESO_NS5_IJSP_S6_SQ_EEENS4_8TiledMMAINS4_8MMA_AtomIJNS4_4SM904GMMA26MMA_64x128x16_F32F16F16_SSILNSW_5MajorE0ELSY_1ELNSW_7ScaleInE1ELSZ_1EEEEEENS4_6LayoutINS5_IJSE_SF_SF_EEENS5_IJSF_NS7_ILi0EEES14_EEEEENS5_IJNS4_10UnderscoreES17_S17_EEEEENS4_23SM90_TMA_LOAD_MULTICASTENS4_14ComposedLayoutINS4_7SwizzleILi3ELi4ELi3EEENS4_18smem_ptr_flag_bitsILi16EEENS12_INS5_IJS8_SL_EEENS5_IJSL_SF_EEEEEEEvNS4_8identityES1A_NS1B_IS1D_S1F_NS12_INS5_IJSL_S8_EEENS5_IJSF_SL_EEEEEEEvS1K_EENS_8epilogue10collective6detail29Sm90TmaWarpSpecializedAdapterINS1R_15DefaultEpilogueISO_SR_SR_NS1Q_6thread17LinearCombinationISO_Li1EffLNS1V_9ScaleType4KindE0ELNS_15FloatRoundStyleE2ESO_EENS1_15EpilogueDefaultEEEEEvvEEEEvNT_6ParamsE)
	.align		4
        /*000c*/ 	.word	index@(__assertfail)
	.align		4
        /*0010*/ 	.word	index@(_ZN7cutlass13device_kernelINS_4gemm6kernel13GemmUniversalIN4cute5tupleIJNS5_IJiEEES6_NS5_IJiNS4_1CILi8EEEEEES6_EEENS1_10collective13CollectiveMmaINS1_34MainloopSm90TmaGmmaWarpSpecializedILi7ENS5_IJNS7_ILi2EEESE_NS7_ILi1EEEEEENS1_35KernelTmaWarpSpecializedCooperativeEEENS5_IJNS5_IJNS7_ILi128EEEEEESK_NS5_IJNS7_ILi64EEEEEEEEENS_6half_tENS5_IJS6_NS5_IJSF_iEEES6_EEESO_NS5_IJNS5_IJSF_EEENS5_IJiiEEES6_EEENS4_8TiledMMAINS4_8MMA_AtomIJNS4_4SM904GMMA26MMA_64x128x16_F32F16F16_SSILNSX_5MajorE0ELSZ_1ELNSX_7ScaleInE1ELS10_1EEEEEENS4_6LayoutINS5_IJSE_SF_SF_EEENS5_IJSF_NS7_ILi0EEES15_EEEEENS5_IJNS4_10UnderscoreES18_S18_EEEEENS4_23SM90_TMA_LOAD_MULTICASTENS4_14ComposedLayoutINS4_7SwizzleILi3ELi4ELi3EEENS4_18smem_ptr_flag_bitsILi16EEENS13_INS5_IJS8_SL_EEENS5_IJSL_SF_EEEEEEEvNS4_8identityES1B_NS1C_IS1E_S1G_NS13_INS5_IJSL_S8_EEENS5_IJSF_SL_EEEEEEEvS1L_EENS_8epilogue10collective6detail29Sm90TmaWarpSpecializedAdapterINS1S_15DefaultEpilogueISO_NS5_IJS6_SR_S6_EEES1W_NS1R_6thread17LinearCombinationISO_Li1EffLNS1X_9ScaleType4KindE0ELNS_15FloatRoundStyleE2ESO_EENS1_15EpilogueDefaultEEEEEvvEEEEvNT_6ParamsE)
	.align		4
        /*0014*/ 	.word	index@(__assertfail)
	.align		4
        /*0018*/ 	.word	index@(_ZN7cutlass13device_kernelINS_4gemm6kernel13GemmUniversalIN4cute5tupleIJNS5_IJNS4_1CILi16EEEiEEENS5_IJiNS6_ILi4EEENS6_ILi8EEEEEENS5_IJiEEESC_EEENS1_10collective13CollectiveMmaINS1_34MainloopSm90TmaGmmaWarpSpecializedILi7ENS5_IJNS6_ILi2EEESH_NS6_ILi1EEEEEENS1_35KernelTmaWarpSpecializedCooperativeEEENS5_IJNS5_IJS7_SA_EEENS5_IJNS6_ILi128EEEEEENS5_IJNS6_ILi64EEEEEEEEENS_6half_tENS5_IJNS5_IJiiEEENS5_IJSI_EEESC_EEESS_NS5_IJNS5_IJSI_iiEEESC_SC_EEENS4_8TiledMMAINS4_8MMA_AtomIJNS4_4SM904GMMA26MMA_64x128x16_F32F16F16_SSILNS11_5MajorE0ELS13_1ELNS11_7ScaleInE1ELS14_1EEEEEENS4_6LayoutINS5_IJSH_SI_SI_EEENS5_IJSI_NS6_ILi0EEES19_EEEEENS5_IJNS4_10UnderscoreES1C_S1C_EEEEENS4_23SM90_TMA_LOAD_MULTICASTENS4_14ComposedLayoutINS4_7SwizzleILi3ELi4ELi3EEENS4_18smem_ptr_flag_bitsILi16EEENS17_INS5_IJSA_SP_EEENS5_IJSP_SI_EEEEEEEvNS4_8identityES1F_NS1G_IS1I_S1K_NS17_INS5_IJSP_SA_EEENS5_IJSI_SP_EEEEEEEvS1P_EENS_8epilogue10collective6detail29Sm90TmaWarpSpecializedAdapterINS1W_15DefaultEpilogueISS_NS5_IJST_SW_SC_EEES20_NS1V_6thread17LinearCombinationISS_Li1EffLNS21_9ScaleType4KindE0ELNS_15FloatRoundStyleE2ESS_EENS1_15EpilogueDefaultEEEEEvvEEEEvNT_6ParamsE)
	.align		4
        /*001c*/ 	.word	index@(__assertfail)
	.align		4
        /*0020*/ 	.word	index@(_ZN7cutlass13device_kernelINS_4gemm6kernel13GemmUniversalIN4cute5tupleIJNS5_IJiNS4_1CILi8EEEEEENS5_IJiEEENS5_IJiNS6_ILi16EEENS6_ILi4EEEEEES9_EEENS1_10collective13CollectiveMmaINS1_34MainloopSm90TmaGmmaWarpSpecializedILi7ENS5_IJNS6_ILi2EEESH_NS6_ILi1EEEEEENS1_35KernelTmaWarpSpecializedCooperativeEEENS5_IJNS5_IJNS6_ILi128EEEEEESN_NS5_IJNS6_ILi64EEEEEEEEENS_6half_tENS5_IJNS5_IJiiEEENS5_IJSI_iiEEES9_EEESR_NS5_IJNS5_IJSI_EEENS5_IJiiiEEES9_EEENS4_8TiledMMAINS4_8MMA_AtomIJNS4_4SM904GMMA26MMA_64x128x16_F32F16F16_SSILNS11_5MajorE0ELS13_1ELNS11_7ScaleInE1ELS14_1EEEEEENS4_6LayoutINS5_IJSH_SI_SI_EEENS5_IJSI_NS6_ILi0EEES19_EEEEENS5_IJNS4_10UnderscoreES1C_S1C_EEEEENS4_23SM90_TMA_LOAD_MULTICASTENS4_14ComposedLayoutINS4_7SwizzleILi3ELi4ELi3EEENS4_18smem_ptr_flag_bitsILi16EEENS17_INS5_IJS7_SO_EEENS5_IJSO_SI_EEEEEEEvNS4_8identityES1F_NS1G_IS1I_S1K_NS17_INS5_IJSO_S7_EEENS5_IJSI_SO_EEEEEEEvS1P_EENS_8epilogue10collective6detail29Sm90TmaWarpSpecializedAdapterINS1W_15DefaultEpilogueISR_NS5_IJSS_SV_S9_EEES20_NS1V_6thread17LinearCombinationISR_Li1EffLNS21_9ScaleType4KindE0ELNS_15FloatRoundStyleE2ESR_EENS1_15EpilogueDefaultEEEEEvvEEEEvNT_6ParamsE)
	.align		4
        /*0024*/ 	.word	index@(__assertfail)
	.align		4
        /*0028*/ 	.word	index@(_ZN7cutlass13device_kernelINS_4gemm6kernel13GemmUniversalIN4cute5tupleIJNS5_IJNS4_1CILi8EEEiEEENS5_IJiNS6_ILi16EEEEEENS5_IJiEEESB_EEENS1_10collective13CollectiveMmaINS1_34MainloopSm90TmaGmmaWarpSpecializedILi7ENS5_IJNS6_ILi2EEESG_NS6_ILi1EEEEEENS1_35KernelTmaWarpSpecializedCooperativeEEENS5_IJNS5_IJS7_S9_EEENS5_IJNS6_ILi128EEEEEENS5_IJNS6_ILi64EEEEEEEEENS_6half_tENS5_IJNS5_IJiiEEENS5_IJSH_EEESB_EEESR_NS5_IJNS5_IJSH_iEEESB_SB_EEENS4_8TiledMMAINS4_8MMA_AtomIJNS4_4SM904GMMA26MMA_64x128x16_F32F16F16_SSILNS10_5MajorE0ELS12_1ELNS10_7ScaleInE1ELS13_1EEEEEENS4_6LayoutINS5_IJSG_SH_SH_EEENS5_IJSH_NS6_ILi0EEES18_EEEEENS5_IJNS4_10UnderscoreES1B_S1B_EEEEENS4_23SM90_TMA_LOAD_MULTICASTENS4_14ComposedLayoutINS4_7SwizzleILi3ELi4ELi3EEENS4_18smem_ptr_flag_bitsILi16EEENS16_INS5_IJS7_SO_EEENS5_IJSO_SH_EEEEEEEvNS4_8identityES1E_NS1F_IS1H_S1J_NS16_INS5_IJSO_S7_EEENS5_IJSH_SO_EEEEEEEvS1O_EENS_8epilogue10collective6detail29Sm90TmaWarpSpecializedAdapterINS1V_15DefaultEpilogueISR_NS5_IJSS_SV_SB_EEES1Z_NS1U_6thread17LinearCombinationISR_Li1EffLNS20_9ScaleType4KindE0ELNS_15FloatRoundStyleE2ESR_EENS1_15EpilogueDefaultEEEEEvvEEEEvNT_6ParamsE)
	.align		4
        /*002c*/ 	.word	index@(__assertfail)
	.align		4
        /*0030*/ 	.word	index@(_ZN7cutlass13device_kernelINS_4gemm6kernel13GemmUniversalIN4cute5tupleIJiiiiEEENS1_10collective13CollectiveMmaINS1_34MainloopSm90TmaGmmaWarpSpecializedILi7ENS5_IJNS4_1CILi2EEESB_NSA_ILi1EEEEEENS1_35KernelTmaWarpSpecializedCooperativeEEENS5_IJNSA_ILi128EEESG_NSA_ILi64EEEEEENS_6half_tENS5_IJlSC_lEEESJ_SK_NS4_8TiledMMAINS4_8MMA_AtomIJNS4_4SM904GMMA26MMA_64x128x16_F32F16F16_SSILNSO_5MajorE0ELSQ_0ELNSO_7ScaleInE1ELSR_1EEEEEENS4_6LayoutINS5_IJSB_SC_SC_EEENS5_IJSC_NSA_ILi0EEESW_EEEEENS5_IJNS4_10UnderscoreESZ_SZ_EEEEENS4_23SM90_TMA_LOAD_MULTICASTENS4_14ComposedLayoutINS4_7SwizzleILi3ELi4ELi3EEENS4_18smem_ptr_flag_bitsILi16EEENSU_INS5_IJNSA_ILi8EEESH_EEENS5_IJSH_SC_EEEEEEEvNS4_8identityES12_S1C_vS1D_EENS_8epilogue10collective6detail29Sm90TmaWarpSpecializedAdapterINS1G_15DefaultEpilogueISJ_SK_SK_NS1F_6thread17LinearCombinationISJ_Li1EffLNS1K_9ScaleType4KindE0ELNS_15FloatRoundStyleE2ESJ_EENS1_15EpilogueDefaultEEEEEvvEEEEvNT_6ParamsE)
	.align		4
        /*0034*/ 	.word	index@(__assertfail)
	.align		4
        /*0038*/ 	.word	index@(_ZN7cutlass13device_kernelINS_4gemm6kernel13GemmUniversalIN4cute5tupleIJNS5_IJiEEENS5_IJNS4_1CILi8EEEiEEENS5_IJiNS7_ILi16EEEEEES6_EEENS1_10collective13CollectiveMmaINS1_34MainloopSm90TmaGmmaWarpSpecializedILi7ENS5_IJNS7_ILi2EEESG_NS7_ILi1EEEEEENS1_35KernelTmaWarpSpecializedCooperativeEEENS5_IJNS5_IJNS7_ILi128EEEEEENS5_IJS8_SA_EEENS5_IJNS7_ILi64EEEEEEEEENS_6half_tENS5_IJS6_NS5_IJSH_iEEES6_EEESR_NS5_IJNS5_IJiiEEESS_S6_EEENS4_8TiledMMAINS4_8MMA_AtomIJNS4_4SM904GMMA26MMA_64x128x16_F32F16F16_SSILNSZ_5MajorE0ELS11_0ELNSZ_7ScaleInE1ELS12_1EEEEEENS4_6LayoutINS5_IJSG_SH_SH_EEENS5_IJSH_NS7_ILi0EEES17_EEEEENS5_IJNS4_10UnderscoreES1A_S1A_EEEEENS4_23SM90_TMA_LOAD_MULTICASTENS4_14ComposedLayoutINS4_7SwizzleILi3ELi4ELi3EEENS4_18smem_ptr_flag_bitsILi16EEENS15_INS5_IJS8_SO_EEENS5_IJSO_SH_EEEEEEEvNS4_8identityES1D_S1M_vS1N_EENS_8epilogue10collective6detail29Sm90TmaWarpSpecializedAdapterINS1Q_15DefaultEpilogueISR_NS5_IJS6_NS5_IJSH_S8_EEES6_EEES1V_NS1P_6thread17LinearCombinationISR_Li1EffLNS1W_9ScaleType4KindE0ELNS_15FloatRoundStyleE2ESR_EENS1_15EpilogueDefaultEEEEEvvEEEEvNT_6ParamsE)
	.align		4
        /*003c*/ 	.word	index@(__assertfail)
	.align		4
        /*0040*/ 	.word	index@(_ZN7cutlass13device_kernelINS_4gemm6kernel13GemmUniversalIN4cute5tupleIJiiiiEEENS1_10collective13CollectiveMmaINS1_34MainloopSm90TmaGmmaWarpSpecializedILi7ENS5_IJNS4_1CILi2EEESB_NSA_ILi1EEEEEENS1_35KernelTmaWarpSpecializedCooperativeEEENS5_IJNSA_ILi128EEESG_NSA_ILi64EEEEEENS_6half_tENS5_IJlSC_lEEESJ_NS5_IJSC_llEEENS4_8TiledMMAINS4_8MMA_AtomIJNS4_4SM904GMMA26MMA_64x128x16_F32F16F16_SSILNSP_5MajorE0ELSR_1ELNSP_7ScaleInE1ELSS_1EEEEEENS4_6LayoutINS5_IJSB_SC_SC_EEENS5_IJSC_NSA_ILi0EEESX_EEEEENS5_IJNS4_10UnderscoreES10_S10_EEEEENS4_23SM90_TMA_LOAD_MULTICASTENS4_14ComposedLayoutINS4_7SwizzleILi3ELi4ELi3EEENS4_18smem_ptr_flag_bitsILi16EEENSV_INS5_IJNSA_ILi8EEESH_EEENS5_IJSH_SC_EEEEEEEvNS4_8identityES13_NS14_IS16_S18_NSV_INS5_IJSH_S19_EEENS5_IJSC_SH_EEEEEEEvS1E_EENS_8epilogue10collective6detail29Sm90TmaWarpSpecializedAdapterINS1L_15DefaultEpilogueISJ_SK_SK_NS1K_6thread17LinearCombinationISJ_Li1EffLNS1P_9ScaleType4KindE0ELNS_15FloatRoundStyleE2ESJ_EENS1_15EpilogueDefaultEEEEEvvEEEEvNT_6ParamsE)
	.align		4
        /*0044*/ 	.word	index@(__assertfail)
	.align		4
        /*0048*/ 	.word	index@(_ZN7cutlass13device_kernelINS_4gemm6kernel13GemmUniversalIN4cute5tupleIJNS5_IJNS4_1CILi16EEEiEEENS5_IJiEEENS5_IJiNS6_ILi8EEEEEES9_EEENS1_10collective13CollectiveMmaINS1_34MainloopSm90TmaGmmaWarpSpecializedILi7ENS5_IJNS6_ILi2EEESG_NS6_ILi1EEEEEENS1_35KernelTmaWarpSpecializedCooperativeEEENS5_IJNS5_IJS7_SA_EEENS5_IJNS6_ILi128EEEEEENS5_IJNS6_ILi64EEEEEEEEENS_6half_tENS5_IJNS5_IJiiEEENS5_IJSH_iEEES9_EEESR_NS5_IJNS5_IJSH_EEESS_S9_EEENS4_8TiledMMAINS4_8MMA_AtomIJNS4_4SM904GMMA26MMA_64x128x16_F32F16F16_SSILNS10_5MajorE0ELS12_1ELNS10_7ScaleInE1ELS13_1EEEEEENS4_6LayoutINS5_IJSG_SH_SH_EEENS5_IJSH_NS6_ILi0EEES18_EEEEENS5_IJNS4_10UnderscoreES1B_S1B_EEEEENS4_23SM90_TMA_LOAD_MULTICASTENS4_14ComposedLayoutINS4_7SwizzleILi3ELi4ELi3EEENS4_18smem_ptr_flag_bitsILi16EEENS16_INS5_IJSA_SO_EEENS5_IJSO_SH_EEEEEEEvNS4_8identityES1E_NS1F_IS1H_S1J_NS16_INS5_IJSO_SA_EEENS5_IJSH_SO_EEEEEEEvS1O_EENS_8epilogue10collective6detail29Sm90TmaWarpSpecializedAdapterINS1V_15DefaultEpilogueISR_NS5_IJSS_SV_S9_EEES1Z_NS1U_6thread17LinearCombinationISR_Li1EffLNS20_9ScaleType4KindE0ELNS_15FloatRoundStyleE2ESR_EENS1_15EpilogueDefaultEEEEEvvEEEEvNT_6ParamsE)
	.align		4
        /*004c*/ 	.word	index@(__assertfail)
	.align		4
        /*0050*/ 	.word	0x00000000
	.align		4
        /*0054*/ 	.word	0xfffffffe
	.align		4
        /*0058*/ 	.word	0x00000000
	.align		4
        /*005c*/ 	.word	0xfffffffd
	.align		4
        /*0060*/ 	.word	0x00000000
	.align		4
        /*0064*/ 	.word	0xfffffffc


//--------------------- .nv.constant4             --------------------------
	.section	.nv.constant4,"a",@progbits
	.align	8
	.align		8
.nv.constant4:
        /*0000*/ 	.dword	precalc_xorwow_matrix
	.align		8
        /*0008*/ 	.dword	precalc_xorwow_offset_matrix
	.align		8
        /*0010*/ 	.dword	mrg32k3aM1
	.align		8
        /*0018*/ 	.dword	mrg32k3aM2
	.align		8
        /*0020*/ 	.dword	mrg32k3aM1SubSeq
	.align		8
        /*0028*/ 	.dword	mrg32k3aM2SubSeq
	.align		8
        /*0030*/ 	.dword	mrg32k3aM1Seq
	.align		8
        /*0038*/ 	.dword	mrg32k3aM2Seq
	.align		8
        /*0040*/ 	.dword	__unnamed_1
	.align		8
        /*0048*/ 	.dword	__unnamed_2
	.align		8
        /*0050*/ 	.dword	__unnamed_3
	.align		8
        /*0058*/ 	.dword	__unnamed_4
	.align		8
        /*0060*/ 	.dword	__unnamed_5
	.align		8
        /*0068*/ 	.dword	__unnamed_6
	.align		8
        /*0070*/ 	.dword	__unnamed_7
	.align		8
        /*0078*/ 	.dword	__unnamed_8
	.align		8
        /*0080*/ 	.dword	__unnamed_9
	.align		8
        /*0088*/ 	.dword	_ZN30_INTERNAL_5e595158_4_k_cu_main4cuda3std3__45__cpo5beginE
	.align		8
        /*0090*/ 	.dword	_ZN30_INTERNAL_5e595158_4_k_cu_main4cuda3std3__45__cpo3endE
	.align		8
        /*0098*/ 	.dword	_ZN30_INTERNAL_5e595158_4_k_cu_main4cuda3std3__45__cpo6cbeginE
	.align		8
        /*00a0*/ 	.dword	_ZN30_INTERNAL_5e595158_4_k_cu_main4cuda3std3__45__cpo4cendE
	.align		8
        /*00a8*/ 	.dword	_ZN30_INTERNAL_5e595158_4_k_cu_main4cuda3std3__432_GLOBAL__N__5e595158_4_k_cu_main6ignoreE
	.align		8
        /*00b0*/ 	.dword	_ZN30_INTERNAL_5e595158_4_k_cu_main4cuda3std3__419piecewise_constructE
	.align		8
        /*00b8*/ 	.dword	_ZN30_INTERNAL_5e595158_4_k_cu_main4cuda3std3__48in_placeE
	.align		8
        /*00c0*/ 	.dword	_ZN30_INTERNAL_5e595158_4_k_cu_main4cuda3std6ranges3__45__cpo4swapE
	.align		8
        /*00c8*/ 	.dword	_ZN30_INTERNAL_5e595158_4_k_cu_main4cuda3std6ranges3__45__cpo9iter_moveE
	.align		8
        /*00d0*/ 	.dword	_ZN30_INTERNAL_5e595158_4_k_cu_main4cute7productE
	.align		8
        /*00d8*/ 	.dword	_ZN30_INTERNAL_5e595158_4_k_cu_main4cute1_E
	.align		8
        /*00e0*/ 	.dword	$str$29
	.align		8
        /*00e8*/ 	.dword	$str$30
	.align		8
        /*00f0*/ 	.dword	__assertfail


//--------------------- .nv.constant3             --------------------------
	.section	.nv.constant3,"a",@progbits
	.align	8
.nv.constant3:
	.type		__cr_lgamma_table,@object
	.size		__cr_lgamma_table,(.L_8 - __cr_lgamma_table)
__cr_lgamma_table:
        /*0000*/ 	.byte	0x00, 0x00, 0x00, 0x00, 0x00, 0x00, 0x00, 0x00, 0x00, 0x00, 0x00, 0x00, 0x00, 0x00, 0x00, 0x00
        /*0010*/ 	.byte	0xef, 0x39, 0xfa, 0xfe, 0x42, 0x2e, 0xe6, 0x3f, 0x02, 0x20, 0x2a, 0xfa, 0x0b, 0xab, 0xfc, 0x3f
        /*0020*/ 	.byte	0xf9, 0x2c, 0x92, 0x7c, 0xa7, 0x6c, 0x09, 0x40, 0xc9, 0x79, 0x44, 0x3c, 0x64, 0x26, 0x13, 0x40
        /*0030*/ 	.byte	0xca, 0x01, 0xcf, 0x3a, 0x27, 0x51, 0x1a, 0x40, 0x30, 0xcc, 0x2d, 0xf3, 0xe1, 0x0c, 0x21, 0x40
        /*0040*/ 	.byte	0x0d, 0xb7, 0xfc, 0x82, 0x8e, 0x35, 0x25, 0x40
.L_8:


//--------------------- .text._ZN7example14permute_kernelILb1EN7cutlass9uint128_tENS1_6layout30Tensor4DPermuteBMM0213RowMajorILi8EEEEEvPKT0_PS6_T1_lNS1_10FastDivmodE --------------------------
	.section	.text._ZN7example14permute_kernelILb1EN7cutlass9uint128_tENS1_6layout30Tensor4DPermuteBMM0213RowMajorILi8EEEEEvPKT0_PS6_T1_lNS1_10FastDivmodE,"ax",@progbits
	.align	128
        .global         _ZN7example14permute_kernelILb1EN7cutlass9uint128_tENS1_6layout30Tensor4DPermuteBMM0213RowMajorILi8EEEEEvPKT0_PS6_T1_lNS1_10FastDivmodE
        .type           _ZN7example14permute_kernelILb1EN7cutlass9uint128_tENS1_6layout30Tensor4DPermuteBMM0213RowMajorILi8EEEEEvPKT0_PS6_T1_lNS1_10FastDivmodE,@function
        .size           _ZN7example14permute_kernelILb1EN7cutlass9uint128_tENS1_6layout30Tensor4DPermuteBMM0213RowMajorILi8EEEEEvPKT0_PS6_T1_lNS1_10FastDivmodE,(.L_x_1914 - _ZN7example14permute_kernelILb1EN7cutlass9uint128_tENS1_6layout30Tensor4DPermuteBMM0213RowMajorILi8EEEEEvPKT0_PS6_T1_lNS1_10FastDivmodE)
        .other          _ZN7example14permute_kernelILb1EN7cutlass9uint128_tENS1_6layout30Tensor4DPermuteBMM0213RowMajorILi8EEEEEvPKT0_PS6_T1_lNS1_10FastDivmodE,@"STO_CUDA_ENTRY STV_DEFAULT"
_ZN7example14permute_kernelILb1EN7cutlass9uint128_tENS1_6layout30Tensor4DPermuteBMM0213RowMajorILi8EEEEEvPKT0_PS6_T1_lNS1_10FastDivmodE:
.text._ZN7example14permute_kernelILb1EN7cutlass9uint128_tENS1_6layout30Tensor4DPermuteBMM0213RowMajorILi8EEEEEvPKT0_PS6_T1_lNS1_10FastDivmodE:
[----:B------:R-:W-:Y:S01]  /*0000*/  LDC R1, c[0x0][0x28] ;  /* 0x00000a00ff017b82 */ /* 0x000fe20000000800 */
[----:B------:R-:W0:Y:S01]  /*0010*/  S2R R3, SR_CTAID.X ;  /* 0x0000000000037919 */ /* 0x000e220000002500 */
[----:B------:R-:W-:Y:S01]  /*0020*/  ULDC UR9, c[0x0][0x0] ;  /* 0x0000000000097ab9 */ /* 0x000fe20000000800 */
[----:B------:R-:W-:Y:S01]  /*0030*/  ULDC.64 UR10, c[0x0][0x230] ;  /* 0x00008c00000a7ab9 */ /* 0x000fe20000000a00 */
[----:B------:R-:W0:Y:S02]  /*0040*/  S2R R2, SR_TID.X ;  /* 0x0000000000027919 */ /* 0x000e240000002100 */
[----:B0-----:R-:W-:-:S05]  /*0050*/  IMAD R2, R3, UR9, R2 ;  /* 0x0000000903027c24 */ /* 0x001fca000f8e0202 */
[----:B------:R-:W-:-:S04]  /*0060*/  ISETP.GE.U32.AND P0, PT, R2, UR10, PT ;  /* 0x0000000a02007c0c */ /* 0x000fc8000bf06070 */
[----:B------:R-:W-:-:S13]  /*0070*/  ISETP.GE.AND.EX P0, PT, RZ, UR11, PT, P0 ;  /* 0x0000000bff007c0c */ /* 0x000fda000bf06300 */
[----:B------:R-:W-:Y:S05]  /*0080*/  @P0 EXIT ;  /* 0x000000000000094d */ /* 0x000fea0003800000 */
[----:B------:R-:W0:Y:S01]  /*0090*/  S2UR UR6, SR_CTAID.Z ;  /* 0x00000000000679c3 */ /* 0x000e220000002700 */
[----:B------:R-:W-:Y:S01]  /*00a0*/  ULDC UR18, c[0x0][0xc] ;  /* 0x0000030000127ab9 */ /* 0x000fe20000000800 */
[----:B------:R-:W-:Y:S01]  /*00b0*/  ULDC.64 UR4, c[0x0][0x220] ;  /* 0x0000880000047ab9 */ /* 0x000fe20000000a00 */
[----:B------:R-:W-:Y:S01]  /*00c0*/  UIMAD UR18, UR9, UR18, URZ ;  /* 0x00000012091272a4 */ /* 0x000fe2000f8e023f */
[----:B------:R-:W-:Y:S01]  /*00d0*/  HFMA2.MMA R5, -RZ, RZ, 0, 0 ;  /* 0x00000000ff057435 */ /* 0x000fe200000001ff */
[----:B------:R-:W-:Y:S01]  /*00e0*/  USHF.R.S32.HI UR17, URZ, 0x1f, UR5 ;  /* 0x0000001f3f117899 */ /* 0x000fe20008011405 */
[----:B------:R-:W-:Y:S02]  /*00f0*/  ULDC.64 UR22, c[0x0][0x208] ;  /* 0x0000820000167ab9 */ /* 0x000fe40000000a00 */
[----:B------:R-:W1:Y:S08]  /*0100*/  LDC R4, c[0x0][0x238] ;  /* 0x00008e00ff047b82 */ /* 0x000e700000000800 */
[----:B------:R-:W2:Y:S01]  /*0110*/  LDC R14, c[0x0][0x228] ;  /* 0x00008a00ff0e7b82 */ /* 0x000ea20000000800 */
[----:B0-----:R-:W-:-:S02]  /*0120*/  USHF.R.S32.HI UR7, URZ, 0x1f, UR6 ;  /* 0x0000001f3f077899 */ /* 0x001fc40008011406 */
[----:B------:R-:W-:Y:S02]  /*0130*/  UIMAD.WIDE.U32 UR20, UR6, UR10, URZ ;  /* 0x0000000a061472a5 */ /* 0x000fe4000f8e003f */
[----:B------:R-:W-:Y:S02]  /*0140*/  ULEA.HI UR7, UR7, UR6, URZ, 0x3 ;  /* 0x0000000607077291 */ /* 0x000fe4000f8f183f */
[----:B------:R-:W-:Y:S01]  /*0150*/  UIMAD UR16, UR6, UR11, UR21 ;  /* 0x0000000b061072a4 */ /* 0x000fe2000f8e0215 */
[----:B-1----:R-:W-:Y:S01]  /*0160*/  ISETP.NE.AND P0, PT, R4, 0x1, PT ;  /* 0x000000010400780c */ /* 0x002fe20003f05270 */
[----:B------:R-:W-:Y:S02]  /*0170*/  ULOP3.LUT UR8, UR7, 0xfffffff8, URZ, 0xc0, !UPT ;  /* 0xfffffff807087892 */ /* 0x000fe4000f8ec03f */
[----:B------:R-:W-:Y:S02]  /*0180*/  USHF.R.S32.HI UR7, URZ, 0x3, UR7 ;  /* 0x000000033f077899 */ /* 0x000fe40008011407 */
[----:B------:R-:W-:-:S04]  /*0190*/  UIADD3 UR6, -UR8, UR6, URZ ;  /* 0x0000000608067290 */ /* 0x000fc8000fffe13f */
[----:B------:R-:W-:Y:S01]  /*01a0*/  UIMAD UR6, UR6, UR4, URZ ;  /* 0x00000004060672a4 */ /* 0x000fe2000f8e023f */
[----:B--2---:R-:W-:-:S03]  /*01b0*/  IMAD.WIDE R14, R14, UR7, RZ ;  /* 0x000000070e0e7c25 */ /* 0x004fc6000f8e02ff */
[----:B------:R-:W-:Y:S08]  /*01c0*/  @!P0 BRA `(.L_x_0) ;  /* 0x0000000000948947 */ /* 0x000ff00003800000 */
[----:B------:R-:W-:Y:S01]  /*01d0*/  MOV R7, RZ ;  /* 0x000000ff00077202 */ /* 0x000fe20000000f00 */
[----:B------:R-:W-:Y:S01]  /*01e0*/  ULDC UR8, c[0x0][0x23c] ;  /* 0x00008f0000087ab9 */ /* 0x000fe20000000800 */
[----:B------:R-:W-:Y:S01]  /*01f0*/  MOV R6, R2 ;  /* 0x0000000200067202 */ /* 0x000fe20000000f00 */
[----:B------:R-:W-:Y:S01]  /*0200*/  ULDC UR7, c[0x0][0x240] ;  /* 0x0000900000077ab9 */ /* 0x000fe20000000800 */
[----:B------:R-:W-:Y:S01]  /*0210*/  ULDC.64 UR14, c[0x0][0x210] ;  /* 0x00008400000e7ab9 */ /* 0x000fe20000000a00 */
[----:B------:R-:W-:Y:S01]  /*0220*/  ULDC.64 UR12, c[0x0][0x218] ;  /* 0x00008600000c7ab9 */ /* 0x000fe20000000a00 */
[----:B------:R-:W-:Y:S01]  /*0230*/  BSSY B0, `(.L_x_1) ;  /* 0x000001d000007945 */ /* 0x000fe20003800000 */
[----:B------:R-:W-:-:S07]  /*0240*/  IADD3 R4, -R4, RZ, RZ ;  /* 0x000000ff04047210 */ /* 0x000fce0007ffe1ff */
.L_x_2:
[----:B0-----:R-:W-:Y:S01]  /*0250*/  IADD3 R9, P0, R6, UR20, RZ ;  /* 0x0000001406097c10 */ /* 0x001fe2000ff1e0ff */
[C---:B------:R-:W-:Y:S02]  /*0260*/  VIADD R0, R2.reuse, UR6 ;  /* 0x0000000602007c36 */ /* 0x040fe40008000000 */
[----:B------:R-:W-:Y:S01]  /*0270*/  IMAD.HI.U32 R3, R2, UR8, RZ ;  /* 0x0000000802037c27 */ /* 0x000fe2000f8e00ff */
[----:B------:R-:W-:Y:S02]  /*0280*/  LEA.HI.X.SX32 R8, R6, UR16, 0x1, P0 ;  /* 0x0000001006087c11 */ /* 0x000fe400080f0eff */
[C---:B------:R-:W-:Y:S02]  /*0290*/  LEA R10, P0, R9.reuse, UR14, 0x4 ;  /* 0x0000000e090a7c11 */ /* 0x040fe4000f8020ff */
[----:B------:R-:W-:Y:S02]  /*02a0*/  SHF.R.U32.HI R3, RZ, UR7, R3 ;  /* 0x00000007ff037c19 */ /* 0x000fe40008011603 */
[----:B------:R-:W-:Y:S02]  /*02b0*/  LEA.HI.X R11, R9, UR15, R8, 0x4, P0 ;  /* 0x0000000f090b7c11 */ /* 0x000fe400080f2408 */
[----:B------:R-:W-:Y:S01]  /*02c0*/  SHF.R.S32.HI R12, RZ, 0x1f, R3 ;  /* 0x0000001fff0c7819 */ /* 0x000fe20000011403 */
[C---:B------:R-:W-:Y:S02]  /*02d0*/  IMAD R0, R3.reuse, R4, R0 ;  /* 0x0000000403007224 */ /* 0x040fe400078e0200 */
[C---:B------:R-:W-:Y:S01]  /*02e0*/  IMAD.WIDE.U32 R16, R3.reuse, UR5, R14 ;  /* 0x0000000503107c25 */ /* 0x040fe2000f8e000e */
[----:B------:R-:W2:Y:S02]  /*02f0*/  LDG.E.128.CONSTANT R8, desc[UR22][R10.64] ;  /* 0x000000160a087981 */ /* 0x000ea4000c1e9d00 */
[----:B------:R-:W-:Y:S01]  /*0300*/  SHF.R.S32.HI R19, RZ, 0x1f, R0 ;  /* 0x0000001fff137819 */ /* 0x000fe20000011400 */
[----:B------:R-:W-:Y:S01]  /*0310*/  IMAD R12, R12, UR5, RZ ;  /* 0x000000050c0c7c24 */ /* 0x000fe2000f8e02ff */
[----:B------:R-:W-:Y:S03]  /*0320*/  IADD3 R13, P1, R0, R16, RZ ;  /* 0x00000010000d7210 */ /* 0x000fe60007f3e0ff */
[----:B------:R-:W-:Y:S01]  /*0330*/  IMAD R12, R3, UR17, R12 ;  /* 0x00000011030c7c24 */ /* 0x000fe2000f8e020c */
[----:B------:R-:W-:Y:S04]  /*0340*/  LEA R20, P0, R13, UR12, 0x4 ;  /* 0x0000000c0d147c11 */ /* 0x000fe8000f8020ff */
[----:B------:R-:W-:Y:S02]  /*0350*/  IADD3.X R12, R19, R17, R12, P1, !PT ;  /* 0x00000011130c7210 */ /* 0x000fe40000ffe40c */
[----:B------:R-:W-:Y:S02]  /*0360*/  IADD3 R7, P1, RZ, R7, RZ ;  /* 0x00000007ff077210 */ /* 0x000fe40007f3e0ff */
[----:B------:R-:W-:Y:S02]  /*0370*/  LEA.HI.X R21, R13, UR13, R12, 0x4, P0 ;  /* 0x0000000d0d157c11 */ /* 0x000fe400080f240c */
[----:B------:R-:W-:Y:S02]  /*0380*/  IADD3 R2, P0, R2, UR18, RZ ;  /* 0x0000001202027c10 */ /* 0x000fe4000ff1e0ff */
[----:B------:R-:W-:Y:S03]  /*0390*/  IADD3.X R6, R6, UR18, RZ, P1, !PT ;  /* 0x0000001206067c10 */ /* 0x000fe60008ffe4ff */
[----:B------:R-:W-:Y:S01]  /*03a0*/  IMAD.X R5, RZ, RZ, R5, P0 ;  /* 0x000000ffff057224 */ /* 0x000fe200000e0605 */
[----:B------:R-:W-:Y:S04]  /*03b0*/  ISETP.GE.U32.AND P0, PT, R2, UR10, PT ;  /* 0x0000000a02007c0c */ /* 0x000fe8000bf06070 */
[----:B------:R-:W-:Y:S01]  /*03c0*/  ISETP.GE.AND.EX P0, PT, R5, UR11, PT, P0 ;  /* 0x0000000b05007c0c */ /* 0x000fe2000bf06300 */
[----:B--2---:R0:W-:Y:S11]  /*03d0*/  STG.E.128 desc[UR22][R20.64], R8 ;  /* 0x0000000814007986 */ /* 0x0041f6000c101d16 */
[----:B------:R-:W-:Y:S01]  /*03e0*/  @!UPT UIADD3 URZ, URZ, URZ, URZ ;  /* 0x0000003f3f3ff290 */ /* 0x000fe2000fffe03f */
[----:B------:R-:W-:Y:S08]  /*03f0*/  @!P0 BRA `(.L_x_2) ;  /* 0xfffffffc00948947 */ /* 0x000ff0000383ffff */
[----:B------:R-:W-:Y:S05]  /*0400*/  BSYNC B0 ;  /* 0x0000000000007941 */ /* 0x000fea0003800000 */
.L_x_1:
[----:B------:R-:W-:Y:S05]  /*0410*/  EXIT ;  /* 0x000000000000794d */ /* 0x000fea0003800000 */
.L_x_0:
[----:B------:R-:W-:Y:S01]  /*0420*/  BSSY B0, `(.L_x_3) ;  /* 0x000001b000007945 */ /* 0x000fe20003800000 */
[----:B------:R-:W-:Y:S01]  /*0430*/  MOV R4, RZ ;  /* 0x000000ff00047202 */ /* 0x000fe20000000f00 */
[----:B------:R-:W-:Y:S01]  /*0440*/  USHF.R.S32.HI UR4, URZ, 0x1f, UR6 ;  /* 0x0000001f3f047899 */ /* 0x000fe20008011406 */
[----:B------:R-:W-:Y:S01]  /*0450*/  MOV R3, R2 ;  /* 0x0000000200037202 */ /* 0x000fe20000000f00 */
[----:B------:R-:W-:Y:S01]  /*0460*/  ULDC.64 UR12, c[0x0][0x210] ;  /* 0x00008400000c7ab9 */ /* 0x000fe20000000a00 */
[----:B------:R-:W-:-:S09]  /*0470*/  ULDC.64 UR8, c[0x0][0x218] ;  /* 0x0000860000087ab9 */ /* 0x000fd20000000a00 */
.L_x_4:
[----:B------:R-:W-:Y:S02]  /*0480*/  SHF.R.S32.HI R0, RZ, 0x1f, R3 ;  /* 0x0000001fff007819 */ /* 0x000fe40000011403 */
[----:B------:R-:W-:-:S04]  /*0490*/  IADD3 R7, P0, R3, UR20, RZ ;  /* 0x0000001403077c10 */ /* 0x000fc8000ff1e0ff */
[----:B------:R-:W-:Y:S02]  /*04a0*/  IADD3.X R6, R0, UR16, RZ, P0, !PT ;  /* 0x0000001000067c10 */ /* 0x000fe400087fe4ff */
[----:B0-----:R-:W-:-:S04]  /*04b0*/  LEA R8, P0, R7, UR12, 0x4 ;  /* 0x0000000c07087c11 */ /* 0x001fc8000f8020ff */
[----:B------:R-:W-:-:S06]  /*04c0*/  LEA.HI.X R9, R7, UR13, R6, 0x4, P0 ;  /* 0x0000000d07097c11 */ /* 0x000fcc00080f2406 */
[----:B------:R-:W2:Y:S01]  /*04d0*/  LDG.E.128.CONSTANT R8, desc[UR22][R8.64] ;  /* 0x0000001608087981 */ /* 0x000ea2000c1e9d00 */
[----:B------:R-:W-:-:S04]  /*04e0*/  IMAD.WIDE.U32 R6, R3, UR5, R14 ;  /* 0x0000000503067c25 */ /* 0x000fc8000f8e000e */
[----:B------:R-:W-:Y:S01]  /*04f0*/  IMAD R0, R0, UR5, RZ ;  /* 0x0000000500007c24 */ /* 0x000fe2000f8e02ff */
[----:B------:R-:W-:-:S03]  /*0500*/  IADD3 R6, P1, R6, UR6, RZ ;  /* 0x0000000606067c10 */ /* 0x000fc6000ff3e0ff */
[----:B------:R-:W-:Y:S01]  /*0510*/  IMAD R0, R3, UR17, R0 ;  /* 0x0000001103007c24 */ /* 0x000fe2000f8e0200 */
[----:B------:R-:W-:-:S04]  /*0520*/  LEA R12, P0, R6, UR8, 0x4 ;  /* 0x00000008060c7c11 */ /* 0x000fc8000f8020ff */
[----:B------:R-:W-:Y:S02]  /*0530*/  IADD3.X R7, R7, UR4, R0, P1, !PT ;  /* 0x0000000407077c10 */ /* 0x000fe40008ffe400 */
[----:B------:R-:W-:Y:S02]  /*0540*/  IADD3 R4, P1, RZ, R4, RZ ;  /* 0x00000004ff047210 */ /* 0x000fe40007f3e0ff */
[----:B------:R-:W-:Y:S02]  /*0550*/  LEA.HI.X R13, R6, UR9, R7, 0x4, P0 ;  /* 0x00000009060d7c11 */ /* 0x000fe400080f2407 */
[----:B------:R-:W-:Y:S02]  /*0560*/  IADD3 R2, P0, R2, UR18, RZ ;  /* 0x0000001202027c10 */ /* 0x000fe4000ff1e0ff */
[----:B------:R-:W-:-:S03]  /*0570*/  IADD3.X R3, R3, UR18, RZ, P1, !PT ;  /* 0x0000001203037c10 */ /* 0x000fc60008ffe4ff */
[----:B------:R-:W-:Y:S01]  /*0580*/  IMAD.X R5, RZ, RZ, R5, P0 ;  /* 0x000000ffff057224 */ /* 0x000fe200000e0605 */
[----:B------:R-:W-:-:S04]  /*0590*/  ISETP.GE.U32.AND P0, PT, R2, UR10, PT ;  /* 0x0000000a02007c0c */ /* 0x000fc8000bf06070 */
[----:B------:R-:W-:Y:S01]  /*05a0*/  ISETP.GE.AND.EX P0, PT, R5, UR11, PT, P0 ;  /* 0x0000000b05007c0c */ /* 0x000fe2000bf06300 */
[----:B--2---:R0:W-:-:S12]  /*05b0*/  STG.E.128 desc[UR22][R12.64], R8 ;  /* 0x000000080c007986 */ /* 0x0041d8000c101d16 */
[----:B------:R-:W-:Y:S05]  /*05c0*/  @!P0 BRA `(.L_x_4) ;  /* 0xfffffffc00ac8947 */ /* 0x000fea000383ffff */
[----:B------:R-:W-:Y:S05]  /*05d0*/  BSYNC B0 ;  /* 0x0000000000007941 */ /* 0x000fea0003800000 */
.L_x_3:
[----:B------:R-:W-:Y:S05]  /*05e0*/  EXIT ;  /* 0x000000000000794d */ /* 0x000fea0003800000 */
.L_x_5:
[----:B------:R-:W-:-:S00]  /*05f0*/  BRA `(.L_x_5) ;  /* 0xfffffffc00fc7947 */ /* 0x000fc0000383ffff */
[----:B------:R-:W-:-:S00]  /*0600*/  NOP ;  /* 0x0000000000007918 */ /* 0x000fc00000000000 */
[----:B------:R-:W-:-:S00]  /*0610*/  NOP ;  /* 0x0000000000007918 */ /* 0x000fc00000000000 */
[----:B------:R-:W-:-:S00]  /*0620*/  NOP ;  /* 0x0000000000007918 */ /* 0x000fc00000000000 */
[----:B------:R-:W-:-:S00]  /*0630*/  NOP ;  /* 0x0000000000007918 */ /* 0x000fc00000000000 */
[----:B------:R-:W-:-:S00]  /*0640*/  NOP ;  /* 0x0000000000007918 */ /* 0x000fc00000000000 */
[----:B------:R-:W-:-:S00]  /*0650*/  NOP ;  /* 0x0000000000007918 */ /* 0x000fc00000000000 */
[----:B------:R-:W-:-:S00]  /*0660*/  NOP ;  /* 0x0000000000007918 */ /* 0x000fc00000000000 */
[----:B------:R-:W-:-:S00]  /*0670*/  NOP ;  /* 0x0000000000007918 */ /* 0x000fc00000000000 */
.L_x_1914:


//--------------------- .text._ZN7example14permute_kernelILb0EN7cutlass9uint128_tENS1_6layout28Tensor5DPermute20314RowMajorILi16ELi8ELi4EEEEEvPKT0_PS6_T1_lNS1_10FastDivmodE --------------------------
	.section	.text._ZN7example14permute_kernelILb0EN7cutlass9uint128_tENS1_6layout28Tensor5DPermute20314RowMajorILi16ELi8ELi4EEEEEvPKT0_PS6_T1_lNS1_10FastDivmodE,"ax",@progbits
	.align	128
        .global         _ZN7example14permute_kernelILb0EN7cutlass9uint128_tENS1_6layout28Tensor5DPermute20314RowMajorILi16ELi8ELi4EEEEEvPKT0_PS6_T1_lNS1_10FastDivmodE
        .type           _ZN7example14permute_kernelILb0EN7cutlass9uint128_tENS1_6layout28Tensor5DPermute20314RowMajorILi16ELi8ELi4EEEEEvPKT0_PS6_T1_lNS1_10FastDivmodE,@function
        .size           _ZN7example14permute_kernelILb0EN7cutlass9uint128_tENS1_6layout28Tensor5DPermute20314RowMajorILi16ELi8ELi4EEEEEvPKT0_PS6_T1_lNS1_10FastDivmodE,(.L_x_1915 - _ZN7example14permute_kernelILb0EN7cutlass9uint128_tENS1_6layout28Tensor5DPermute20314RowMajorILi16ELi8ELi4EEEEEvPKT0_PS6_T1_lNS1_10FastDivmodE)
        .other          _ZN7example14permute_kernelILb0EN7cutlass9uint128_tENS1_6layout28Tensor5DPermute20314RowMajorILi16ELi8ELi4EEEEEvPKT0_PS6_T1_lNS1_10FastDivmodE,@"STO_CUDA_ENTRY STV_DEFAULT"
_ZN7example14permute_kernelILb0EN7cutlass9uint128_tENS1_6layout28Tensor5DPermute20314RowMajorILi16ELi8ELi4EEEEEvPKT0_PS6_T1_lNS1_10FastDivmodE:
.text._ZN7example14permute_kernelILb0EN7cutlass9uint128_tENS1_6layout28Tensor5DPermute20314RowMajorILi16ELi8ELi4EEEEEvPKT0_PS6_T1_lNS1_10FastDivmodE:
        /* <DEDUP_REMOVED lines=9> */
[----:B------:R-:W0:Y:S01]  /*0090*/  LDC R0, c[0x0][0x238] ;  /* 0x00008e00ff007b82 */ /* 0x000e220000000800 */
[----:B------:R-:W-:Y:S01]  /*00a0*/  ULDC UR12, c[0x0][0x228] ;  /* 0x00008a00000c7ab9 */ /* 0x000fe20000000800 */
[----:B------:R-:W-:Y:S01]  /*00b0*/  ULDC UR17, c[0x0][0xc] ;  /* 0x0000030000117ab9 */ /* 0x000fe20000000800 */
[----:B------:R-:W-:Y:S01]  /*00c0*/  USHF.R.S32.HI UR16, URZ, 0x1f, UR12 ;  /* 0x0000001f3f107899 */ /* 0x000fe2000801140c */
[----:B------:R-:W-:Y:S01]  /*00d0*/  HFMA2.MMA R14, -RZ, RZ, 0, 0 ;  /* 0x00000000ff0e7435 */ /* 0x000fe200000001ff */
[----:B------:R-:W-:Y:S01]  /*00e0*/  UIMAD UR17, UR4, UR17, URZ ;  /* 0x00000011041172a4 */ /* 0x000fe2000f8e023f */
[----:B------:R-:W-:Y:S02]  /*00f0*/  ULDC.64 UR20, c[0x0][0x208] ;  /* 0x0000820000147ab9 */ /* 0x000fe40000000a00 */
[----:B------:R-:W1:Y:S01]  /*0100*/  S2UR UR7, SR_CTAID.Z ;  /* 0x00000000000779c3 */ /* 0x000e620000002700 */
[----:B0-----:R-:W-:Y:S01]  /*0110*/  ISETP.NE.AND P0, PT, R0, 0x1, PT ;  /* 0x000000010000780c */ /* 0x001fe20003f05270 */
[----:B------:R-:W-:Y:S01]  /*0120*/  IMAD.MOV.U32 R0, RZ, RZ, R3 ;  /* 0x000000ffff007224 */ /* 0x000fe200078e0003 */
[----:B-1----:R-:W-:-:S04]  /*0130*/  UIMAD.WIDE.U32 UR18, UR7, UR10, URZ ;  /* 0x0000000a071272a5 */ /* 0x002fc8000f8e003f */
[----:B------:R-:W-:-:S07]  /*0140*/  UIMAD UR7, UR7, UR11, UR19 ;  /* 0x0000000b070772a4 */ /* 0x000fce000f8e0213 */
[----:B------:R-:W-:Y:S05]  /*0150*/  @!P0 BRA `(.L_x_6) ;  /* 0x0000000400448947 */ /* 0x000fea0003800000 */
[----:B------:R-:W0:Y:S01]  /*0160*/  LDC R5, c[0x0][0x224] ;  /* 0x00008900ff057b82 */ /* 0x000e220000000800 */
[----:B------:R-:W-:Y:S01]  /*0170*/  BSSY B0, `(.L_x_7) ;  /* 0x000004e000007945 */ /* 0x000fe20003800000 */
[----:B------:R-:W-:Y:S01]  /*0180*/  MOV R20, RZ ;  /* 0x000000ff00147202 */ /* 0x000fe20000000f00 */
[----:B------:R-:W-:Y:S01]  /*0190*/  IMAD.MOV.U32 R15, RZ, RZ, R0 ;  /* 0x000000ffff0f7224 */ /* 0x000fe200078e0000 */
[----:B------:R-:W-:Y:S01]  /*01a0*/  ULDC.64 UR8, c[0x0][0x238] ;  /* 0x00008e0000087ab9 */ /* 0x000fe20000000a00 */
[----:B------:R-:W-:Y:S01]  /*01b0*/  ULDC UR22, c[0x0][0x228] ;  /* 0x00008a0000167ab9 */ /* 0x000fe20000000800 */
[----:B------:R-:W-:Y:S01]  /*01c0*/  ULDC UR4, c[0x0][0x240] ;  /* 0x0000900000047ab9 */ /* 0x000fe20000000800 */
[----:B------:R-:W-:Y:S01]  /*01d0*/  ULDC UR6, c[0x0][0x220] ;  /* 0x0000880000067ab9 */ /* 0x000fe20000000800 */
[----:B------:R-:W1:Y:S01]  /*01e0*/  LDC R4, c[0x0][0x224] ;  /* 0x00008900ff047b82 */ /* 0x000e620000000800 */
[----:B------:R-:W-:Y:S01]  /*01f0*/  UIADD3 UR5, -UR8, URZ, URZ ;  /* 0x0000003f08057290 */ /* 0x000fe2000fffe13f */
[----:B------:R-:W-:Y:S01]  /*0200*/  ULDC.64 UR14, c[0x0][0x210] ;  /* 0x00008400000e7ab9 */ /* 0x000fe20000000a00 */
[----:B------:R-:W-:Y:S01]  /*0210*/  ULDC.64 UR12, c[0x0][0x218] ;  /* 0x00008600000c7ab9 */ /* 0x000fe20000000a00 */
[----:B------:R-:W-:Y:S01]  /*0220*/  ULDC.64 UR10, c[0x0][0x230] ;  /* 0x00008c00000a7ab9 */ /* 0x000fe20000000a00 */
[----:B0-----:R-:W-:-:S02]  /*0230*/  IABS R12, R5 ;  /* 0x00000005000c7213 */ /* 0x001fc40000000000 */
[----:B------:R-:W-:Y:S02]  /*0240*/  ISETP.NE.AND P0, PT, R5, RZ, PT ;  /* 0x000000ff0500720c */ /* 0x000fe40003f05270 */
[----:B------:R-:W0:Y:S01]  /*0250*/  I2F.RP R6, R12 ;  /* 0x0000000c00067306 */ /* 0x000e220000209400 */
[----:B------:R-:W-:Y:S02]  /*0260*/  LOP3.LUT R5, RZ, R5, RZ, 0x33, !PT ;  /* 0x00000005ff057212 */ /* 0x000fe400078e33ff */
[----:B-1----:R-:W-:-:S05]  /*0270*/  IABS R22, R4 ;  /* 0x0000000400167213 */ /* 0x002fca0000000000 */
[----:B0-----:R-:W0:Y:S02]  /*0280*/  MUFU.RCP R3, R6 ;  /* 0x0000000600037308 */ /* 0x001e240000001000 */
[----:B0-----:R-:W-:-:S06]  /*0290*/  VIADD R3, R3, 0xffffffe ;  /* 0x0ffffffe03037836 */ /* 0x001fcc0000000000 */
[----:B------:R-:W0:Y:S02]  /*02a0*/  F2I.FTZ.U32.TRUNC.NTZ R3, R3 ;  /* 0x0000000300037305 */ /* 0x000e24000021f000 */
[----:B0-----:R-:W-:-:S05]  /*02b0*/  IADD3 R2, RZ, -R3, RZ ;  /* 0x80000003ff027210 */ /* 0x001fca0007ffe0ff */
[----:B------:R-:W-:Y:S02]  /*02c0*/  IMAD R21, R2, R12, RZ ;  /* 0x0000000c02157224 */ /* 0x000fe400078e02ff */
[----:B------:R-:W-:-:S04]  /*02d0*/  IMAD.MOV.U32 R2, RZ, RZ, RZ ;  /* 0x000000ffff027224 */ /* 0x000fc800078e00ff */
[----:B------:R-:W-:-:S07]  /*02e0*/  IMAD.HI.U32 R21, R3, R21, R2 ;  /* 0x0000001503157227 */ /* 0x000fce00078e0002 */
.L_x_8:
[C---:B0-----:R-:W-:Y:S01]  /*02f0*/  IADD3 R17, P1, R15.reuse, UR18, RZ ;  /* 0x000000120f117c10 */ /* 0x041fe2000ff3e0ff */
[----:B------:R-:W-:Y:S03]  /*0300*/  IMAD.HI.U32 R7, R0, UR9, RZ ;  /* 0x0000000900077c27 */ /* 0x000fe6000f8e00ff */
[----:B------:R-:W-:Y:S02]  /*0310*/  LEA.HI.X.SX32 R16, R15, UR7, 0x1, P1 ;  /* 0x000000070f107c11 */ /* 0x000fe400088f0eff */
[C---:B------:R-:W-:Y:S02]  /*0320*/  LEA R18, P1, R17.reuse, UR14, 0x4 ;  /* 0x0000000e11127c11 */ /* 0x040fe4000f8220ff */
[----:B------:R-:W-:Y:S02]  /*0330*/  SHF.R.U32.HI R9, RZ, UR4, R7 ;  /* 0x00000004ff097c19 */ /* 0x000fe40008011607 */
[----:B------:R-:W-:Y:S02]  /*0340*/  LEA.HI.X R19, R17, UR15, R16, 0x4, P1 ;  /* 0x0000000f11137c11 */ /* 0x000fe400088f2410 */
[----:B------:R-:W-:Y:S01]  /*0350*/  SHF.R.S32.HI R8, RZ, 0x1f, R9 ;  /* 0x0000001fff087819 */ /* 0x000fe20000011409 */
[----:B------:R-:W-:Y:S03]  /*0360*/  IMAD R3, R9, UR5, R0 ;  /* 0x0000000509037c24 */ /* 0x000fe6000f8e0200 */
[----:B------:R-:W-:Y:S01]  /*0370*/  LEA.HI R7, R8, R9, RZ, 0x4 ;  /* 0x0000000908077211 */ /* 0x000fe200078f20ff */
[----:B------:R-:W2:Y:S01]  /*0380*/  LDG.E.128.CONSTANT R16, desc[UR20][R18.64] ;  /* 0x0000001412107981 */ /* 0x000ea2000c1e9d00 */
[----:B------:R-:W-:Y:S02]  /*0390*/  IABS R24, R3 ;  /* 0x0000000300187213 */ /* 0x000fe40000000000 */
[----:B------:R-:W-:Y:S02]  /*03a0*/  LOP3.LUT R10, R7, 0xfffffff0, RZ, 0xc0, !PT ;  /* 0xfffffff0070a7812 */ /* 0x000fe400078ec0ff */
[----:B------:R-:W-:Y:S01]  /*03b0*/  SHF.R.S32.HI R2, RZ, 0x4, R7 ;  /* 0x00000004ff027819 */ /* 0x000fe20000011407 */
[----:B------:R-:W-:Y:S04]  /*03c0*/  IMAD.HI.U32 R6, R21, R24, RZ ;  /* 0x0000001815067227 */ /* 0x000fe800078e00ff */
[----:B------:R-:W-:Y:S02]  /*03d0*/  IMAD.MOV R23, RZ, RZ, -R6 ;  /* 0x000000ffff177224 */ /* 0x000fe400078e0a06 */
[----:B------:R-:W-:Y:S02]  /*03e0*/  IMAD.IADD R10, R9, 0x1, -R10 ;  /* 0x00000001090a7824 */ /* 0x000fe400078e0a0a */
[----:B------:R-:W-:Y:S01]  /*03f0*/  IMAD R24, R22, R23, R24 ;  /* 0x0000001716187224 */ /* 0x000fe200078e0218 */
[----:B------:R-:W-:Y:S04]  /*0400*/  LOP3.LUT R23, R3, R4, RZ, 0x3c, !PT ;  /* 0x0000000403177212 */ /* 0x000fe800078e3cff */
[----:B------:R-:W-:Y:S02]  /*0410*/  ISETP.GT.U32.AND P2, PT, R12, R24, PT ;  /* 0x000000180c00720c */ /* 0x000fe40003f44070 */
[----:B------:R-:W-:Y:S11]  /*0420*/  ISETP.GE.AND P1, PT, R23, RZ, PT ;  /* 0x000000ff1700720c */ /* 0x000ff60003f26270 */
[----:B------:R-:W-:Y:S02]  /*0430*/  @!P2 IMAD.IADD R24, R24, 0x1, -R22 ;  /* 0x000000011818a824 */ /* 0x000fe400078e0a16 */
[----:B------:R-:W-:Y:S01]  /*0440*/  @!P2 VIADD R6, R6, 0x1 ;  /* 0x000000010606a836 */ /* 0x000fe20000000000 */
[----:B------:R-:W-:Y:S02]  /*0450*/  IADD3 R20, P2, RZ, R20, RZ ;  /* 0x00000014ff147210 */ /* 0x000fe40007f5e0ff */
[----:B------:R-:W-:Y:S02]  /*0460*/  ISETP.GE.U32.AND P3, PT, R24, R12, PT ;  /* 0x0000000c1800720c */ /* 0x000fe40003f66070 */
[----:B------:R-:W-:Y:S11]  /*0470*/  IADD3.X R15, R15, UR17, RZ, P2, !PT ;  /* 0x000000110f0f7c10 */ /* 0x000ff600097fe4ff */
[----:B------:R-:W-:Y:S04]  /*0480*/  @P3 VIADD R6, R6, 0x1 ;  /* 0x0000000106063836 */ /* 0x000fe80000000000 */
[----:B------:R-:W-:Y:S05]  /*0490*/  @!P1 IMAD.MOV R6, RZ, RZ, -R6 ;  /* 0x000000ffff069224 */ /* 0x000fea00078e0a06 */
[----:B------:R-:W-:Y:S04]  /*04a0*/  SEL R6, R5, R6, !P0 ;  /* 0x0000000605067207 */ /* 0x000fe80004000000 */
[--C-:B------:R-:W-:Y:S04]  /*04b0*/  SHF.R.S32.HI R11, RZ, 0x1f, R6.reuse ;  /* 0x0000001fff0b7819 */ /* 0x100fe80000011406 */
[----:B------:R-:W-:Y:S04]  /*04c0*/  LEA.HI R11, R11, R6, RZ, 0x2 ;  /* 0x000000060b0b7211 */ /* 0x000fe800078f10ff */
[----:B------:R-:W-:Y:S02]  /*04d0*/  LOP3.LUT R13, R11, 0xffffffc, RZ, 0xc0, !PT ;  /* 0x0ffffffc0b0d7812 */ /* 0x000fe400078ec0ff */
[----:B------:R-:W-:Y:S03]  /*04e0*/  SHF.R.S32.HI R11, RZ, 0x2, R11 ;  /* 0x00000002ff0b7819 */ /* 0x000fe6000001140b */
[----:B------:R-:W-:Y:S02]  /*04f0*/  IMAD.IADD R13, R6, 0x1, -R13 ;  /* 0x00000001060d7824 */ /* 0x000fe400078e0a0d */
[----:B------:R-:W-:Y:S02]  /*0500*/  IMAD.MOV R6, RZ, RZ, -R6 ;  /* 0x000000ffff067224 */ /* 0x000fe400078e0a06 */
[----:B------:R-:W-:Y:S02]  /*0510*/  IMAD R10, R13, 0x10, R10 ;  /* 0x000000100d0a7824 */ /* 0x000fe400078e020a */
[----:B------:R-:W-:Y:S02]  /*0520*/  IMAD R3, R4, R6, R3 ;  /* 0x0000000604037224 */ /* 0x000fe400078e0203 */
[----:B------:R-:W-:Y:S02]  /*0530*/  IMAD R2, R11, UR6, R2 ;  /* 0x000000060b027c24 */ /* 0x000fe4000f8e0202 */
[----:B------:R-:W-:Y:S03]  /*0540*/  IMAD R3, R10, R4, R3 ;  /* 0x000000040a037224 */ /* 0x000fe600078e0203 */
[----:B------:R-:W-:Y:S02]  /*0550*/  SHF.R.S32.HI R23, RZ, 0x1f, R2 ;  /* 0x0000001fff177819 */ /* 0x000fe40000011402 */
[----:B------:R-:W-:Y:S03]  /*0560*/  IADD3 R24, P1, R3, UR18, RZ ;  /* 0x0000001203187c10 */ /* 0x000fe6000ff3e0ff */
[----:B------:R-:W-:Y:S01]  /*0570*/  IMAD R23, R23, UR22, RZ ;  /* 0x0000001617177c24 */ /* 0x000fe2000f8e02ff */
[----:B------:R-:W-:Y:S03]  /*0580*/  LEA.HI.X.SX32 R25, R3, UR7, 0x1, P1 ;  /* 0x0000000703197c11 */ /* 0x000fe600088f0eff */
[C---:B------:R-:W-:Y:S02]  /*0590*/  IMAD R23, R2.reuse, UR16, R23 ;  /* 0x0000001002177c24 */ /* 0x040fe4000f8e0217 */
[----:B------:R-:W-:Y:S04]  /*05a0*/  IMAD.WIDE.U32 R24, R2, UR22, R24 ;  /* 0x0000001602187c25 */ /* 0x000fe8000f8e0018 */
[----:B------:R-:W-:Y:S01]  /*05b0*/  IMAD.IADD R23, R25, 0x1, R23 ;  /* 0x0000000119177824 */ /* 0x000fe200078e0217 */
[C---:B------:R-:W-:Y:S04]  /*05c0*/  LEA R26, P1, R24.reuse, UR12, 0x4 ;  /* 0x0000000c181a7c11 */ /* 0x040fe8000f8220ff */
[----:B------:R-:W-:Y:S02]  /*05d0*/  LEA.HI.X R27, R24, UR13, R23, 0x4, P1 ;  /* 0x0000000d181b7c11 */ /* 0x000fe400088f2417 */
[----:B------:R-:W-:Y:S05]  /*05e0*/  IADD3 R0, P1, R0, UR17, RZ ;  /* 0x0000001100007c10 */ /* 0x000fea000ff3e0ff */
[----:B------:R-:W-:Y:S01]  /*05f0*/  IMAD.X R14, RZ, RZ, R14, P1 ;  /* 0x000000ffff0e7224 */ /* 0x000fe200008e060e */
[----:B------:R-:W-:Y:S04]  /*0600*/  ISETP.GE.U32.AND P1, PT, R0, UR10, PT ;  /* 0x0000000a00007c0c */ /* 0x000fe8000bf26070 */
[----:B------:R-:W-:Y:S01]  /*0610*/  ISETP.GE.AND.EX P1, PT, R14, UR11, PT, P1 ;  /* 0x0000000b0e007c0c */ /* 0x000fe2000bf26310 */
[----:B--2---:R0:W-:Y:S11]  /*0620*/  STG.E.128 desc[UR20][R26.64], R16 ;  /* 0x000000101a007986 */ /* 0x0041f6000c101d14 */
[----:B------:R-:W-:Y:S01]  /*0630*/  @!UPT UIADD3 URZ, URZ, URZ, URZ ;  /* 0x0000003f3f3ff290 */ /* 0x000fe2000fffe03f */
[----:B------:R-:W-:Y:S08]  /*0640*/  @!P1 BRA `(.L_x_8) ;  /* 0xfffffffc00289947 */ /* 0x000ff0000383ffff */
[----:B------:R-:W-:Y:S05]  /*0650*/  BSYNC B0 ;  /* 0x0000000000007941 */ /* 0x000fea0003800000 */
.L_x_7:
[----:B------:R-:W-:Y:S05]  /*0660*/  EXIT ;  /* 0x000000000000794d */ /* 0x000fea0003800000 */
.L_x_6:
[----:B------:R-:W-:Y:S01]  /*0670*/  BSSY B0, `(.L_x_9) ;  /* 0x0000022000007945 */ /* 0x000fe20003800000 */
[----:B------:R-:W-:Y:S01]  /*0680*/  MOV R8, RZ ;  /* 0x000000ff00087202 */ /* 0x000fe20000000f00 */
[----:B------:R-:W-:Y:S01]  /*0690*/  ULDC UR6, c[0x0][0x224] ;  /* 0x0000890000067ab9 */ /* 0x000fe20000000800 */
[----:B------:R-:W-:Y:S01]  /*06a0*/  MOV R3, R0 ;  /* 0x0000000000037202 */ /* 0x000fe20000000f00 */
[----:B------:R-:W-:Y:S01]  /*06b0*/  ULDC.64 UR8, c[0x0][0x210] ;  /* 0x0000840000087ab9 */ /* 0x000fe20000000a00 */
[----:B------:R-:W-:-:S05]  /*06c0*/  ULDC.64 UR4, c[0x0][0x218] ;  /* 0x0000860000047ab9 */ /* 0x000fca0000000a00 */
.L_x_10:
[----:B0-----:R-:W-:-:S04]  /*06d0*/  IADD3 R5, P0, R3, UR18, RZ ;  /* 0x0000001203057c10 */ /* 0x001fc8000ff1e0ff */
[----:B------:R-:W-:Y:S02]  /*06e0*/  LEA.HI.X.SX32 R2, R3, UR7, 0x1, P0 ;  /* 0x0000000703027c11 */ /* 0x000fe400080f0eff */
[----:B------:R-:W-:-:S04]  /*06f0*/  LEA R4, P0, R5, UR8, 0x4 ;  /* 0x0000000805047c11 */ /* 0x000fc8000f8020ff */
[----:B------:R-:W-:-:S06]  /*0700*/  LEA.HI.X R5, R5, UR9, R2, 0x4, P0 ;  /* 0x0000000905057c11 */ /* 0x000fcc00080f2402 */
[----:B------:R-:W2:Y:S01]  /*0710*/  LDG.E.128.CONSTANT R4, desc[UR20][R4.64] ;  /* 0x0000001404047981 */ /* 0x000ea2000c1e9d00 */
[----:B------:R-:W-:Y:S02]  /*0720*/  SHF.R.S32.HI R11, RZ, 0x1f, R0 ;  /* 0x0000001fff0b7819 */ /* 0x000fe40000011400 */
[----:B------:R-:W-:Y:S02]  /*0730*/  IADD3 R8, P1, RZ, R8, RZ ;  /* 0x00000008ff087210 */ /* 0x000fe40007f3e0ff */
[----:B------:R-:W-:Y:S02]  /*0740*/  LEA.HI R11, R11, R0, RZ, 0x4 ;  /* 0x000000000b0b7211 */ /* 0x000fe400078f20ff */
[----:B------:R-:W-:Y:S02]  /*0750*/  IADD3.X R3, R3, UR17, RZ, P1, !PT ;  /* 0x0000001103037c10 */ /* 0x000fe40008ffe4ff */
[----:B------:R-:W-:Y:S02]  /*0760*/  LOP3.LUT R9, R11, 0xfffffff0, RZ, 0xc0, !PT ;  /* 0xfffffff00b097812 */ /* 0x000fe400078ec0ff */
[----:B------:R-:W-:-:S03]  /*0770*/  SHF.R.S32.HI R11, RZ, 0x4, R11 ;  /* 0x00000004ff0b7819 */ /* 0x000fc6000001140b */
[----:B------:R-:W-:Y:S01]  /*0780*/  IMAD.IADD R9, R0, 0x1, -R9 ;  /* 0x0000000100097824 */ /* 0x000fe200078e0a09 */
[----:B------:R-:W-:-:S03]  /*0790*/  SHF.R.S32.HI R2, RZ, 0x1f, R11 ;  /* 0x0000001fff027819 */ /* 0x000fc6000001140b */
[----:B------:R-:W-:Y:S02]  /*07a0*/  IMAD R9, R9, UR6, RZ ;  /* 0x0000000609097c24 */ /* 0x000fe4000f8e02ff */
[----:B------:R-:W-:-:S03]  /*07b0*/  IMAD R2, R2, UR12, RZ ;  /* 0x0000000c02027c24 */ /* 0x000fc6000f8e02ff */
[----:B------:R-:W-:Y:S01]  /*07c0*/  IADD3 R12, P0, R9, UR18, RZ ;  /* 0x00000012090c7c10 */ /* 0x000fe2000ff1e0ff */
[----:B------:R-:W-:-:S03]  /*07d0*/  IMAD R2, R11, UR16, R2 ;  /* 0x000000100b027c24 */ /* 0x000fc6000f8e0202 */
[----:B------:R-:W-:-:S03]  /*07e0*/  LEA.HI.X.SX32 R13, R9, UR7, 0x1, P0 ;  /* 0x00000007090d7c11 */ /* 0x000fc600080f0eff */
[----:B------:R-:W-:-:S04]  /*07f0*/  IMAD.WIDE.U32 R12, R11, UR12, R12 ;  /* 0x0000000c0b0c7c25 */ /* 0x000fc8000f8e000c */
[----:B------:R-:W-:Y:S01]  /*0800*/  IMAD.IADD R2, R13, 0x1, R2 ;  /* 0x000000010d027824 */ /* 0x000fe200078e0202 */
[----:B------:R-:W-:-:S04]  /*0810*/  LEA R10, P0, R12, UR4, 0x4 ;  /* 0x000000040c0a7c11 */ /* 0x000fc8000f8020ff */
[----:B------:R-:W-:Y:S02]  /*0820*/  LEA.HI.X R11, R12, UR5, R2, 0x4, P0 ;  /* 0x000000050c0b7c11 */ /* 0x000fe400080f2402 */
[----:B------:R-:W-:-:S05]  /*0830*/  IADD3 R0, P0, R0, UR17, RZ ;  /* 0x0000001100007c10 */ /* 0x000fca000ff1e0ff */
[----:B------:R-:W-:Y:S01]  /*0840*/  IMAD.X R14, RZ, RZ, R14, P0 ;  /* 0x000000ffff0e7224 */ /* 0x000fe200000e060e */
[----:B------:R-:W-:-:S04]  /*0850*/  ISETP.GE.U32.AND P0, PT, R0, UR10, PT ;  /* 0x0000000a00007c0c */ /* 0x000fc8000bf06070 */
[----:B------:R-:W-:Y:S01]  /*0860*/  ISETP.GE.AND.EX P0, PT, R14, UR11, PT, P0 ;  /* 0x0000000b0e007c0c */ /* 0x000fe2000bf06300 */
[----:B--2---:R0:W-:-:S12]  /*0870*/  STG.E.128 desc[UR20][R10.64], R4 ;  /* 0x000000040a007986 */ /* 0x0041d8000c101d14 */
[----:B------:R-:W-:Y:S05]  /*0880*/  @!P0 BRA `(.L_x_10) ;  /* 0xfffffffc00908947 */ /* 0x000fea000383ffff */
[----:B------:R-:W-:Y:S05]  /*0890*/  BSYNC B0 ;  /* 0x0000000000007941 */ /* 0x000fea0003800000 */
.L_x_9:
[----:B------:R-:W-:Y:S05]  /*08a0*/  EXIT ;  /* 0x000000000000794d */ /* 0x000fea0003800000 */
.L_x_11:
        /* <DEDUP_REMOVED lines=13> */
.L_x_1915:


//--------------------- .text._ZN7example14permute_kernelILb0EN7cutlass9uint128_tENS1_6layout30Tensor4DPermute0213ColumnMajorILi8ELi16EEEEEvPKT0_PS6_T1_lNS1_10FastDivmodE --------------------------
	.section	.text._ZN7example14permute_kernelILb0EN7cutlass9uint128_tENS1_6layout30Tensor4DPermute0213ColumnMajorILi8ELi16EEEEEvPKT0_PS6_T1_lNS1_10FastDivmodE,"ax",@progbits
	.align	128
        .global         _ZN7example14permute_kernelILb0EN7cutlass9uint128_tENS1_6layout30Tensor4DPermute0213ColumnMajorILi8ELi16EEEEEvPKT0_PS6_T1_lNS1_10FastDivmodE
        .type           _ZN7example14permute_kernelILb0EN7cutlass9uint128_tENS1_6layout30Tensor4DPermute0213ColumnMajorILi8ELi16EEEEEvPKT0_PS6_T1_lNS1_10FastDivmodE,@function
        .size           _ZN7example14permute_kernelILb0EN7cutlass9uint128_tENS1_6layout30Tensor4DPermute0213ColumnMajorILi8ELi16EEEEEvPKT0_PS6_T1_lNS1_10FastDivmodE,(.L_x_1916 - _ZN7example14permute_kernelILb0EN7cutlass9uint128_tENS1_6layout30Tensor4DPermute0213ColumnMajorILi8ELi16EEEEEvPKT0_PS6_T1_lNS1_10FastDivmodE)
        .other          _ZN7example14permute_kernelILb0EN7cutlass9uint128_tENS1_6layout30Tensor4DPermute0213ColumnMajorILi8ELi16EEEEEvPKT0_PS6_T1_lNS1_10FastDivmodE,@"STO_CUDA_ENTRY STV_DEFAULT"
_ZN7example14permute_kernelILb0EN7cutlass9uint128_tENS1_6layout30Tensor4DPermute0213ColumnMajorILi8ELi16EEEEEvPKT0_PS6_T1_lNS1_10FastDivmodE:
.text._ZN7example14permute_kernelILb0EN7cutlass9uint128_tENS1_6layout30Tensor4DPermute0213ColumnMajorILi8ELi16EEEEEvPKT0_PS6_T1_lNS1_10FastDivmodE:
        /* <DEDUP_REMOVED lines=23> */
[----:B------:R-:W-:Y:S01]  /*0170*/  IMAD.MOV.U32 R18, RZ, RZ, RZ ;  /* 0x000000ffff127224 */ /* 0x000fe200078e00ff */
[----:B------:R-:W-:Y:S01]  /*0180*/  BSSY B0, `(.L_x_13) ;  /* 0x0000046000007945 */ /* 0x000fe20003800000 */
[----:B------:R-:W-:Y:S01]  /*0190*/  MOV R17, RZ ;  /* 0x000000ff00117202 */ /* 0x000fe20000000f00 */
[----:B------:R-:W-:Y:S01]  /*01a0*/  IMAD.MOV.U32 R16, RZ, RZ, R0 ;  /* 0x000000ffff107224 */ /* 0x000fe200078e0000 */
[----:B------:R-:W-:Y:S01]  /*01b0*/  ULDC.64 UR6, c[0x0][0x230] ;  /* 0x00008c0000067ab9 */ /* 0x000fe20000000a00 */
        /* <DEDUP_REMOVED lines=10> */
[----:B------:R-:W-:-:S07]  /*0260*/  LOP3.LUT R5, RZ, R5, RZ, 0x33, !PT ;  /* 0x00000005ff057212 */ /* 0x000fce00078e33ff */
[----:B0-----:R-:W0:Y:S02]  /*0270*/  MUFU.RCP R19, R4 ;  /* 0x0000000400137308 */ /* 0x001e240000001000 */
[----:B0-----:R-:W-:-:S06]  /*0280*/  VIADD R19, R19, 0xffffffe ;  /* 0x0ffffffe13137836 */ /* 0x001fcc0000000000 */
[----:B------:R-:W0:Y:S02]  /*0290*/  F2I.FTZ.U32.TRUNC.NTZ R19, R19 ;  /* 0x0000001300137305 */ /* 0x000e24000021f000 */
[----:B0-----:R-:W-:-:S05]  /*02a0*/  IADD3 R2, RZ, -R19, RZ ;  /* 0x80000013ff027210 */ /* 0x001fca0007ffe0ff */
[----:B------:R-:W-:-:S04]  /*02b0*/  IMAD R7, R2, R9, RZ ;  /* 0x0000000902077224 */ /* 0x000fc800078e02ff */
[----:B------:R-:W-:Y:S01]  /*02c0*/  IMAD.HI.U32 R18, R19, R7, R18 ;  /* 0x0000000713127227 */ /* 0x000fe200078e0012 */
[----:B-1----:R-:W-:-:S07]  /*02d0*/  IABS R19, R3 ;  /* 0x0000000300137213 */ /* 0x002fce0000000000 */
.L_x_14:
[----:B0-----:R-:W-:Y:S01]  /*02e0*/  IADD3 R13, P1, R16, UR18, RZ ;  /* 0x00000012100d7c10 */ /* 0x001fe2000ff3e0ff */
[----:B------:R-:W-:Y:S03]  /*02f0*/  IMAD.HI.U32 R7, R0, UR7, RZ ;  /* 0x0000000700077c27 */ /* 0x000fe6000f8e00ff */
[----:B------:R-:W-:Y:S02]  /*0300*/  LEA.HI.X.SX32 R12, R16, UR14, 0x1, P1 ;  /* 0x0000000e100c7c11 */ /* 0x000fe400088f0eff */
[C---:B------:R-:W-:Y:S02]  /*0310*/  LEA R14, P1, R13.reuse, UR12, 0x4 ;  /* 0x0000000c0d0e7c11 */ /* 0x040fe4000f8220ff */
[----:B------:R-:W-:Y:S02]  /*0320*/  SHF.R.U32.HI R7, RZ, UR5, R7 ;  /* 0x00000005ff077c19 */ /* 0x000fe40008011607 */
[----:B------:R-:W-:Y:S02]  /*0330*/  LEA.HI.X R15, R13, UR13, R12, 0x4, P1 ;  /* 0x0000000d0d0f7c11 */ /* 0x000fe400088f240c */
[----:B------:R-:W-:Y:S01]  /*0340*/  SHF.R.S32.HI R8, RZ, 0x1f, R7 ;  /* 0x0000001fff087819 */ /* 0x000fe20000011407 */
[C---:B------:R-:W-:Y:S03]  /*0350*/  IMAD R2, R7.reuse, UR4, R0 ;  /* 0x0000000407027c24 */ /* 0x040fe6000f8e0200 */
[----:B------:R-:W-:Y:S01]  /*0360*/  LEA.HI R8, R8, R7, RZ, 0x4 ;  /* 0x0000000708087211 */ /* 0x000fe200078f20ff */
[----:B------:R-:W2:Y:S01]  /*0370*/  LDG.E.128.CONSTANT R12, desc[UR20][R14.64] ;  /* 0x000000140e0c7981 */ /* 0x000ea2000c1e9d00 */
[----:B------:R-:W-:Y:S02]  /*0380*/  IABS R21, R2 ;  /* 0x0000000200157213 */ /* 0x000fe40000000000 */
[----:B------:R-:W-:Y:S03]  /*0390*/  LOP3.LUT R10, R8, 0xfffffff0, RZ, 0xc0, !PT ;  /* 0xfffffff0080a7812 */ /* 0x000fe600078ec0ff */
        /* <DEDUP_REMOVED lines=11> */
[----:B------:R-:W-:Y:S02]  /*0450*/  SHF.R.S32.HI R21, RZ, 0x4, R8 ;  /* 0x00000004ff157819 */ /* 0x000fe40000011408 */
[----:B------:R-:W-:Y:S09]  /*0460*/  IADD3.X R16, R16, UR16, RZ, P2, !PT ;  /* 0x0000001010107c10 */ /* 0x000ff200097fe4ff */
[----:B------:R-:W-:Y:S04]  /*0470*/  @P3 VIADD R4, R4, 0x1 ;  /* 0x0000000104043836 */ /* 0x000fe80000000000 */
[----:B------:R-:W-:Y:S05]  /*0480*/  @!P1 IMAD.MOV R4, RZ, RZ, -R4 ;  /* 0x000000ffff049224 */ /* 0x000fea00078e0a04 */
[----:B------:R-:W-:Y:S05]  /*0490*/  SEL R4, R5, R4, !P0 ;  /* 0x0000000405047207 */ /* 0x000fea0004000000 */
[--C-:B------:R-:W-:Y:S02]  /*04a0*/  IMAD.MOV R6, RZ, RZ, -R4.reuse ;  /* 0x000000ffff067224 */ /* 0x100fe400078e0a04 */
[----:B------:R-:W-:Y:S02]  /*04b0*/  IMAD R21, R21, 0x8, R4 ;  /* 0x0000000815157824 */ /* 0x000fe400078e0204 */
[----:B------:R-:W-:Y:S03]  /*04c0*/  IMAD R2, R3, R6, R2 ;  /* 0x0000000603027224 */ /* 0x000fe600078e0202 */
[----:B------:R-:W-:Y:S01]  /*04d0*/  SHF.R.S32.HI R20, RZ, 0x1f, R21 ;  /* 0x0000001fff147819 */ /* 0x000fe20000011415 */
[----:B------:R-:W-:Y:S04]  /*04e0*/  IMAD R2, R7, R3, R2 ;  /* 0x0000000307027224 */ /* 0x000fe800078e0202 */
[----:B------:R-:W-:Y:S01]  /*04f0*/  IMAD R20, R20, UR17, RZ ;  /* 0x0000001114147c24 */ /* 0x000fe2000f8e02ff */
[C---:B------:R-:W-:Y:S03]  /*0500*/  IADD3 R22, P1, R2.reuse, UR18, RZ ;  /* 0x0000001202167c10 */ /* 0x040fe6000ff3e0ff */
[C---:B------:R-:W-:Y:S01]  /*0510*/  IMAD R20, R21.reuse, UR15, R20 ;  /* 0x0000000f15147c24 */ /* 0x040fe2000f8e0214 */
[----:B------:R-:W-:Y:S03]  /*0520*/  LEA.HI.X.SX32 R23, R2, UR14, 0x1, P1 ;  /* 0x0000000e02177c11 */ /* 0x000fe600088f0eff */
        /* <DEDUP_REMOVED lines=12> */
.L_x_13:
[----:B------:R-:W-:Y:S05]  /*05f0*/  EXIT ;  /* 0x000000000000794d */ /* 0x000fea0003800000 */
.L_x_12:
[----:B------:R-:W-:Y:S01]  /*0600*/  BSSY B0, `(.L_x_15) ;  /* 0x0000023000007945 */ /* 0x000fe20003800000 */
[----:B------:R-:W-:Y:S01]  /*0610*/  MOV R8, RZ ;  /* 0x000000ff00087202 */ /* 0x000fe20000000f00 */
[----:B------:R-:W-:Y:S01]  /*0620*/  ULDC UR10, c[0x0][0x220] ;  /* 0x00008800000a7ab9 */ /* 0x000fe20000000800 */
[----:B------:R-:W-:Y:S01]  /*0630*/  MOV R3, R0 ;  /* 0x0000000000037202 */ /* 0x000fe20000000f00 */
[----:B------:R-:W-:Y:S01]  /*0640*/  ULDC.64 UR6, c[0x0][0x210] ;  /* 0x0000840000067ab9 */ /* 0x000fe20000000a00 */
[----:B------:R-:W-:-:S05]  /*0650*/  ULDC.64 UR4, c[0x0][0x218] ;  /* 0x0000860000047ab9 */ /* 0x000fca0000000a00 */
.L_x_16:
        /* <DEDUP_REMOVED lines=11> */
[----:B------:R-:W-:Y:S02]  /*0710*/  IMAD.IADD R10, R0, 0x1, -R13 ;  /* 0x00000001000a7824 */ /* 0x000fe400078e0a0d */
[----:B------:R-:W-:Y:S02]  /*0720*/  IMAD.SHL.U32 R9, R9, 0x8, RZ ;  /* 0x0000000809097824 */ /* 0x000fe400078e00ff */
[----:B------:R-:W-:-:S03]  /*0730*/  IMAD R10, R10, UR10, RZ ;  /* 0x0000000a0a0a7c24 */ /* 0x000fc6000f8e02ff */
[----:B------:R-:W-:Y:S02]  /*0740*/  SHF.R.S32.HI R2, RZ, 0x1f, R9 ;  /* 0x0000001fff027819 */ /* 0x000fe40000011409 */
[----:B------:R-:W-:-:S03]  /*0750*/  IADD3 R12, P0, R10, UR18, RZ ;  /* 0x000000120a0c7c10 */ /* 0x000fc6000ff1e0ff */
[----:B------:R-:W-:Y:S01]  /*0760*/  IMAD R2, R2, UR11, RZ ;  /* 0x0000000b02027c24 */ /* 0x000fe2000f8e02ff */
[----:B------:R-:W-:-:S03]  /*0770*/  LEA.HI.X.SX32 R13, R10, UR14, 0x1, P0 ;  /* 0x0000000e0a0d7c11 */ /* 0x000fc600080f0eff */
[C---:B------:R-:W-:Y:S02]  /*0780*/  IMAD R2, R9.reuse, UR15, R2 ;  /* 0x0000000f09027c24 */ /* 0x040fe4000f8e0202 */
        /* <DEDUP_REMOVED lines=11> */
.L_x_15:
[----:B------:R-:W-:Y:S05]  /*0840*/  EXIT ;  /* 0x000000000000794d */ /* 0x000fea0003800000 */
.L_x_17:
        /* <DEDUP_REMOVED lines=11> */
.L_x_1916:


//--------------------- .text._ZN7example14permute_kernelILb0EN7cutlass9uint128_tENS1_6layout27Tensor4DPermute0213RowMajorILi8ELi16EEEEEvPKT0_PS6_T1_lNS1_10FastDivmodE --------------------------
	.section	.text._ZN7example14permute_kernelILb0EN7cutlass9uint128_tENS1_6layout27Tensor4DPermute0213RowMajorILi8ELi16EEEEEvPKT0_PS6_T1_lNS1_10FastDivmodE,"ax",@progbits
	.align	128
        .global         _ZN7example14permute_kernelILb0EN7cutlass9uint128_tENS1_6layout27Tensor4DPermute0213RowMajorILi8ELi16EEEEEvPKT0_PS6_T1_lNS1_10FastDivmodE
        .type           _ZN7example14permute_kernelILb0EN7cutlass9uint128_tENS1_6layout27Tensor4DPermute0213RowMajorILi8ELi16EEEEEvPKT0_PS6_T1_lNS1_10FastDivmodE,@function
        .size           _ZN7example14permute_kernelILb0EN7cutlass9uint128_tENS1_6layout27Tensor4DPermute0213RowMajorILi8ELi16EEEEEvPKT0_PS6_T1_lNS1_10FastDivmodE,(.L_x_1917 - _ZN7example14permute_kernelILb0EN7cutlass9uint128_tENS1_6layout27Tensor4DPermute0213RowMajorILi8ELi16EEEEEvPKT0_PS6_T1_lNS1_10FastDivmodE)
        .other          _ZN7example14permute_kernelILb0EN7cutlass9uint128_tENS1_6layout27Tensor4DPermute0213RowMajorILi8ELi16EEEEEvPKT0_PS6_T1_lNS1_10FastDivmodE,@"STO_CUDA_ENTRY STV_DEFAULT"
_ZN7example14permute_kernelILb0EN7cutlass9uint128_tENS1_6layout27Tensor4DPermute0213RowMajorILi8ELi16EEEEEvPKT0_PS6_T1_lNS1_10FastDivmodE:
.text._ZN7example14permute_kernelILb0EN7cutlass9uint128_tENS1_6layout27Tensor4DPermute0213RowMajorILi8ELi16EEEEEvPKT0_PS6_T1_lNS1_10FastDivmodE:
        /* <DEDUP_REMOVED lines=46> */
.L_x_20:
[----:B0-----:R-:W-:Y:S01]  /*02e0*/  IADD3 R13, P1, R16, UR18, RZ ;  /* 0x00000012100d7c10 */ /* 0x001fe2000ff3e0ff */
[----:B------:R-:W-:Y:S03]  /*02f0*/  IMAD.HI.U32 R7, R0, UR7, RZ ;  /* 0x0000000700077c27 */ /* 0x000fe6000f8e00ff */
[----:B------:R-:W-:Y:S02]  /*0300*/  LEA.HI.X.SX32 R12, R16, UR14, 0x1, P1 ;  /* 0x0000000e100c7c11 */ /* 0x000fe400088f0eff */
[C---:B------:R-:W-:Y:S02]  /*0310*/  LEA R14, P1, R13.reuse, UR12, 0x4 ;  /* 0x0000000c0d0e7c11 */ /* 0x040fe4000f8220ff */
[----:B------:R-:W-:Y:S02]  /*0320*/  SHF.R.U32.HI R7, RZ, UR5, R7 ;  /* 0x00000005ff077c19 */ /* 0x000fe40008011607 */
[----:B------:R-:W-:Y:S02]  /*0330*/  LEA.HI.X R15, R13, UR13, R12, 0x4, P1 ;  /* 0x0000000d0d0f7c11 */ /* 0x000fe400088f240c */
[----:B------:R-:W-:Y:S01]  /*0340*/  SHF.R.S32.HI R8, RZ, 0x1f, R7 ;  /* 0x0000001fff087819 */ /* 0x000fe20000011407 */
[----:B------:R-:W-:Y:S03]  /*0350*/  IMAD R2, R7, UR4, R0 ;  /* 0x0000000407027c24 */ /* 0x000fe6000f8e0200 */
[----:B------:R-:W2:Y:S01]  /*0360*/  LDG.E.128.CONSTANT R12, desc[UR20][R14.64] ;  /* 0x000000140e0c7981 */ /* 0x000ea2000c1e9d00 */
[----:B------:R-:W-:Y:S02]  /*0370*/  LEA.HI R9, R8, R7, RZ, 0x3 ;  /* 0x0000000708097211 */ /* 0x000fe400078f18ff */
        /* <DEDUP_REMOVED lines=8> */
[----:B------:R-:W-:Y:S01]  /*0400*/  ISETP.GE.AND P1, PT, R20, RZ, PT ;  /* 0x000000ff1400720c */ /* 0x000fe20003f26270 */
[----:B------:R-:W-:Y:S10]  /*0410*/  IMAD.SHL.U32 R20, R9, 0x2, RZ ;  /* 0x0000000209147824 */ /* 0x000ff400078e00ff */
[----:B------:R-:W-:Y:S02]  /*0420*/  @!P2 IMAD.IADD R21, R21, 0x1, -R19 ;  /* 0x000000011515a824 */ /* 0x000fe400078e0a13 */
[----:B------:R-:W-:Y:S01]  /*0430*/  @!P2 VIADD R4, R4, 0x1 ;  /* 0x000000010404a836 */ /* 0x000fe20000000000 */
[----:B------:R-:W-:Y:S02]  /*0440*/  IADD3 R17, P2, RZ, R17, RZ ;  /* 0x00000011ff117210 */ /* 0x000fe40007f5e0ff */
[----:B------:R-:W-:Y:S02]  /*0450*/  ISETP.GE.U32.AND P3, PT, R21, R10, PT ;  /* 0x0000000a1500720c */ /* 0x000fe40003f66070 */
[----:B------:R-:W-:Y:S02]  /*0460*/  LOP3.LUT R21, R20, 0xfffffff0, RZ, 0xc0, !PT ;  /* 0xfffffff014157812 */ /* 0x000fe400078ec0ff */
[----:B------:R-:W-:Y:S09]  /*0470*/  IADD3.X R16, R16, UR16, RZ, P2, !PT ;  /* 0x0000001010107c10 */ /* 0x000ff200097fe4ff */
[----:B------:R-:W-:Y:S04]  /*0480*/  @P3 VIADD R4, R4, 0x1 ;  /* 0x0000000104043836 */ /* 0x000fe80000000000 */
[----:B------:R-:W-:Y:S05]  /*0490*/  @!P1 IMAD.MOV R4, RZ, RZ, -R4 ;  /* 0x000000ffff049224 */ /* 0x000fea00078e0a04 */
[----:B------:R-:W-:Y:S05]  /*04a0*/  SEL R4, R5, R4, !P0 ;  /* 0x0000000405047207 */ /* 0x000fea0004000000 */
[----:B------:R-:W-:Y:S02]  /*04b0*/  IMAD.MOV R6, RZ, RZ, -R4 ;  /* 0x000000ffff067224 */ /* 0x000fe400078e0a04 */
[----:B------:R-:W-:Y:S02]  /*04c0*/  IMAD.IADD R21, R4, 0x1, R21 ;  /* 0x0000000104157824 */ /* 0x000fe400078e0215 */
        /* <DEDUP_REMOVED lines=19> */
.L_x_19:
[----:B------:R-:W-:Y:S05]  /*0600*/  EXIT ;  /* 0x000000000000794d */ /* 0x000fea0003800000 */
.L_x_18:
[----:B------:R-:W-:Y:S01]  /*0610*/  BSSY B0, `(.L_x_21) ;  /* 0x0000023000007945 */ /* 0x000fe20003800000 */
[----:B------:R-:W-:Y:S01]  /*0620*/  MOV R8, RZ ;  /* 0x000000ff00087202 */ /* 0x000fe20000000f00 */
[----:B------:R-:W-:Y:S01]  /*0630*/  ULDC UR10, c[0x0][0x220] ;  /* 0x00008800000a7ab9 */ /* 0x000fe20000000800 */
[----:B------:R-:W-:Y:S01]  /*0640*/  MOV R3, R0 ;  /* 0x0000000000037202 */ /* 0x000fe20000000f00 */
[----:B------:R-:W-:Y:S01]  /*0650*/  ULDC.64 UR6, c[0x0][0x210] ;  /* 0x0000840000067ab9 */ /* 0x000fe20000000a00 */
[----:B------:R-:W-:-:S05]  /*0660*/  ULDC.64 UR4, c[0x0][0x218] ;  /* 0x0000860000047ab9 */ /* 0x000fca0000000a00 */
.L_x_22:
        /* <DEDUP_REMOVED lines=9> */
[C---:B------:R-:W-:Y:S01]  /*0700*/  LOP3.LUT R9, R13.reuse, 0xfffffff8, RZ, 0xc0, !PT ;  /* 0xfffffff80d097812 */ /* 0x040fe200078ec0ff */
[----:B------:R-:W-:-:S04]  /*0710*/  IMAD.SHL.U32 R13, R13, 0x2, RZ ;  /* 0x000000020d0d7824 */ /* 0x000fc800078e00ff */
[----:B------:R-:W-:Y:S01]  /*0720*/  IMAD.IADD R9, R0, 0x1, -R9 ;  /* 0x0000000100097824 */ /* 0x000fe200078e0a09 */
[----:B------:R-:W-:-:S03]  /*0730*/  LOP3.LUT R13, R13, 0xfffffff0, RZ, 0xc0, !PT ;  /* 0xfffffff00d0d7812 */ /* 0x000fc600078ec0ff */
[----:B------:R-:W-:Y:S01]  /*0740*/  IMAD R9, R9, UR10, RZ ;  /* 0x0000000a09097c24 */ /* 0x000fe2000f8e02ff */
[----:B------:R-:W-:-:S04]  /*0750*/  SHF.R.S32.HI R2, RZ, 0x1f, R13 ;  /* 0x0000001fff027819 */ /* 0x000fc8000001140d */
[----:B------:R-:W-:Y:S01]  /*0760*/  IADD3 R14, P0, R9, UR18, RZ ;  /* 0x00000012090e7c10 */ /* 0x000fe2000ff1e0ff */
[----:B------:R-:W-:-:S03]  /*0770*/  IMAD R2, R2, UR11, RZ ;  /* 0x0000000b02027c24 */ /* 0x000fc6000f8e02ff */
[----:B------:R-:W-:Y:S01]  /*0780*/  LEA.HI.X.SX32 R15, R9, UR14, 0x1, P0 ;  /* 0x0000000e090f7c11 */ /* 0x000fe200080f0eff */
        /* <DEDUP_REMOVED lines=12> */
.L_x_21:
[----:B------:R-:W-:Y:S05]  /*0850*/  EXIT ;  /* 0x000000000000794d */ /* 0x000fea0003800000 */
.L_x_23:
        /* <DEDUP_REMOVED lines=10> */
.L_x_1917:


//--------------------- .text._ZN7cutlass9reference6device6kernel17BlockCompareEqualINS_6half_tEEEvPiPKT_S8_m --------------------------
	.section	.text._ZN7cutlass9reference6device6kernel17BlockCompareEqualINS_6half_tEEEvPiPKT_S8_m,"ax",@progbits
	.align	128
        .global         _ZN7cutlass9reference6device6kernel17BlockCompareEqualINS_6half_tEEEvPiPKT_S8_m
        .type           _ZN7cutlass9reference6device6kernel17BlockCompareEqualINS_6half_tEEEvPiPKT_S8_m,@function
        .size           _ZN7cutlass9reference6device6kernel17BlockCompareEqualINS_6half_tEEEvPiPKT_S8_m,(.L_x_1918 - _ZN7cutlass9reference6device6kernel17BlockCompareEqualINS_6half_tEEEvPiPKT_S8_m)
        .other          _ZN7cutlass9reference6device6kernel17BlockCompareEqualINS_6half_tEEEvPiPKT_S8_m,@"STO_CUDA_ENTRY STV_DEFAULT"
_ZN7cutlass9reference6device6kernel17BlockCompareEqualINS_6half_tEEEvPiPKT_S8_m:
.text._ZN7cutlass9reference6device6kernel17BlockCompareEqualINS_6half_tEEEvPiPKT_S8_m:
[----:B------:R-:W-:Y:S01]  /*0000*/  LDC R1, c[0x0][0x28] ;  /* 0x00000a00ff017b82 */ /* 0x000fe20000000800 */
[----:B------:R-:W0:Y:S07]  /*0010*/  S2R R3, SR_TID.X ;  /* 0x0000000000037919 */ /* 0x000e2e0000002100 */
[----:B------:R-:W0:Y:S08]  /*0020*/  S2UR UR4, SR_CTAID.X ;  /* 0x00000000000479c3 */ /* 0x000e300000002500 */
[----:B------:R-:W0:Y:S02]  /*0030*/  LDC R2, c[0x0][RZ] ;  /* 0x00000000ff027b82 */ /* 0x000e240000000800 */
[----:B0-----:R-:W-:Y:S01]  /*0040*/  IMAD R0, R2, UR4, R3 ;  /* 0x0000000402007c24 */ /* 0x001fe2000f8e0203 */
[----:B------:R-:W-:-:S04]  /*0050*/  ULDC.64 UR4, c[0x0][0x228] ;  /* 0x00008a0000047ab9 */ /* 0x000fc80000000a00 */
[----:B------:R-:W-:-:S04]  /*0060*/  ISETP.GE.U32.AND P0, PT, R0, UR4, PT ;  /* 0x0000000400007c0c */ /* 0x000fc8000bf06070 */
[----:B------:R-:W-:-:S13]  /*0070*/  ISETP.GE.U32.AND.EX P0, PT, RZ, UR5, PT, P0 ;  /* 0x00000005ff007c0c */ /* 0x000fda000bf06100 */
[----:B------:R-:W-:Y:S05]  /*0080*/  @P0 EXIT ;  /* 0x000000000000094d */ /* 0x000fea0003800000 */
[----:B------:R-:W-:Y:S01]  /*0090*/  BSSY B0, `(.L_x_24) ;  /* 0x0000019000007945 */ /* 0x000fe20003800000 */
[----:B------:R-:W-:Y:S01]  /*00a0*/  ULDC UR4, c[0x0][0xc] ;  /* 0x0000030000047ab9 */ /* 0x000fe20000000800 */
[----:B------:R-:W-:Y:S01]  /*00b0*/  IMAD.MOV.U32 R6, RZ, RZ, RZ ;  /* 0x000000ffff067224 */ /* 0x000fe200078e00ff */
[----:B------:R-:W-:Y:S01]  /*00c0*/  ULDC.64 UR6, c[0x0][0x208] ;  /* 0x0000820000067ab9 */ /* 0x000fe20000000a00 */
[----:B------:R-:W-:Y:S01]  /*00d0*/  IMAD.MOV.U32 R7, RZ, RZ, R0 ;  /* 0x000000ffff077224 */ /* 0x000fe200078e0000 */
[----:B------:R-:W-:Y:S01]  /*00e0*/  ULDC.64 UR10, c[0x0][0x228] ;  /* 0x00008a00000a7ab9 */ /* 0x000fe20000000a00 */
[----:B------:R-:W-:Y:S01]  /*00f0*/  IMAD R0, R2, UR4, RZ ;  /* 0x0000000402007c24 */ /* 0x000fe2000f8e02ff */
[----:B------:R-:W-:Y:S01]  /*0100*/  ULDC.64 UR4, c[0x0][0x218] ;  /* 0x0000860000047ab9 */ /* 0x000fe20000000a00 */
[----:B------:R-:W-:-:S05]  /*0110*/  ULDC.64 UR8, c[0x0][0x220] ;  /* 0x0000880000087ab9 */ /* 0x000fca0000000a00 */
.L_x_26:
[C---:B------:R-:W-:Y:S01]  /*0120*/  IMAD.SHL.U32 R4, R7.reuse, 0x2, RZ ;  /* 0x0000000207047824 */ /* 0x040fe200078e00ff */
[----:B------:R-:W-:-:S04]  /*0130*/  SHF.L.U64.HI R5, R7, 0x1, R6 ;  /* 0x0000000107057819 */ /* 0x000fc80000010206 */
[C---:B------:R-:W-:Y:S02]  /*0140*/  IADD3 R2, P0, R4.reuse, UR4, RZ ;  /* 0x0000000404027c10 */ /* 0x040fe4000ff1e0ff */
[----:B------:R-:W-:Y:S02]  /*0150*/  IADD3 R4, P1, R4, UR8, RZ ;  /* 0x0000000804047c10 */ /* 0x000fe4000ff3e0ff */
[C---:B------:R-:W-:Y:S02]  /*0160*/  IADD3.X R3, R5.reuse, UR5, RZ, P0, !PT ;  /* 0x0000000505037c10 */ /* 0x040fe400087fe4ff */
[----:B------:R-:W-:-:S03]  /*0170*/  IADD3.X R5, R5, UR9, RZ, P1, !PT ;  /* 0x0000000905057c10 */ /* 0x000fc60008ffe4ff */
[----:B------:R-:W2:Y:S04]  /*0180*/  LDG.E.U16 R2, desc[UR6][R2.64] ;  /* 0x0000000602027981 */ /* 0x000ea8000c1e1500 */
[----:B------:R-:W2:Y:S02]  /*0190*/  LDG.E.U16 R5, desc[UR6][R4.64] ;  /* 0x0000000604057981 */ /* 0x000ea4000c1e1500 */
[----:B--2---:R-:W-:-:S13]  /*01a0*/  HSETP2.NE.AND P0, PT, R2.H0_H0, R5.H0_H0, PT ;  /* 0x2000000502007234 */ /* 0x004fda0003f05800 */
[----:B------:R-:W-:Y:S05]  /*01b0*/  @P0 BRA `(.L_x_25) ;  /* 0x0000000000180947 */ /* 0x000fea0003800000 */
[----:B------:R-:W-:-:S05]  /*01c0*/  IADD3 R7, P0, R0, R7, RZ ;  /* 0x0000000700077210 */ /* 0x000fca0007f1e0ff */
[----:B------:R-:W-:Y:S01]  /*01d0*/  IMAD.X R6, RZ, RZ, R6, P0 ;  /* 0x000000ffff067224 */ /* 0x000fe200000e0606 */
[----:B------:R-:W-:-:S04]  /*01e0*/  ISETP.GE.U32.AND P0, PT, R7, UR10, PT ;  /* 0x0000000a07007c0c */ /* 0x000fc8000bf06070 */
[----:B------:R-:W-:-:S13]  /*01f0*/  ISETP.GE.U32.AND.EX P0, PT, R6, UR11, PT, P0 ;  /* 0x0000000b06007c0c */ /* 0x000fda000bf06100 */
[----:B------:R-:W-:Y:S05]  /*0200*/  @!P0 BRA `(.L_x_26) ;  /* 0xfffffffc00c48947 */ /* 0x000fea000383ffff */
[----:B------:R-:W-:Y:S05]  /*0210*/  EXIT ;  /* 0x000000000000794d */ /* 0x000fea0003800000 */
.L_x_25:
[----:B------:R-:W-:Y:S05]  /*0220*/  BSYNC B0 ;  /* 0x0000000000007941 */ /* 0x000fea0003800000 */
.L_x_24:
[----:B------:R-:W0:Y:S02]  /*0230*/  LDC.64 R2, c[0x0][0x210] ;  /* 0x00008400ff027b82 */ /* 0x000e240000000a00 */
[----:B0-----:R-:W-:Y:S01]  /*0240*/  STG.E desc[UR6][R2.64], RZ ;  /* 0x000000ff02007986 */ /* 0x001fe2000c101906 */
[----:B------:R-:W-:Y:S05]  /*0250*/  EXIT ;  /* 0x000000000000794d */ /* 0x000fea0003800000 */
.L_x_27:
        /* <DEDUP_REMOVED lines=10> */
.L_x_1918:


//--------------------- .text._ZN7cutlass9reference6device6kernel13TensorForEachINS1_6detail20TensorFillLinearFuncINS_6half_tENS_6layout18PackedVectorLayoutEEELi1ENS9_6ParamsEEEvNS_5CoordIXT0_EilEET1_ --------------------------
	.section	.text._ZN7cutlass9reference6device6kernel13TensorForEachINS1_6detail20TensorFillLinearFuncINS_6half_tENS_6layout18PackedVectorLayoutEEELi1ENS9_6ParamsEEEvNS_5CoordIXT0_EilEET1_,"ax",@progbits
	.align	128
        .global         _ZN7cutlass9reference6device6kernel13TensorForEachINS1_6detail20TensorFillLinearFuncINS_6half_tENS_6layout18PackedVectorLayoutEEELi1ENS9_6ParamsEEEvNS_5CoordIXT0_EilEET1_
        .type           _ZN7cutlass9reference6device6kernel13TensorForEachINS1_6detail20TensorFillLinearFuncINS_6half_tENS_6layout18PackedVectorLayoutEEELi1ENS9_6ParamsEEEvNS_5CoordIXT0_EilEET1_,@function
        .size           _ZN7cutlass9reference6device6kernel13TensorForEachINS1_6detail20TensorFillLinearFuncINS_6half_tENS_6layout18PackedVectorLayoutEEELi1ENS9_6ParamsEEEvNS_5CoordIXT0_EilEET1_,(.L_x_1919 - _ZN7cutlass9reference6device6kernel13TensorForEachINS1_6detail20TensorFillLinearFuncINS_6half_tENS_6layout18PackedVectorLayoutEEELi1ENS9_6ParamsEEEvNS_5CoordIXT0_EilEET1_)
        .other          _ZN7cutlass9reference6device6kernel13TensorForEachINS1_6detail20TensorFillLinearFuncINS_6half_tENS_6layout18PackedVectorLayoutEEELi1ENS9_6ParamsEEEvNS_5CoordIXT0_EilEET1_,@"STO_CUDA_ENTRY STV_DEFAULT"
_ZN7cutlass9reference6device6kernel13TensorForEachINS1_6detail20TensorFillLinearFuncINS_6half_tENS_6layout18PackedVectorLayoutEEELi1ENS9_6ParamsEEEvNS_5CoordIXT0_EilEET1_:
.text._ZN7cutlass9reference6device6kernel13TensorForEachINS1_6detail20TensorFillLinearFuncINS_6half_tENS_6layout18PackedVectorLayoutEEELi1ENS9_6ParamsEEEvNS_5CoordIXT0_EilEET1_:
[----:B------:R-:W-:Y:S01]  /*0000*/  LDC R1, c[0x0][0x28] ;  /* 0x00000a00ff017b82 */ /* 0x000fe20000000800 */
[----:B------:R-:W0:Y:S01]  /*0010*/  S2R R3, SR_CTAID.X ;  /* 0x0000000000037919 */ /* 0x000e220000002500 */
[----:B------:R-:W-:Y:S01]  /*0020*/  ULDC UR4, c[0x0][0x210] ;  /* 0x0000840000047ab9 */ /* 0x000fe20000000800 */
[----:B------:R-:W-:Y:S01]  /*0030*/  ULDC UR6, c[0x0][0x0] ;  /* 0x0000000000067ab9 */ /* 0x000fe20000000800 */
[----:B------:R-:W-:Y:S01]  /*0040*/  USHF.R.S32.HI UR5, URZ, 0x1f, UR4 ;  /* 0x0000001f3f057899 */ /* 0x000fe20008011404 */
[----:B------:R-:W0:Y:S05]  /*0050*/  S2R R2, SR_TID.X ;  /* 0x0000000000027919 */ /* 0x000e2a0000002100 */
[----:B------:R-:W-:Y:S01]  /*0060*/  MOV R0, UR5 ;  /* 0x0000000500007c02 */ /* 0x000fe20008000f00 */
[----:B0-----:R-:W-:-:S05]  /*0070*/  IMAD R2, R3, UR6, R2 ;  /* 0x0000000603027c24 */ /* 0x001fca000f8e0202 */
[----:B------:R-:W-:-:S04]  /*0080*/  ISETP.LT.U32.AND P0, PT, R2, UR4, PT ;  /* 0x0000000402007c0c */ /* 0x000fc8000bf01070 */
[----:B------:R-:W-:-:S13]  /*0090*/  ISETP.GT.AND.EX P0, PT, R0, RZ, PT, P0 ;  /* 0x000000ff0000720c */ /* 0x000fda0003f04300 */
[----:B------:R-:W-:Y:S05]  /*00a0*/  @!P0 EXIT ;  /* 0x000000000000894d */ /* 0x000fea0003800000 */
[----:B------:R-:W0:Y:S01]  /*00b0*/  LDC.U16 R0, c[0x0][0x22a] ;  /* 0x00008a80ff007b82 */ /* 0x000e220000000400 */
[----:B------:R-:W-:Y:S01]  /*00c0*/  HFMA2.MMA R8, -RZ, RZ, 0, 0 ;  /* 0x00000000ff087435 */ /* 0x000fe200000001ff */
[----:B------:R-:W-:Y:S01]  /*00d0*/  ULDC UR4, c[0x0][0xc] ;  /* 0x0000030000047ab9 */ /* 0x000fe20000000800 */
[----:B------:R-:W-:Y:S01]  /*00e0*/  ULDC.64 UR8, c[0x0][0x208] ;  /* 0x0000820000087ab9 */ /* 0x000fe20000000a00 */
[----:B------:R-:W-:-:S03]  /*00f0*/  UIMAD UR6, UR6, UR4, URZ ;  /* 0x00000004060672a4 */ /* 0x000fc6000f8e023f */
[----:B------:R-:W-:Y:S01]  /*0100*/  ULDC UR4, c[0x0][0x210] ;  /* 0x0000840000047ab9 */ /* 0x000fe20000000800 */
[----:B------:R-:W1:Y:S01]  /*0110*/  LDC.U16 R5, c[0x0][0x228] ;  /* 0x00008a00ff057b82 */ /* 0x000e620000000400 */
[----:B0-----:R-:W-:Y:S02]  /*0120*/  HADD2.F32 R0, -RZ, R0.H0_H0 ;  /* 0x20000000ff007230 */ /* 0x001fe40000004100 */
[----:B-1----:R-:W-:-:S07]  /*0130*/  HADD2.F32 R5, -RZ, R5.H0_H0 ;  /* 0x20000005ff057230 */ /* 0x002fce0000004100 */
.L_x_28:
[C---:B------:R-:W-:Y:S11]  /*0140*/  ISETP.LT.AND P0, PT, R2.reuse, UR4, PT ;  /* 0x0000000402007c0c */ /* 0x040ff6000bf01270 */
[----:B------:R-:W-:Y:S02]  /*0150*/  @!UPT UIADD3 URZ, URZ, URZ, URZ ;  /* 0x0000003f3f3ff290 */ /* 0x000fe4000fffe03f */
[----:B------:R-:W-:Y:S01]  /*0160*/  @P0 I2FP.F32.S32 R4, R2 ;  /* 0x0000000200040245 */ /* 0x000fe20000201400 */
[----:B0-----:R-:W0:Y:S01]  /*0170*/  @P0 LDC.64 R6, c[0x0][0x218] ;  /* 0x00008600ff060b82 */ /* 0x001e220000000a00 */
[----:B------:R-:W-:Y:S03]  /*0180*/  @P0 SHF.R.S64 R9, RZ, 0x1f, R2 ;  /* 0x0000001fff090819 */ /* 0x000fe60000001002 */
[----:B------:R-:W-:Y:S01]  /*0190*/  @P0 FFMA R3, R5, R4, R0 ;  /* 0x0000000405030223 */ /* 0x000fe20000000000 */
[----:B0-----:R-:W-:Y:S04]  /*01a0*/  @P0 IADD3 R10, P1, R9, R6, RZ ;  /* 0x00000006090a0210 */ /* 0x001fe80007f3e0ff */
[----:B------:R-:W-:Y:S02]  /*01b0*/  @P0 F2FP.F16.F32.PACK_AB R6, RZ, R3 ;  /* 0x00000003ff06023e */ /* 0x000fe400000000ff */
[C---:B------:R-:W-:Y:S05]  /*01c0*/  @P0 LEA.HI.X.SX32 R11, R2.reuse, R7, 0x1, P1 ;  /* 0x00000007020b0211 */ /* 0x040fea00008f0eff */
[----:B------:R0:W-:Y:S01]  /*01d0*/  @P0 STG.E.U16 desc[UR8][R10.64], R6 ;  /* 0x000000060a000986 */ /* 0x0001e2000c101508 */
[----:B------:R-:W-:Y:S05]  /*01e0*/  IADD3 R2, P0, R2, UR6, RZ ;  /* 0x0000000602027c10 */ /* 0x000fea000ff1e0ff */
[----:B------:R-:W-:Y:S01]  /*01f0*/  IMAD.X R8, RZ, RZ, R8, P0 ;  /* 0x000000ffff087224 */ /* 0x000fe200000e0608 */
[----:B------:R-:W-:Y:S04]  /*0200*/  ISETP.GE.U32.AND P0, PT, R2, UR4, PT ;  /* 0x0000000402007c0c */ /* 0x000fe8000bf06070 */
[----:B------:R-:W-:Y:S11]  /*0210*/  ISETP.GE.AND.EX P0, PT, R8, UR5, PT, P0 ;  /* 0x0000000508007c0c */ /* 0x000ff6000bf06300 */
[----:B------:R-:W-:Y:S02]  /*0220*/  @!UPT UIADD3 URZ, URZ, URZ, URZ ;  /* 0x0000003f3f3ff290 */ /* 0x000fe4000fffe03f */
[----:B------:R-:W-:Y:S08]  /*0230*/  @!P0 BRA `(.L_x_28) ;  /* 0xfffffffc00c08947 */ /* 0x000ff0000383ffff */
[----:B------:R-:W-:Y:S05]  /*0240*/  EXIT ;  /* 0x000000000000794d */ /* 0x000fea0003800000 */
.L_x_29:
        /* <DEDUP_REMOVED lines=11> */
.L_x_1919:


//--------------------- .text._ZN7cutlass9reference6device6kernel12BlockForEachINS_6half_tENS1_6detail17RandomUniformFuncIS4_EEEEvPT_mNT0_6ParamsE --------------------------
	.section	.text._ZN7cutlass9reference6device6kernel12BlockForEachINS_6half_tENS1_6detail17RandomUniformFuncIS4_EEEEvPT_mNT0_6ParamsE,"ax",@progbits
	.align	128
        .global         _ZN7cutlass9reference6device6kernel12BlockForEachINS_6half_tENS1_6detail17RandomUniformFuncIS4_EEEEvPT_mNT0_6ParamsE
        .type           _ZN7cutlass9reference6device6kernel12BlockForEachINS_6half_tENS1_6detail17RandomUniformFuncIS4_EEEEvPT_mNT0_6ParamsE,@function
        .size           _ZN7cutlass9reference6device6kernel12BlockForEachINS_6half_tENS1_6detail17RandomUniformFuncIS4_EEEEvPT_mNT0_6ParamsE,(.L_x_1920 - _ZN7cutlass9reference6device6kernel12BlockForEachINS_6half_tENS1_6detail17RandomUniformFuncIS4_EEEEvPT_mNT0_6ParamsE)
        .other          _ZN7cutlass9reference6device6kernel12BlockForEachINS_6half_tENS1_6detail17RandomUniformFuncIS4_EEEEvPT_mNT0_6ParamsE,@"STO_CUDA_ENTRY STV_DEFAULT"
_ZN7cutlass9reference6device6kernel12BlockForEachINS_6half_tENS1_6detail17RandomUniformFuncIS4_EEEEvPT_mNT0_6ParamsE:
.text._ZN7cutlass9reference6device6kernel12BlockForEachINS_6half_tENS1_6detail17RandomUniformFuncIS4_EEEEvPT_mNT0_6ParamsE:
[----:B------:R-:W0:Y:S08]  /*0000*/  LDC R1, c[0x0][0x28] ;  /* 0x00000a00ff017b82 */ /* 0x000e300000000800 */
[----:B------:R-:W1:Y:S01]  /*0010*/  LDC.U8 R0, c[0x0][0x24c] ;  /* 0x00009300ff007b82 */ /* 0x000e620000000000 */
[----:B------:R-:W2:Y:S01]  /*0020*/  S2R R15, SR_CTAID.X ;  /* 0x00000000000f7919 */ /* 0x000ea20000002500 */
[----:B0-----:R-:W-:Y:S01]  /*0030*/  VIADD R1, R1, 0xffffffa0 ;  /* 0xffffffa001017836 */ /* 0x001fe20000000000 */
[----:B------:R-:W-:Y:S01]  /*0040*/  ULDC UR4, c[0x0][0x0] ;  /* 0x0000000000047ab9 */ /* 0x000fe20000000800 */
[----:B------:R-:W-:Y:S01]  /*0050*/  ULDC.64 UR16, c[0x0][0x208] ;  /* 0x0000820000107ab9 */ /* 0x000fe20000000a00 */
[----:B------:R-:W2:Y:S01]  /*0060*/  S2R R14, SR_TID.X ;  /* 0x00000000000e7919 */ /* 0x000ea20000002100 */
[----:B------:R-:W-:Y:S02]  /*0070*/  BSSY B1, `(.L_x_30) ;  /* 0x0000123000017945 */ /* 0x000fe40003800000 */
[----:B------:R-:W1:Y:S08]  /*0080*/  LDC.U8 R5, c[0x0][0x24d] ;  /* 0x00009340ff057b82 */ /* 0x000e700000000000 */
[----:B------:R-:W0:Y:S08]  /*0090*/  LDC.U8 R4, c[0x0][0x24e] ;  /* 0x00009380ff047b82 */ /* 0x000e300000000000 */
[----:B------:R-:W3:Y:S08]  /*00a0*/  LDC.64 R2, c[0x0][0x220] ;  /* 0x00008800ff027b82 */ /* 0x000ef00000000a00 */
[----:B------:R-:W4:Y:S01]  /*00b0*/  LDC.U8 R13, c[0x0][0x24f] ;  /* 0x000093c0ff0d7b82 */ /* 0x000f220000000000 */
[----:B-1----:R-:W-:-:S07]  /*00c0*/  PRMT R5, R5, 0x7604, R0 ;  /* 0x0000760405057816 */ /* 0x002fce0000000000 */
[----:B------:R-:W1:Y:S01]  /*00d0*/  LDC R12, c[0x0][0x248] ;  /* 0x00009200ff0c7b82 */ /* 0x000e620000000800 */
[----:B0-----:R-:W-:-:S07]  /*00e0*/  PRMT R4, R4, 0x7054, R5 ;  /* 0x0000705404047816 */ /* 0x001fce0000000005 */
[----:B------:R-:W0:Y:S01]  /*00f0*/  LDC.64 R18, c[0x0][0x220] ;  /* 0x00008800ff127b82 */ /* 0x000e220000000a00 */
[----:B---3--:R-:W-:Y:S02]  /*0100*/  LOP3.LUT R5, R2, 0xaad26b49, RZ, 0x3c, !PT ;  /* 0xaad26b4902057812 */ /* 0x008fe400078e3cff */
[----:B------:R-:W-:-:S03]  /*0110*/  LOP3.LUT R2, R3, 0xf7dcefdd, RZ, 0x3c, !PT ;  /* 0xf7dcefdd03027812 */ /* 0x000fc600078e3cff */
[----:B------:R-:W-:Y:S02]  /*0120*/  IMAD R3, R5, 0x4182bed5, RZ ;  /* 0x4182bed505037824 */ /* 0x000fe400078e02ff */
[----:B------:R-:W3:Y:S01]  /*0130*/  LDC.64 R10, c[0x0][0x228] ;  /* 0x00008a00ff0a7b82 */ /* 0x000ee20000000a00 */
[----:B------:R-:W-:Y:S01]  /*0140*/  IMAD R2, R2, -0x658354e5, RZ ;  /* 0x9a7cab1b02027824 */ /* 0x000fe200078e02ff */
[----:B----4-:R-:W-:Y:S01]  /*0150*/  PRMT R13, R13, 0x654, R4 ;  /* 0x000006540d0d7816 */ /* 0x010fe20000000004 */
[C---:B------:R-:W-:Y:S01]  /*0160*/  VIADD R7, R3.reuse, 0x75bcd15 ;  /* 0x075bcd1503077836 */ /* 0x040fe20000000000 */
[C---:B------:R-:W-:Y:S01]  /*0170*/  LOP3.LUT R4, R3.reuse, 0x159a55e5, RZ, 0x3c, !PT ;  /* 0x159a55e503047812 */ /* 0x040fe200078e3cff */
[C---:B------:R-:W-:Y:S01]  /*0180*/  VIADD R5, R2.reuse, 0x1f123bb5 ;  /* 0x1f123bb502057836 */ /* 0x040fe20000000000 */
[C---:B------:R-:W-:Y:S01]  /*0190*/  IADD3 R6, R3.reuse, 0x64f0c9, R2 ;  /* 0x0064f0c903067810 */ /* 0x040fe20007ffe002 */
[----:B------:R-:W-:Y:S01]  /*01a0*/  VIADD R3, R3, 0x583f19 ;  /* 0x00583f1903037836 */ /* 0x000fe20000000000 */
[----:B------:R-:W4:Y:S01]  /*01b0*/  LDC.64 R16, c[0x0][0x238] ;  /* 0x00008e00ff107b82 */ /* 0x000f220000000a00 */
[----:B------:R-:W-:Y:S01]  /*01c0*/  LOP3.LUT R2, R2, 0x5491333, RZ, 0x3c, !PT ;  /* 0x0549133302027812 */ /* 0x000fe200078e3cff */
[----:B-1----:R2:W-:Y:S04]  /*01d0*/  STL.64 [R1+0x28], R12 ;  /* 0x0000280c01007387 */ /* 0x0025e80000100a00 */
[----:B------:R1:W-:Y:S02]  /*01e0*/  STL.64 [R1+0x30], R6 ;  /* 0x0000300601007387 */ /* 0x0003e40000100a00 */
[----:B------:R-:W5:Y:S02]  /*01f0*/  LDC R0, c[0x0][0x230] ;  /* 0x00008c00ff007b82 */ /* 0x000f640000000800 */
[----:B0-----:R1:W-:Y:S04]  /*0200*/  STL.64 [R1], R18 ;  /* 0x0000001201007387 */ /* 0x0013e80000100a00 */
[----:B------:R1:W-:Y:S02]  /*0210*/  STL.64 [R1+0x38], R4 ;  /* 0x0000380401007387 */ /* 0x0003e40000100a00 */
[----:B------:R-:W0:Y:S02]  /*0220*/  LDC.64 R8, c[0x0][0x240] ;  /* 0x00009000ff087b82 */ /* 0x000e240000000a00 */
[----:B---3--:R1:W-:Y:S04]  /*0230*/  STL.64 [R1+0x8], R10 ;  /* 0x0000080a01007387 */ /* 0x0083e80000100a00 */
[----:B------:R1:W-:Y:S04]  /*0240*/  STL.64 [R1+0x40], R2 ;  /* 0x0000400201007387 */ /* 0x0003e80000100a00 */
[----:B----4-:R1:W-:Y:S01]  /*0250*/  STL.64 [R1+0x18], R16 ;  /* 0x0000181001007387 */ /* 0x0103e20000100a00 */
[----:B--2---:R-:W-:-:S02]  /*0260*/  IMAD R13, R15, UR4, R14 ;  /* 0x000000040f0d7c24 */ /* 0x004fc4000f8e020e */
[----:B------:R-:W-:Y:S01]  /*0270*/  IMAD.MOV.U32 R12, RZ, RZ, RZ ;  /* 0x000000ffff0c7224 */ /* 0x000fe200078e00ff */
[----:B-----5:R1:W-:Y:S02]  /*0280*/  STL [R1+0x10], R0 ;  /* 0x0000100001007387 */ /* 0x0203e40000100800 */
[----:B------:R-:W-:Y:S02]  /*0290*/  ISETP.NE.AND P0, PT, R13, RZ, PT ;  /* 0x000000ff0d00720c */ /* 0x000fe40003f05270 */
[----:B0-----:R1:W-:Y:S11]  /*02a0*/  STL.64 [R1+0x20], R8 ;  /* 0x0000200801007387 */ /* 0x0013f60000100a00 */
[----:B------:R-:W-:Y:S05]  /*02b0*/  @!P0 BRA `(.L_x_31) ;  /* 0x0000000c00f88947 */ /* 0x000fea0003800000 */
[----:B------:R-:W-:Y:S01]  /*02c0*/  HFMA2.MMA R21, -RZ, RZ, 0, 0 ;  /* 0x00000000ff157435 */ /* 0x000fe200000001ff */
[----:B-1----:R-:W-:Y:S02]  /*02d0*/  MOV R11, R13 ;  /* 0x0000000d000b7202 */ /* 0x002fe40000000f00 */
[----:B------:R-:W-:-:S08]  /*02e0*/  MOV R8, R12 ;  /* 0x0000000c00087202 */ /* 0x000fd00000000f00 */
.L_x_37:
[----:B------:R-:W-:Y:S01]  /*02f0*/  LOP3.LUT P0, RZ, R11, 0x3, RZ, 0xc0, !PT ;  /* 0x000000030bff7812 */ /* 0x000fe2000780c0ff */
[----:B------:R-:W-:-:S12]  /*0300*/  BSSY B0, `(.L_x_32) ;  /* 0x00000f2000007945 */ /* 0x000fd80003800000 */
[----:B0-----:R-:W-:Y:S05]  /*0310*/  @!P0 BRA `(.L_x_33) ;  /* 0x0000000c00c08947 */ /* 0x001fea0003800000 */
[----:B------:R-:W-:Y:S02]  /*0320*/  HFMA2.MMA R19, -RZ, RZ, 0, 0 ;  /* 0x00000000ff137435 */ /* 0x000fe400000001ff */
.L_x_36:
[----:B------:R-:W-:Y:S01]  /*0330*/  IMAD.MOV.U32 R20, RZ, RZ, RZ ;  /* 0x000000ffff147224 */ /* 0x000fe200078e00ff */
[----:B0-----:R-:W-:Y:S02]  /*0340*/  CS2R R2, SRZ ;  /* 0x0000000000027805 */ /* 0x001fe4000001ff00 */
[----:B------:R-:W-:Y:S01]  /*0350*/  CS2R R4, SRZ ;  /* 0x0000000000047805 */ /* 0x000fe2000001ff00 */
[----:B------:R-:W-:-:S07]  /*0360*/  IMAD.MOV.U32 R7, RZ, RZ, RZ ;  /* 0x000000ffff077224 */ /* 0x000fce00078e00ff */
.L_x_35:
[----:B------:R-:W-:Y:S01]  /*0370*/  LEA R0, R20, R1, 0x2 ;  /* 0x0000000114007211 */ /* 0x000fe200078e10ff */
[----:B------:R-:W0:Y:S05]  /*0380*/  LDC.64 R24, c[0x4][RZ] ;  /* 0x01000000ff187b82 */ /* 0x000e2a0000000a00 */
[----:B------:R-:W5:Y:S01]  /*0390*/  LDL R0, [R0+0x34] ;  /* 0x0000340000007983 */ /* 0x000f620000100800 */
[----:B------:R-:W-:Y:S02]  /*03a0*/  SHF.R.S32.HI R9, RZ, 0x1f, R21 ;  /* 0x0000001fff097819 */ /* 0x000fe40000011415 */
[----:B------:R-:W-:-:S03]  /*03b0*/  MOV R17, RZ ;  /* 0x000000ff00117202 */ /* 0x000fc60000000f00 */
[----:B------:R-:W-:Y:S02]  /*03c0*/  IMAD R9, R9, 0xc80, RZ ;  /* 0x00000c8009097824 */ /* 0x000fe400078e02ff */
[----:B0-----:R-:W-:-:S05]  /*03d0*/  IMAD.WIDE.U32 R24, R21, 0xc80, R24 ;  /* 0x00000c8015187825 */ /* 0x001fca00078e0018 */
[----:B------:R-:W-:-:S07]  /*03e0*/  IADD3 R9, R25, R9, RZ ;  /* 0x0000000919097210 */ /* 0x000fce0007ffe0ff */
.L_x_34:
[----:B------:R-:W-:Y:S02]  /*03f0*/  IMAD.MOV.U32 R10, RZ, RZ, 0x1 ;  /* 0x00000001ff0a7424 */ /* 0x000fe400078e00ff */
[----:B------:R-:W-:-:S03]  /*0400*/  IMAD.MOV.U32 R14, RZ, RZ, R24 ;  /* 0x000000ffff0e7224 */ /* 0x000fc600078e0018 */
[----:B------:R-:W-:Y:S01]  /*0410*/  SHF.L.U32 R15, R10, R17, RZ ;  /* 0x000000110a0f7219 */ /* 0x000fe200000006ff */
[----:B------:R-:W-:-:S03]  /*0420*/  IMAD R10, R20, 0x20, R17 ;  /* 0x00000020140a7824 */ /* 0x000fc600078e0211 */
[----:B-----5:R-:W-:Y:S01]  /*0430*/  LOP3.LUT P0, RZ, R0, R15, RZ, 0xc0, !PT ;  /* 0x0000000f00ff7212 */ /* 0x020fe2000780c0ff */
[----:B------:R-:W-:Y:S02]  /*0440*/  IMAD R10, R10, 0x5, RZ ;  /* 0x000000050a0a7824 */ /* 0x000fe400078e02ff */
[----:B------:R-:W-:Y:S02]  /*0450*/  IMAD.MOV.U32 R15, RZ, RZ, R9 ;  /* 0x000000ffff0f7224 */ /* 0x000fe400078e0009 */
[----:B------:R-:W-:-:S08]  /*0460*/  IMAD.WIDE R22, R10, 0x4, R14 ;  /* 0x000000040a167825 */ /* 0x000fd000078e020e */
[----:B------:R-:W2:Y:S04]  /*0470*/  @P0 LDG.E R16, desc[UR16][R22.64] ;  /* 0x0000001016100981 */ /* 0x000ea8000c1e1900 */
[----:B------:R-:W3:Y:S04]  /*0480*/  @P0 LDG.E R10, desc[UR16][R22.64+0x8] ;  /* 0x00000810160a0981 */ /* 0x000ee8000c1e1900 */
[----:B------:R-:W4:Y:S01]  /*0490*/  @P0 LDG.E R15, desc[UR16][R22.64+0xc] ;  /* 0x00000c10160f0981 */ /* 0x000f22000c1e1900 */
[----:B------:R-:W-:-:S03]  /*04a0*/  IMAD.MOV.U32 R14, RZ, RZ, 0x2 ;  /* 0x00000002ff0e7424 */ /* 0x000fc600078e00ff */
[----:B------:R-:W4:Y:S02]  /*04b0*/  @P0 LDG.E R27, desc[UR16][R22.64+0x4] ;  /* 0x00000410161b0981 */ /* 0x000f24000c1e1900 */
[----:B------:R-:W-:Y:S02]  /*04c0*/  SHF.L.U32 R29, R14, R17, RZ ;  /* 0x000000110e1d7219 */ /* 0x000fe400000006ff */
[----:B------:R-:W4:Y:S02]  /*04d0*/  @P0 LDG.E R14, desc[UR16][R22.64+0x10] ;  /* 0x00001010160e0981 */ /* 0x000f24000c1e1900 */
[----:B------:R-:W-:Y:S02]  /*04e0*/  LOP3.LUT P1, RZ, R0, R29, RZ, 0xc0, !PT ;  /* 0x0000001d00ff7212 */ /* 0x000fe4000782c0ff */
[----:B--2---:R-:W-:-:S11]  /*04f0*/  @P0 LOP3.LUT R7, R7, R16, RZ, 0x3c, !PT ;  /* 0x0000001007070212 */ /* 0x004fd600078e3cff */
[----:B------:R-:W2:Y:S01]  /*0500*/  @P1 LDG.E R16, desc[UR16][R22.64+0x14] ;  /* 0x0000141016101981 */ /* 0x000ea2000c1e1900 */
[----:B---3--:R-:W-:-:S03]  /*0510*/  @P0 LOP3.LUT R5, R5, R10, RZ, 0x3c, !PT ;  /* 0x0000000a05050212 */ /* 0x008fc600078e3cff */
[----:B------:R-:W3:Y:S01]  /*0520*/  @P1 LDG.E R10, desc[UR16][R22.64+0x1c] ;  /* 0x00001c10160a1981 */ /* 0x000ee2000c1e1900 */
[----:B----4-:R-:W-:-:S03]  /*0530*/  @P0 LOP3.LUT R2, R2, R15, RZ, 0x3c, !PT ;  /* 0x0000000f02020212 */ /* 0x010fc600078e3cff */
[----:B------:R-:W4:Y:S01]  /*0540*/  @P1 LDG.E R15, desc[UR16][R22.64+0x20] ;  /* 0x00002010160f1981 */ /* 0x000f22000c1e1900 */
[----:B------:R-:W-:Y:S01]  /*0550*/  @P0 LOP3.LUT R3, R3, R14, RZ, 0x3c, !PT ;  /* 0x0000000e03030212 */ /* 0x000fe200078e3cff */
[----:B------:R-:W-:-:S05]  /*0560*/  IMAD.MOV.U32 R14, RZ, RZ, 0x4 ;  /* 0x00000004ff0e7424 */ /* 0x000fca00078e00ff */
[----:B------:R-:W-:Y:S02]  /*0570*/  SHF.L.U32 R29, R14, R17, RZ ;  /* 0x000000110e1d7219 */ /* 0x000fe400000006ff */
[----:B------:R-:W4:Y:S01]  /*0580*/  @P1 LDG.E R14, desc[UR16][R22.64+0x24] ;  /* 0x00002410160e1981 */ /* 0x000f22000c1e1900 */
[----:B------:R-:W-:-:S03]  /*0590*/  @P0 LOP3.LUT R4, R4, R27, RZ, 0x3c, !PT ;  /* 0x0000001b04040212 */ /* 0x000fc600078e3cff */
[----:B------:R-:W4:Y:S01]  /*05a0*/  @P1 LDG.E R27, desc[UR16][R22.64+0x18] ;  /* 0x00001810161b1981 */ /* 0x000f22000c1e1900 */
        /* <DEDUP_REMOVED lines=143> */
[----:B------:R-:W-:-:S13]  /*0ea0*/  LOP3.LUT P1, RZ, R0, R29, RZ, 0xc0, !PT ;  /* 0x0000001d00ff7212 */ /* 0x000fda000782c0ff */
[----:B------:R-:W4:Y:S01]  /*0eb0*/  @P1 LDG.E R29, desc[UR16][R22.64+0x108] ;  /* 0x00010810161d1981 */ /* 0x000f22000c1e1900 */
[----:B--2---:R-:W-:-:S03]  /*0ec0*/  @P0 LOP3.LUT R7, R7, R16, RZ, 0x3c, !PT ;  /* 0x0000001007070212 */ /* 0x004fc600078e3cff */
[----:B------:R-:W2:Y:S01]  /*0ed0*/  @P1 LDG.E R16, desc[UR16][R22.64+0x104] ;  /* 0x0001041016101981 */ /* 0x000ea2000c1e1900 */
[----:B---3--:R-:W-:-:S03]  /*0ee0*/  @P0 LOP3.LUT R5, R5, R10, RZ, 0x3c, !PT ;  /* 0x0000000a05050212 */ /* 0x008fc600078e3cff */
[----:B------:R-:W3:Y:S01]  /*0ef0*/  @P1 LDG.E R10, desc[UR16][R22.64+0x10c] ;  /* 0x00010c10160a1981 */ /* 0x000ee2000c1e1900 */
[----:B----4-:R-:W-:-:S03]  /*0f00*/  @P0 LOP3.LUT R2, R2, R15, RZ, 0x3c, !PT ;  /* 0x0000000f02020212 */ /* 0x010fc600078e3cff */
[----:B------:R-:W4:Y:S01]  /*0f10*/  @P1 LDG.E R15, desc[UR16][R22.64+0x110] ;  /* 0x00011010160f1981 */ /* 0x000f22000c1e1900 */
[----:B------:R-:W-:Y:S01]  /*0f20*/  @P0 LOP3.LUT R3, R3, R14, RZ, 0x3c, !PT ;  /* 0x0000000e03030212 */ /* 0x000fe200078e3cff */
[----:B------:R-:W-:Y:S01]  /*0f30*/  IMAD.MOV.U32 R14, RZ, RZ, 0x4000 ;  /* 0x00004000ff0e7424 */ /* 0x000fe200078e00ff */
[----:B------:R-:W-:-:S04]  /*0f40*/  @P0 LOP3.LUT R4, R4, R27, RZ, 0x3c, !PT ;  /* 0x0000001b04040212 */ /* 0x000fc800078e3cff */
[----:B------:R-:W-:Y:S02]  /*0f50*/  SHF.L.U32 R27, R14, R17, RZ ;  /* 0x000000110e1b7219 */ /* 0x000fe400000006ff */
[----:B------:R-:W4:Y:S02]  /*0f60*/  @P1 LDG.E R14, desc[UR16][R22.64+0x114] ;  /* 0x00011410160e1981 */ /* 0x000f24000c1e1900 */
[----:B------:R-:W-:-:S13]  /*0f70*/  LOP3.LUT P0, RZ, R0, R27, RZ, 0xc0, !PT ;  /* 0x0000001b00ff7212 */ /* 0x000fda000780c0ff */
[----:B------:R-:W4:Y:S01]  /*0f80*/  @P0 LDG.E R27, desc[UR16][R22.64+0x11c] ;  /* 0x00011c10161b0981 */ /* 0x000f22000c1e1900 */
[----:B--2---:R-:W-:-:S03]  /*0f90*/  @P1 LOP3.LUT R7, R7, R16, RZ, 0x3c, !PT ;  /* 0x0000001007071212 */ /* 0x004fc600078e3cff */
[----:B------:R-:W2:Y:S01]  /*0fa0*/  @P0 LDG.E R18, desc[UR16][R22.64+0x128] ;  /* 0x0001281016120981 */ /* 0x000ea2000c1e1900 */
[----:B---3--:R-:W-:-:S03]  /*0fb0*/  @P1 LOP3.LUT R5, R5, R10, RZ, 0x3c, !PT ;  /* 0x0000000a05051212 */ /* 0x008fc600078e3cff */
[----:B------:R-:W3:Y:S01]  /*0fc0*/  @P0 LDG.E R16, desc[UR16][R22.64+0x118] ;  /* 0x0001181016100981 */ /* 0x000ee2000c1e1900 */
[----:B----4-:R-:W-:-:S03]  /*0fd0*/  @P1 LOP3.LUT R2, R2, R15, RZ, 0x3c, !PT ;  /* 0x0000000f02021212 */ /* 0x010fc600078e3cff */
[----:B------:R-:W4:Y:S04]  /*0fe0*/  @P0 LDG.E R10, desc[UR16][R22.64+0x120] ;  /* 0x00012010160a0981 */ /* 0x000f28000c1e1900 */
[----:B------:R-:W2:Y:S01]  /*0ff0*/  @P0 LDG.E R15, desc[UR16][R22.64+0x124] ;  /* 0x00012410160f0981 */ /* 0x000ea2000c1e1900 */
[----:B------:R-:W-:Y:S02]  /*1000*/  @P1 LOP3.LUT R4, R4, R29, RZ, 0x3c, !PT ;  /* 0x0000001d04041212 */ /* 0x000fe400078e3cff */
[----:B------:R-:W-:Y:S01]  /*1010*/  @P1 LOP3.LUT R3, R3, R14, RZ, 0x3c, !PT ;  /* 0x0000000e03031212 */ /* 0x000fe200078e3cff */
[----:B------:R-:W-:-:S05]  /*1020*/  IMAD.MOV.U32 R14, RZ, RZ, 0x8000 ;  /* 0x00008000ff0e7424 */ /* 0x000fca00078e00ff */
[----:B------:R-:W-:-:S04]  /*1030*/  SHF.L.U32 R29, R14, R17, RZ ;  /* 0x000000110e1d7219 */ /* 0x000fc800000006ff */
[----:B------:R-:W-:Y:S02]  /*1040*/  LOP3.LUT P1, RZ, R0, R29, RZ, 0xc0, !PT ;  /* 0x0000001d00ff7212 */ /* 0x000fe4000782c0ff */
[----:B------:R-:W-:-:S11]  /*1050*/  @P0 LOP3.LUT R4, R4, R27, RZ, 0x3c, !PT ;  /* 0x0000001b04040212 */ /* 0x000fd600078e3cff */
[----:B------:R-:W2:Y:S04]  /*1060*/  @P1 LDG.E R14, desc[UR16][R22.64+0x134] ;  /* 0x00013410160e1981 */ /* 0x000ea8000c1e1900 */
[----:B------:R-:W2:Y:S01]  /*1070*/  @P1 LDG.E R27, desc[UR16][R22.64+0x138] ;  /* 0x00013810161b1981 */ /* 0x000ea2000c1e1900 */
[----:B---3--:R-:W-:-:S03]  /*1080*/  @P0 LOP3.LUT R7, R7, R16, RZ, 0x3c, !PT ;  /* 0x0000001007070212 */ /* 0x008fc600078e3cff */
[----:B------:R-:W3:Y:S01]  /*1090*/  @P1 LDG.E R16, desc[UR16][R22.64+0x12c] ;  /* 0x00012c1016101981 */ /* 0x000ee2000c1e1900 */
[----:B----4-:R-:W-:-:S03]  /*10a0*/  @P0 LOP3.LUT R5, R5, R10, RZ, 0x3c, !PT ;  /* 0x0000000a05050212 */ /* 0x010fc600078e3cff */
[----:B------:R-:W4:Y:S01]  /*10b0*/  @P1 LDG.E R10, desc[UR16][R22.64+0x13c] ;  /* 0x00013c10160a1981 */ /* 0x000f22000c1e1900 */
[----:B--2---:R-:W-:-:S03]  /*10c0*/  @P0 LOP3.LUT R2, R2, R15, RZ, 0x3c, !PT ;  /* 0x0000000f02020212 */ /* 0x004fc600078e3cff */
[----:B------:R-:W2:Y:S01]  /*10d0*/  @P1 LDG.E R15, desc[UR16][R22.64+0x130] ;  /* 0x00013010160f1981 */ /* 0x000ea2000c1e1900 */
[----:B------:R-:W-:Y:S01]  /*10e0*/  VIADD R17, R17, 0x10 ;  /* 0x0000001011117836 */ /* 0x000fe20000000000 */
[----:B------:R-:W-:-:S04]  /*10f0*/  @P0 LOP3.LUT R3, R3, R18, RZ, 0x3c, !PT ;  /* 0x0000001203030212 */ /* 0x000fc800078e3cff */
[----:B------:R-:W-:Y:S02]  /*1100*/  ISETP.NE.AND P0, PT, R17, 0x20, PT ;  /* 0x000000201100780c */ /* 0x000fe40003f05270 */
[----:B------:R-:W-:Y:S02]  /*1110*/  @P1 LOP3.LUT R5, R5, R14, RZ, 0x3c, !PT ;  /* 0x0000000e05051212 */ /* 0x000fe400078e3cff */
[----:B------:R-:W-:Y:S02]  /*1120*/  @P1 LOP3.LUT R2, R2, R27, RZ, 0x3c, !PT ;  /* 0x0000001b02021212 */ /* 0x000fe400078e3cff */
[----:B---3--:R-:W-:Y:S02]  /*1130*/  @P1 LOP3.LUT R7, R7, R16, RZ, 0x3c, !PT ;  /* 0x0000001007071212 */ /* 0x008fe400078e3cff */
[----:B----4-:R-:W-:Y:S02]  /*1140*/  @P1 LOP3.LUT R3, R3, R10, RZ, 0x3c, !PT ;  /* 0x0000000a03031212 */ /* 0x010fe400078e3cff */
[----:B--2---:R-:W-:-:S03]  /*1150*/  @P1 LOP3.LUT R4, R4, R15, RZ, 0x3c, !PT ;  /* 0x0000000f04041212 */ /* 0x004fc600078e3cff */
[----:B------:R-:W-:Y:S05]  /*1160*/  @P0 BRA `(.L_x_34) ;  /* 0xfffffff000a00947 */ /* 0x000fea000383ffff */
[----:B------:R-:W-:-:S04]  /*1170*/  IADD3 R20, R20, 0x1, RZ ;  /* 0x0000000114147810 */ /* 0x000fc80007ffe0ff */
[----:B------:R-:W-:-:S13]  /*1180*/  ISETP.GE.U32.AND P0, PT, R20, 0x5, PT ;  /* 0x000000051400780c */ /* 0x000fda0003f06070 */
[----:B------:R-:W-:Y:S05]  /*1190*/  @!P0 BRA `(.L_x_35) ;  /* 0xfffffff000748947 */ /* 0x000fea000383ffff */
[----:B------:R-:W-:Y:S01]  /*11a0*/  VIADD R19, R19, 0x1 ;  /* 0x0000000113137836 */ /* 0x000fe20000000000 */
[----:B------:R-:W-:Y:S01]  /*11b0*/  LOP3.LUT R0, R11, 0x3, RZ, 0xc0, !PT ;  /* 0x000000030b007812 */ /* 0x000fe200078ec0ff */
[----:B------:R0:W-:Y:S03]  /*11c0*/  STL [R1+0x34], R7 ;  /* 0x0000340701007387 */ /* 0x0001e60000100800 */
[----:B------:R-:W-:Y:S01]  /*11d0*/  ISETP.GT.U32.AND P0, PT, R0, R19, PT ;  /* 0x000000130000720c */ /* 0x000fe20003f04070 */
[----:B------:R0:W-:Y:S03]  /*11e0*/  STL.64 [R1+0x38], R4 ;  /* 0x0000380401007387 */ /* 0x0001e60000100a00 */
[----:B------:R-:W-:Y:S01]  /*11f0*/  ISETP.GT.U32.AND.EX P0, PT, RZ, RZ, PT, P0 ;  /* 0x000000ffff00720c */ /* 0x000fe20003f04100 */
[----:B------:R0:W-:-:S12]  /*1200*/  STL.64 [R1+0x40], R2 ;  /* 0x0000400201007387 */ /* 0x0001d80000100a00 */
[----:B------:R-:W-:Y:S05]  /*1210*/  @P0 BRA `(.L_x_36) ;  /* 0xfffffff000440947 */ /* 0x000fea000383ffff */
.L_x_33:
[----:B------:R-:W-:Y:S05]  /*1220*/  BSYNC B0 ;  /* 0x0000000000007941 */ /* 0x000fea0003800000 */
.L_x_32:
[--C-:B------:R-:W-:Y:S01]  /*1230*/  SHF.R.U64 R11, R11, 0x2, R8.reuse ;  /* 0x000000020b0b7819 */ /* 0x100fe20000001208 */
[----:B------:R-:W-:Y:S01]  /*1240*/  VIADD R21, R21, 0x1 ;  /* 0x0000000115157836 */ /* 0x000fe20000000000 */
[----:B------:R-:W-:Y:S02]  /*1250*/  SHF.R.U32.HI R8, RZ, 0x2, R8 ;  /* 0x00000002ff087819 */ /* 0x000fe40000011608 */
[----:B------:R-:W-:-:S04]  /*1260*/  ISETP.NE.U32.AND P0, PT, R11, RZ, PT ;  /* 0x000000ff0b00720c */ /* 0x000fc80003f05070 */
[----:B------:R-:W-:-:S13]  /*1270*/  ISETP.NE.AND.EX P0, PT, R8, RZ, PT, P0 ;  /* 0x000000ff0800720c */ /* 0x000fda0003f05300 */
[----:B------:R-:W-:Y:S05]  /*1280*/  @!P0 BRA `(.L_x_31) ;  /* 0x0000000000048947 */ /* 0x000fea0003800000 */
[----:B------:R-:W-:Y:S05]  /*1290*/  BRA `(.L_x_37) ;  /* 0xfffffff000147947 */ /* 0x000fea000383ffff */
.L_x_31:
[----:B------:R-:W-:Y:S05]  /*12a0*/  BSYNC B1 ;  /* 0x0000000000017941 */ /* 0x000fea0003800000 */
.L_x_30:
[----:B------:R-:W-:Y:S01]  /*12b0*/  ULDC.64 UR4, c[0x0][0x218] ;  /* 0x0000860000047ab9 */ /* 0x000fe20000000a00 */
[----:B------:R2:W-:Y:S01]  /*12c0*/  STL.64 [R1+0x48], RZ ;  /* 0x000048ff01007387 */ /* 0x0005e20000100a00 */
[----:B------:R-:W-:-:S03]  /*12d0*/  ISETP.GE.U32.AND P0, PT, R13, UR4, PT ;  /* 0x000000040d007c0c */ /* 0x000fc6000bf06070 */
[----:B------:R2:W-:Y:S01]  /*12e0*/  STL [R1+0x50], RZ ;  /* 0x000050ff01007387 */ /* 0x0005e20000100800 */
[----:B------:R-:W-:-:S03]  /*12f0*/  ISETP.GE.U32.AND.EX P0, PT, R12, UR5, PT, P0 ;  /* 0x000000050c007c0c */ /* 0x000fc6000bf06100 */
[----:B------:R2:W-:Y:S10]  /*1300*/  STL.64 [R1+0x58], RZ ;  /* 0x000058ff01007387 */ /* 0x0005f40000100a00 */
[----:B------:R-:W-:Y:S05]  /*1310*/  @P0 EXIT ;  /* 0x000000000000094d */ /* 0x000fea0003800000 */
[----:B-1----:R-:W1:Y:S01]  /*1320*/  LDC R0, c[0x0][0x230] ;  /* 0x00008c00ff007b82 */ /* 0x002e620000000800 */
[----:B------:R-:W-:Y:S01]  /*1330*/  BSSY B2, `(.L_x_38) ;  /* 0x000008f000027945 */ /* 0x000fe20003800000 */
[----:B------:R-:W-:Y:S01]  /*1340*/  ULDC UR4, c[0x0][0x0] ;  /* 0x0000000000047ab9 */ /* 0x000fe20000000800 */
[----:B------:R-:W-:Y:S01]  /*1350*/  MOV R16, R4 ;  /* 0x0000000400107202 */ /* 0x000fe20000000f00 */
[----:B------:R-:W-:Y:S01]  /*1360*/  IMAD.MOV.U32 R18, RZ, RZ, R2 ;  /* 0x000000ffff127224 */ /* 0x000fe200078e0002 */
[----:B------:R-:W-:Y:S01]  /*1370*/  MOV R17, R5 ;  /* 0x0000000500117202 */ /* 0x000fe20000000f00 */
[----:B------:R-:W-:Y:S01]  /*1380*/  ULDC.64 UR6, c[0x0][0x238] ;  /* 0x00008e0000067ab9 */ /* 0x000fe20000000a00 */
[----:B------:R-:W-:Y:S01]  /*1390*/  MOV R19, R3 ;  /* 0x0000000300137202 */ /* 0x000fe20000000f00 */
[----:B------:R-:W3:Y:S01]  /*13a0*/  LDC.64 R14, c[0x0][0x228] ;  /* 0x00008a00ff0e7b82 */ /* 0x000ee20000000a00 */
[----:B------:R-:W-:Y:S01]  /*13b0*/  ULDC UR12, c[0x0][0xc] ;  /* 0x00000300000c7ab9 */ /* 0x000fe20000000800 */
[----:B------:R-:W-:Y:S01]  /*13c0*/  IMAD.MOV.U32 R20, RZ, RZ, R7 ;  /* 0x000000ffff147224 */ /* 0x000fe200078e0007 */
[----:B------:R-:W-:Y:S01]  /*13d0*/  DSETP.LT.AND P4, PT, RZ, UR6, PT ;  /* 0x00000006ff007e2a */ /* 0x000fe2000bf81000 */
[----:B------:R-:W-:Y:S01]  /*13e0*/  UIMAD UR12, UR4, UR12, URZ ;  /* 0x0000000c040c72a4 */ /* 0x000fe2000f8e023f */
[----:B------:R-:W-:Y:S01]  /*13f0*/  ULDC.64 UR14, c[0x0][0x238] ;  /* 0x00008e00000e7ab9 */ /* 0x000fe20000000a00 */
[----:B------:R-:W-:-:S02]  /*1400*/  ULDC UR8, c[0x0][0x248] ;  /* 0x0000920000087ab9 */ /* 0x000fc40000000800 */
[----:B------:R-:W4:Y:S01]  /*1410*/  LDC.64 R8, c[0x0][0x228] ;  /* 0x00008a00ff087b82 */ /* 0x000f220000000a00 */
[----:B------:R-:W-:Y:S01]  /*1420*/  ULDC UR10, c[0x0][0x240] ;  /* 0x00009000000a7ab9 */ /* 0x000fe20000000800 */
[----:B------:R-:W-:Y:S01]  /*1430*/  ULDC UR9, c[0x0][0x244] ;  /* 0x0000910000097ab9 */ /* 0x000fe20000000800 */
[----:B------:R-:W-:Y:S01]  /*1440*/  UMOV UR11, URZ ;  /* 0x0000003f000b7c82 */ /* 0x000fe20008000000 */
[----:B------:R-:W-:Y:S01]  /*1450*/  ULDC.64 UR4, c[0x0][0x218] ;  /* 0x0000860000047ab9 */ /* 0x000fe20000000a00 */
[----:B------:R-:W-:Y:S01]  /*1460*/  ULDC.64 UR6, c[0x0][0x210] ;  /* 0x0000840000067ab9 */ /* 0x000fe20000000a00 */
[----:B-1----:R-:W-:Y:S01]  /*1470*/  ISETP.GT.AND P3, PT, R0, -0x1, PT ;  /* 0xffffffff0000780c */ /* 0x002fe20003f64270 */
[----:B---3--:R-:W-:-:S12]  /*1480*/  FADD R14, -R14, R15 ;  /* 0x0000000f0e0e7221 */ /* 0x008fd80000000100 */
.L_x_46:
[----:B------:R-:W-:Y:S01]  /*1490*/  MOV R10, R17 ;  /* 0x00000011000a7202 */ /* 0x000fe20000000f00 */
[----:B0-----:R-:W-:Y:S01]  /*14a0*/  IMAD.MOV.U32 R4, RZ, RZ, R19 ;  /* 0x000000ffff047224 */ /* 0x001fe200078e0013 */
[----:B------:R-:W-:Y:S01]  /*14b0*/  MOV R15, R16 ;  /* 0x00000010000f7202 */ /* 0x000fe20000000f00 */
[----:B------:R-:W-:Y:S01]  /*14c0*/  IMAD.MOV.U32 R11, RZ, RZ, R18 ;  /* 0x000000ffff0b7224 */ /* 0x000fe200078e0012 */
[----:B------:R-:W-:Y:S04]  /*14d0*/  BSSY B1, `(.L_x_39) ;  /* 0x0000066000017945 */ /* 0x000fe80003800000 */
[----:B-1----:R-:W-:Y:S05]  /*14e0*/  @!P4 BRA `(.L_x_40) ;  /* 0x00000000004cc947 */ /* 0x002fea0003800000 */
[----:B------:R-:W-:Y:S01]  /*14f0*/  SHF.R.U32.HI R7, RZ, 0x2, R20 ;  /* 0x00000002ff077819 */ /* 0x000fe20000011614 */
[----:B------:R-:W-:Y:S01]  /*1500*/  IMAD.SHL.U32 R5, R19, 0x10, RZ ;  /* 0x0000001013057824 */ /* 0x000fe200078e00ff */
[----:B------:R-:W-:Y:S01]  /*1510*/  IADD3 R6, R6, 0x587c5, RZ ;  /* 0x000587c506067810 */ /* 0x000fe20007ffe0ff */
[----:B------:R-:W-:Y:S01]  /*1520*/  HFMA2.MMA R3, -RZ, RZ, 0.1171875, 0 ;  /* 0x2f800000ff037435 */ /* 0x000fe200000001ff */
[----:B------:R-:W-:Y:S01]  /*1530*/  LOP3.LUT R7, R7, R20, RZ, 0x3c, !PT ;  /* 0x0000001407077212 */ /* 0x000fe200078e3cff */
[----:B------:R-:W-:Y:S01]  /*1540*/  IMAD.MOV.U32 R15, RZ, RZ, R17 ;  /* 0x000000ffff0f7224 */ /* 0x000fe200078e0011 */
[----:B------:R-:W-:Y:S04]  /*1550*/  MOV R20, R16 ;  /* 0x0000001000147202 */ /* 0x000fe80000000f00 */
[----:B------:R-:W-:Y:S05]  /*1560*/  IMAD.SHL.U32 R10, R7, 0x2, RZ ;  /* 0x00000002070a7824 */ /* 0x000fea00078e00ff */
[----:B------:R-:W-:Y:S04]  /*1570*/  LOP3.LUT R10, R19, R10, R7, 0x96, !PT ;  /* 0x0000000a130a7212 */ /* 0x000fe800078e9607 */
[----:B------:R-:W-:Y:S05]  /*1580*/  LOP3.LUT R4, R10, R5, RZ, 0x3c, !PT ;  /* 0x000000050a047212 */ /* 0x000fea00078e3cff */
[----:B------:R-:W-:Y:S05]  /*1590*/  IMAD.IADD R2, R4, 0x1, R6 ;  /* 0x0000000104027824 */ /* 0x000fea00078e0206 */
[----:B------:R-:W-:Y:S05]  /*15a0*/  I2FP.F32.U32 R2, R2 ;  /* 0x0000000200027245 */ /* 0x000fea0000201000 */
[----:B------:R-:W-:Y:S04]  /*15b0*/  FFMA R0, R2, R3, 1.1641532182693481445e-10 ;  /* 0x2f00000002007423 */ /* 0x000fe80000000003 */
[----:B------:R-:W0:Y:S02]  /*15c0*/  F2F.F64.F32 R10, R0 ;  /* 0x00000000000a7310 */ /* 0x000e240000201800 */
[----:B0-----:R-:W-:Y:S01]  /*15d0*/  DSETP.GEU.AND P0, PT, R10, UR14, PT ;  /* 0x0000000e0a007e2a */ /* 0x001fe2000bf0e000 */
[----:B------:R-:W-:Y:S01]  /*15e0*/  MOV R10, R18 ;  /* 0x00000012000a7202 */ /* 0x000fe20000000f00 */
[----:B------:R-:W-:Y:S11]  /*15f0*/  IMAD.MOV.U32 R11, RZ, RZ, R19 ;  /* 0x000000ffff0b7224 */ /* 0x000ff600078e0013 */
[----:B------:R-:W-:Y:S01]  /*1600*/  @!UPT UIADD3 URZ, URZ, URZ, URZ ;  /* 0x0000003f3f3ff290 */ /* 0x000fe2000fffe03f */
[----:B------:R-:W-:Y:S05]  /*1610*/  @!P0 BRA `(.L_x_41) ;  /* 0x00000004002c8947 */ /* 0x000fea0003800000 */
.L_x_40:
[----:B------:R-:W-:Y:S02]  /*1620*/  SHF.R.U32.HI R7, RZ, 0x2, R20 ;  /* 0x00000002ff077819 */ /* 0x000fe40000011614 */
[----:B------:R-:W-:Y:S02]  /*1630*/  IADD3 R6, R6, 0x587c5, RZ ;  /* 0x000587c506067810 */ /* 0x000fe40007ffe0ff */
[----:B------:R-:W-:Y:S01]  /*1640*/  LOP3.LUT R16, R7, R20, RZ, 0x3c, !PT ;  /* 0x0000001407107212 */ /* 0x000fe200078e3cff */
[----:B------:R-:W-:Y:S01]  /*1650*/  IMAD.SHL.U32 R7, R4, 0x10, RZ ;  /* 0x0000001004077824 */ /* 0x000fe200078e00ff */
[----:B------:R-:W-:Y:S03]  /*1660*/  MOV R3, 0x2f800000 ;  /* 0x2f80000000037802 */ /* 0x000fe60000000f00 */
[----:B------:R-:W-:Y:S05]  /*1670*/  IMAD.SHL.U32 R17, R16, 0x2, RZ ;  /* 0x0000000210117824 */ /* 0x000fea00078e00ff */
[----:B------:R-:W-:Y:S04]  /*1680*/  LOP3.LUT R16, R4, R17, R16, 0x96, !PT ;  /* 0x0000001104107212 */ /* 0x000fe800078e9610 */
[----:B------:R-:W-:Y:S05]  /*1690*/  LOP3.LUT R5, R16, R7, RZ, 0x3c, !PT ;  /* 0x0000000710057212 */ /* 0x000fea00078e3cff */
[----:B------:R-:W-:Y:S05]  /*16a0*/  IMAD.IADD R2, R5, 0x1, R6 ;  /* 0x0000000105027824 */ /* 0x000fea00078e0206 */
[----:B------:R-:W-:Y:S05]  /*16b0*/  I2FP.F32.U32 R2, R2 ;  /* 0x0000000200027245 */ /* 0x000fea0000201000 */
[----:B------:R-:W-:Y:S04]  /*16c0*/  FFMA R0, R2, R3, 1.1641532182693481445e-10 ;  /* 0x2f00000002007423 */ /* 0x000fe80000000003 */
[----:B----4-:R-:W-:Y:S05]  /*16d0*/  FFMA R16, -R0, R8, R9 ;  /* 0x0000000800107223 */ /* 0x010fea0000000109 */
[----:B------:R-:W-:Y:S01]  /*16e0*/  @!P3 F2FP.F16.F32.PACK_AB R7, RZ, R16 ;  /* 0x00000010ff07b23e */ /* 0x000fe200000000ff */
[----:B------:R-:W-:Y:S06]  /*16f0*/  @!P3 BRA `(.L_x_42) ;  /* 0x0000000000bcb947 */ /* 0x000fec0003800000 */
[----:B------:R-:W-:Y:S01]  /*1700*/  MOV R7, 0x80000000 ;  /* 0x8000000000077802 */ /* 0x000fe20000000f00 */
[----:B------:R-:W-:Y:S01]  /*1710*/  HFMA2.MMA R0, -RZ, RZ, 0, 0 ;  /* 0x00000000ff007435 */ /* 0x000fe200000001ff */
[----:B------:R-:W-:Y:S01]  /*1720*/  FMUL R2, R16, UR10 ;  /* 0x0000000a10027c20 */ /* 0x000fe20008400000 */
[----:B------:R-:W-:Y:S04]  /*1730*/  BSSY B0, `(.L_x_43) ;  /* 0x0000026000007945 */ /* 0x000fe80003800000 */
[----:B------:R-:W-:Y:S11]  /*1740*/  FSETP.GTU.AND P0, PT, |R2|, +INF , PT ;  /* 0x7f8000000200780b */ /* 0x000ff60003f0c200 */
[----:B------:R-:W-:Y:S02]  /*1750*/  @!UPT UIADD3 URZ, URZ, URZ, URZ ;  /* 0x0000003f3f3ff290 */ /* 0x000fe4000fffe03f */
[----:B------:R-:W-:Y:S05]  /*1760*/  @P0 BRA `(.L_x_44) ;  /* 0x0000000000880947 */ /* 0x000fea0003800000 */
[----:B------:R-:W-:Y:S01]  /*1770*/  FSETP.GE.AND P0, PT, R2, 9.22337203685477580800e+18, PT ;  /* 0x5f0000000200780b */ /* 0x000fe20003f06000 */
[----:B------:R-:W-:Y:S01]  /*1780*/  IMAD.MOV.U32 R0, RZ, RZ, -0x1 ;  /* 0xffffffffff007424 */ /* 0x000fe200078e00ff */
[----:B------:R-:W-:Y:S11]  /*1790*/  MOV R7, 0x7fffffff ;  /* 0x7fffffff00077802 */ /* 0x000ff60000000f00 */
[----:B------:R-:W-:Y:S05]  /*17a0*/  @P0 BRA `(.L_x_44) ;  /* 0x0000000000780947 */ /* 0x000fea0003800000 */
[----:B------:R-:W-:Y:S01]  /*17b0*/  HFMA2.MMA R7, -RZ, RZ, -0.0 , 0 ;  /* 0x80000000ff077435 */ /* 0x000fe200000001ff */
[----:B------:R-:W-:Y:S01]  /*17c0*/  FSETP.GTU.AND P0, PT, R2, -9.22337203685477580800e+18, PT ;  /* 0xdf0000000200780b */ /* 0x000fe20003f0c000 */
[----:B------:R-:W-:Y:S11]  /*17d0*/  IMAD.MOV.U32 R0, RZ, RZ, RZ ;  /* 0x000000ffff007224 */ /* 0x000ff600078e00ff */
[----:B------:R-:W-:Y:S01]  /*17e0*/  @!UPT UIADD3 URZ, URZ, URZ, URZ ;  /* 0x0000003f3f3ff290 */ /* 0x000fe2000fffe03f */
[----:B------:R-:W-:Y:S05]  /*17f0*/  @!P0 BRA `(.L_x_44) ;  /* 0x0000000000648947 */ /* 0x000fea0003800000 */
[----:B------:R-:W-:Y:S01]  /*1800*/  SHF.R.U32.HI R3, RZ, 0x17, R2 ;  /* 0x00000017ff037819 */ /* 0x000fe20000011602 */
[----:B------:R-:W-:Y:S02]  /*1810*/  IMAD.SHL.U32 R16, R2, 0x100, RZ ;  /* 0x0000010002107824 */ /* 0x000fe400078e00ff */
[----:B------:R-:W-:Y:S01]  /*1820*/  IMAD.U32 R7, RZ, RZ, UR11 ;  /* 0x0000000bff077e24 */ /* 0x000fe2000f8e00ff */
[----:B------:R-:W-:Y:S01]  /*1830*/  LOP3.LUT R3, R3, 0xff, RZ, 0xc0, !PT ;  /* 0x000000ff03037812 */ /* 0x000fe200078ec0ff */
[----:B------:R-:W-:Y:S01]  /*1840*/  IMAD.U32 R0, RZ, RZ, UR11 ;  /* 0x0000000bff007e24 */ /* 0x000fe2000f8e00ff */
[----:B------:R-:W-:Y:S01]  /*1850*/  SHF.R.U32.HI R16, RZ, 0x1, R16 ;  /* 0x00000001ff107819 */ /* 0x000fe20000011610 */
[----:B------:R-:W-:Y:S01]  /*1860*/  IMAD.MOV.U32 R17, RZ, RZ, RZ ;  /* 0x000000ffff117224 */ /* 0x000fe200078e00ff */
[----:B------:R-:W-:Y:S02]  /*1870*/  IADD3 R3, -R3, 0xbd, RZ ;  /* 0x000000bd03037810 */ /* 0x000fe40007ffe1ff */
[----:B------:R-:W-:Y:S02]  /*1880*/  LOP3.LUT R16, R16, 0x40000000, RZ, 0xfc, !PT ;  /* 0x4000000010107812 */ /* 0x000fe400078efcff */
[C---:B------:R-:W-:Y:S11]  /*1890*/  ISETP.GT.AND P1, PT, R3.reuse, 0x3f, PT ;  /* 0x0000003f0300780c */ /* 0x040ff60003f24270 */
[----:B------:R-:W-:Y:S02]  /*18a0*/  @!UPT UIADD3 URZ, URZ, URZ, URZ ;  /* 0x0000003f3f3ff290 */ /* 0x000fe4000fffe03f */
[C---:B------:R-:W-:Y:S02]  /*18b0*/  @!P1 IADD3 R18, -R3.reuse, 0x40, RZ ;  /* 0x0000004003129810 */ /* 0x040fe40007ffe1ff */
[----:B------:R-:W-:Y:S02]  /*18c0*/  @!P1 ISETP.NE.AND P0, PT, R3, RZ, PT ;  /* 0x000000ff0300920c */ /* 0x000fe40003f05270 */
[--C-:B------:R-:W-:Y:S01]  /*18d0*/  @!P1 SHF.L.U64.HI R18, R7, R18, R16.reuse ;  /* 0x0000001207129219 */ /* 0x100fe20000010210 */
[----:B------:R-:W-:Y:S01]  /*18e0*/  IMAD.MOV.U32 R7, RZ, RZ, RZ ;  /* 0x000000ffff077224 */ /* 0x000fe200078e00ff */
[-CC-:B------:R-:W-:Y:S02]  /*18f0*/  @!P1 SHF.R.U64 R17, R0, R3.reuse, R16.reuse ;  /* 0x0000000300119219 */ /* 0x180fe40000001210 */
[----:B------:R-:W-:Y:S02]  /*1900*/  @!P1 SHF.R.U32.HI R7, RZ, R3, R16 ;  /* 0x00000003ff079219 */ /* 0x000fe40000011610 */
[----:B------:R-:W-:Y:S02]  /*1910*/  @!P1 SEL R16, R18, RZ, P0 ;  /* 0x000000ff12109207 */ /* 0x000fe40000000000 */
[----:B------:R-:W-:Y:S02]  /*1920*/  ISETP.GE.AND P1, PT, R2, RZ, PT ;  /* 0x000000ff0200720c */ /* 0x000fe40003f26270 */
[----:B------:R-:W-:Y:S05]  /*1930*/  LEA.HI R17, P0, R16, R17, RZ, 0x1 ;  /* 0x0000001110117211 */ /* 0x000fea00078108ff */
[----:B------:R-:W-:Y:S01]  /*1940*/  IMAD.X R7, RZ, RZ, R7, P0 ;  /* 0x000000ffff077224 */ /* 0x000fe200000e0607 */
[-C--:B------:R-:W-:Y:S04]  /*1950*/  IADD3 R0, P0, RZ, -R17.reuse, RZ ;  /* 0x80000011ff007210 */ /* 0x080fe80007f1e0ff */
[----:B------:R-:W-:Y:S01]  /*1960*/  SEL R0, R0, R17, !P1 ;  /* 0x0000001100007207 */ /* 0x000fe20004800000 */
[----:B------:R-:W-:Y:S05]  /*1970*/  IMAD.X R2, RZ, RZ, ~R7, P0 ;  /* 0x000000ffff027224 */ /* 0x000fea00000e0e07 */
[----:B------:R-:W-:Y:S02]  /*1980*/  SEL R7, R2, R7, !P1 ;  /* 0x0000000702077207 */ /* 0x000fe40004800000 */
.L_x_44:
[----:B------:R-:W-:Y:S05]  /*1990*/  BSYNC B0 ;  /* 0x0000000000007941 */ /* 0x000fea0003800000 */
.L_x_43:
[----:B------:R-:W-:Y:S02]  /*19a0*/  MOV R16, R0 ;  /* 0x0000000000107202 */ /* 0x000fe40000000f00 */
[----:B------:R-:W-:Y:S04]  /*19b0*/  MOV R17, R7 ;  /* 0x0000000700117202 */ /* 0x000fe80000000f00 */
[----:B------:R-:W0:Y:S02]  /*19c0*/  I2F.S64 R16, R16 ;  /* 0x0000001000107312 */ /* 0x000e240000301400 */
[----:B0-----:R-:W-:Y:S05]  /*19d0*/  FMUL R7, R16, UR9 ;  /* 0x0000000910077c20 */ /* 0x001fea0008400000 */
[----:B------:R-:W-:Y:S07]  /*19e0*/  F2FP.F16.F32.PACK_AB R7, RZ, R7 ;  /* 0x00000007ff07723e */ /* 0x000fee00000000ff */
.L_x_42:
[----:B------:R-:W-:Y:S05]  /*19f0*/  HSETP2.NEU.AND P0, PT, R7.H0_H0, RZ.H0_H0, PT ;  /* 0x200000ff07007234 */ /* 0x000fea0003f0d800 */
[----:B------:R-:W-:Y:S11]  /*1a00*/  ISETP.GT.OR P0, PT, RZ, UR8, P0 ;  /* 0x00000008ff007c0c */ /* 0x000ff60008704670 */
[----:B------:R-:W-:Y:S02]  /*1a10*/  @!UPT UIADD3 URZ, URZ, URZ, URZ ;  /* 0x0000003f3f3ff290 */ /* 0x000fe4000fffe03f */
[----:B------:R-:W-:Y:S05]  /*1a20*/  @P0 BRA `(.L_x_45) ;  /* 0x0000000000400947 */ /* 0x000fea0003800000 */
[C---:B------:R-:W-:Y:S11]  /*1a30*/  FSETP.GT.AND P2, PT, R16.reuse, RZ, PT ;  /* 0x000000ff1000720b */ /* 0x040ff60003f44000 */
[----:B------:R-:W-:Y:S02]  /*1a40*/  @!UPT UIADD3 URZ, URZ, URZ, URZ ;  /* 0x0000003f3f3ff290 */ /* 0x000fe4000fffe03f */
[C---:B------:R-:W-:Y:S01]  /*1a50*/  @!P2 FADD R3, R16.reuse, -1 ;  /* 0xbf8000001003a421 */ /* 0x040fe20000000000 */
[----:B------:R-:W-:Y:S04]  /*1a60*/  @P2 FADD R16, R16, 1 ;  /* 0x3f80000010102421 */ /* 0x000fe80000000000 */
[----:B------:R-:W-:Y:S02]  /*1a70*/  @!P2 FSETP.GEU.AND P1, PT, R14, R3, PT ;  /* 0x000000030e00a20b */ /* 0x000fe40003f2e000 */
[CC--:B------:R-:W-:Y:S02]  /*1a80*/  @P2 FSETP.GEU.AND P0, PT, R16.reuse, R9.reuse, PT ;  /* 0x000000091000220b */ /* 0x0c0fe40003f0e000 */
[----:B------:R-:W-:Y:S02]  /*1a90*/  @!P2 FSEL R7, R3, R14, !P1 ;  /* 0x0000000e0307a208 */ /* 0x000fe40004800000 */
[----:B------:R-:W-:Y:S04]  /*1aa0*/  @P2 FSEL R7, R16, R9, !P0 ;  /* 0x0000000910072208 */ /* 0x000fe80004000000 */
[----:B------:R-:W-:Y:S01]  /*1ab0*/  F2FP.F16.F32.PACK_AB R7, RZ, R7 ;  /* 0x00000007ff07723e */ /* 0x000fe200000000ff */
[----:B------:R-:W-:Y:S05]  /*1ac0*/  BRA `(.L_x_45) ;  /* 0x0000000000187947 */ /* 0x000fea0003800000 */
.L_x_41:
[----:B------:R-:W-:Y:S01]  /*1ad0*/  MOV R11, R18 ;  /* 0x00000012000b7202 */ /* 0x000fe20000000f00 */
[----:B------:R-:W-:Y:S01]  /*1ae0*/  IMAD.MOV.U32 R5, RZ, RZ, R4 ;  /* 0x000000ffff057224 */ /* 0x000fe200078e0004 */
[----:B------:R-:W-:Y:S01]  /*1af0*/  MOV R15, R16 ;  /* 0x00000010000f7202 */ /* 0x000fe20000000f00 */
[----:B------:R-:W-:Y:S01]  /*1b00*/  IMAD.MOV.U32 R7, RZ, RZ, 0x7fff ;  /* 0x00007fffff077424 */ /* 0x000fe200078e00ff */
[----:B------:R-:W-:Y:S01]  /*1b10*/  MOV R4, R19 ;  /* 0x0000001300047202 */ /* 0x000fe20000000f00 */
[----:B------:R-:W-:Y:S02]  /*1b20*/  IMAD.MOV.U32 R10, RZ, RZ, R17 ;  /* 0x000000ffff0a7224 */ /* 0x000fe400078e0011 */
.L_x_45:
[----:B------:R-:W-:Y:S05]  /*1b30*/  BSYNC B1 ;  /* 0x0000000000017941 */ /* 0x000fea0003800000 */
.L_x_39:
[C---:B------:R-:W-:Y:S01]  /*1b40*/  LEA R2, P0, R13.reuse, UR6, 0x1 ;  /* 0x000000060d027c11 */ /* 0x040fe2000f8008ff */
[----:B------:R-:W-:Y:S01]  /*1b50*/  IMAD.MOV.U32 R19, RZ, RZ, R5 ;  /* 0x000000ffff137224 */ /* 0x000fe200078e0005 */
[----:B------:R-:W-:Y:S01]  /*1b60*/  MOV R17, R11 ;  /* 0x0000000b00117202 */ /* 0x000fe20000000f00 */
[----:B------:R-:W-:Y:S01]  /*1b70*/  IMAD.MOV.U32 R18, RZ, RZ, R4 ;  /* 0x000000ffff127224 */ /* 0x000fe200078e0004 */
[C---:B------:R-:W-:Y:S01]  /*1b80*/  LEA.HI.X R3, R13.reuse, UR7, R12, 0x1, P0 ;  /* 0x000000070d037c11 */ /* 0x040fe200080f0c0c */
[----:B------:R-:W-:Y:S01]  /*1b90*/  IMAD.MOV.U32 R16, RZ, RZ, R10 ;  /* 0x000000ffff107224 */ /* 0x000fe200078e000a */
[----:B------:R-:W-:Y:S02]  /*1ba0*/  IADD3 R13, P0, R13, UR12, RZ ;  /* 0x0000000c0d0d7c10 */ /* 0x000fe4000ff1e0ff */
[----:B------:R-:W-:Y:S01]  /*1bb0*/  MOV R20, R15 ;  /* 0x0000000f00147202 */ /* 0x000fe20000000f00 */
[----:B------:R1:W-:Y:S02]  /*1bc0*/  STG.E.U16 desc[UR16][R2.64], R7 ;  /* 0x0000000702007986 */ /* 0x0003e4000c101510 */
[----:B------:R-:W-:Y:S01]  /*1bd0*/  IMAD.X R12, RZ, RZ, R12, P0 ;  /* 0x000000ffff0c7224 */ /* 0x000fe200000e060c */
[----:B------:R-:W-:Y:S04]  /*1be0*/  ISETP.GE.U32.AND P0, PT, R13, UR4, PT ;  /* 0x000000040d007c0c */ /* 0x000fe8000bf06070 */
[----:B------:R-:W-:Y:S11]  /*1bf0*/  ISETP.GE.U32.AND.EX P0, PT, R12, UR5, PT, P0 ;  /* 0x000000050c007c0c */ /* 0x000ff6000bf06100 */
[----:B------:R-:W-:Y:S02]  /*1c00*/  @!UPT UIADD3 URZ, URZ, URZ, URZ ;  /* 0x0000003f3f3ff290 */ /* 0x000fe4000fffe03f */
[----:B------:R-:W-:Y:S05]  /*1c10*/  @!P0 BRA `(.L_x_46) ;  /* 0xfffffff8001c8947 */ /* 0x000fea000383ffff */
[----:B------:R-:W-:Y:S05]  /*1c20*/  BSYNC B2 ;  /* 0x0000000000027941 */ /* 0x000fea0003800000 */
.L_x_38:
[----:B------:R-:W-:Y:S01]  /*1c30*/  MOV R14, R6 ;  /* 0x00000006000e7202 */ /* 0x000fe20000000f00 */
[----:B------:R-:W-:Y:S04]  /*1c40*/  STL.64 [R1+0x38], R10 ;  /* 0x0000380a01007387 */ /* 0x000fe80000100a00 */
[----:B------:R-:W-:Y:S04]  /*1c50*/  STL.64 [R1+0x40], R4 ;  /* 0x0000400401007387 */ /* 0x000fe80000100a00 */
[----:B------:R-:W-:Y:S01]  /*1c60*/  STL.64 [R1+0x30], R14 ;  /* 0x0000300e01007387 */ /* 0x000fe20000100a00 */
[----:B------:R-:W-:Y:S05]  /*1c70*/  EXIT ;  /* 0x000000000000794d */ /* 0x000fea0003800000 */
.L_x_47:
        /* <DEDUP_REMOVED lines=16> */
.L_x_1920:


//--------------------- .text._ZN7cutlass13device_kernelINS_4gemm6kernel13GemmUniversalIN4cute5tupleIJNS5_IJiEEES6_S6_NS5_IJNS4_1CILi8EEEiEEEEEENS1_10collective13CollectiveMmaINS1_34MainloopSm90TmaGmmaWarpSpecializedILi7ENS5_IJNS7_ILi2EEESE_NS7_ILi1EEEEEENS1_35KernelTmaWarpSpecializedCooperativeEEENS5_IJNS5_IJNS7_ILi128EEEEEESK_NS5_IJNS7_ILi64EEEEEEEEENS_6half_tENS5_IJS6_NS5_IJSF_EEENS5_IJiiEEEEEESO_NS5_IJSP_S6_SQ_EEENS4_8TiledMMAINS4_8MMA_AtomIJNS4_4SM904GMMA26MMA_64x128x16_F32F16F16_SSILNSW_5MajorE0ELSY_1ELNSW_7ScaleInE1ELSZ_1EEEEEENS4_6LayoutINS5_IJSE_SF_SF_EEENS5_IJSF_NS7_ILi0EEES14_EEEEENS5_IJNS4_10UnderscoreES17_S17_EEEEENS4_23SM90_TMA_LOAD_MULTICASTENS4_14ComposedLayoutINS4_7SwizzleILi3ELi4ELi3EEENS4_18smem_ptr_flag_bitsILi16EEENS12_INS5_IJS8_SL_EEENS5_IJSL_SF_EEEEEEEvNS4_8identityES1A_NS1B_IS1D_S1F_NS12_INS5_IJSL_S8_EEENS5_IJSF_SL_EEEEEEEvS1K_EENS_8epilogue10collective6detail29Sm90TmaWarpSpecializedAdapterINS1R_15DefaultEpilogueISO_SR_SR_NS1Q_6thread17LinearCombinationISO_Li1EffLNS1V_9ScaleType4KindE0ELNS_15FloatRoundStyleE2ESO_EENS1_15EpilogueDefaultEEEEEvvEEEEvNT_6ParamsE --------------------------
	.section	.text._ZN7cutlass13device_kernelINS_4gemm6kernel13GemmUniversalIN4cute5tupleIJNS5_IJiEEES6_S6_NS5_IJNS4_1CILi8EEEiEEEEEENS1_10collective13CollectiveMmaINS1_34MainloopSm90TmaGmmaWarpSpecializedILi7ENS5_IJNS7_ILi2EEESE_NS7_ILi1EEEEEENS1_35KernelTmaWarpSpecializedCooperativeEEENS5_IJNS5_IJNS7_ILi128EEEEEESK_NS5_IJNS7_ILi64EEEEEEEEENS_6half_tENS5_IJS6_NS5_IJSF_EEENS5_IJiiEEEEEESO_NS5_IJSP_S6_SQ_EEENS4_8TiledMMAINS4_8MMA_AtomIJNS4_4SM904GMMA26MMA_64x128x16_F32F16F16_SSILNSW_5MajorE0ELSY_1ELNSW_7ScaleInE1ELSZ_1EEEEEENS4_6LayoutINS5_IJSE_SF_SF_EEENS5_IJSF_NS7_ILi0EEES14_EEEEENS5_IJNS4_10UnderscoreES17_S17_EEEEENS4_23SM90_TMA_LOAD_MULTICASTENS4_14ComposedLayoutINS4_7SwizzleILi3ELi4ELi3EEENS4_18smem_ptr_flag_bitsILi16EEENS12_INS5_IJS8_SL_EEENS5_IJSL_SF_EEEEEEEvNS4_8identityES1A_NS1B_IS1D_S1F_NS12_INS5_IJSL_S8_EEENS5_IJSF_SL_EEEEEEEvS1K_EENS_8epilogue10collective6detail29Sm90TmaWarpSpecializedAdapterINS1R_15DefaultEpilogueISO_SR_SR_NS1Q_6thread17LinearCombinationISO_Li1EffLNS1V_9ScaleType4KindE0ELNS_15FloatRoundStyleE2ESO_EENS1_15EpilogueDefaultEEEEEvvEEEEvNT_6ParamsE,"ax",@progbits
	.align	128
.text._ZN7cutlass13device_kernelINS_4gemm6kernel13GemmUniversalIN4cute5tupleIJNS5_IJiEEES6_S6_NS5_IJNS4_1CILi8EEEiEEEEEENS1_10collective13CollectiveMmaINS1_34MainloopSm90TmaGmmaWarpSpecializedILi7ENS5_IJNS7_ILi2EEESE_NS7_ILi1EEEEEENS1_35KernelTmaWarpSpecializedCooperativeEEENS5_IJNS5_IJNS7_ILi128EEEEEESK_NS5_IJNS7_ILi64EEEEEEEEENS_6half_tENS5_IJS6_NS5_IJSF_EEENS5_IJiiEEEEEESO_NS5_IJSP_S6_SQ_EEENS4_8TiledMMAINS4_8MMA_AtomIJNS4_4SM904GMMA26MMA_64x128x16_F32F16F16_SSILNSW_5MajorE0ELSY_1ELNSW_7ScaleInE1ELSZ_1EEEEEENS4_6LayoutINS5_IJSE_SF_SF_EEENS5_IJSF_NS7_ILi0EEES14_EEEEENS5_IJNS4_10UnderscoreES17_S17_EEEEENS4_23SM90_TMA_LOAD_MULTICASTENS4_14ComposedLayoutINS4_7SwizzleILi3ELi4ELi3EEENS4_18smem_ptr_flag_bitsILi16EEENS12_INS5_IJS8_SL_EEENS5_IJSL_SF_EEEEEEEvNS4_8identityES1A_NS1B_IS1D_S1F_NS12_INS5_IJSL_S8_EEENS5_IJSF_SL_EEEEEEEvS1K_EENS_8epilogue10collective6detail29Sm90TmaWarpSpecializedAdapterINS1R_15DefaultEpilogueISO_SR_SR_NS1Q_6thread17LinearCombinationISO_Li1EffLNS1V_9ScaleType4KindE0ELNS_15FloatRoundStyleE2ESO_EENS1_15EpilogueDefaultEEEEEvvEEEEvNT_6ParamsE:
        .type           _ZN7cutlass13device_kernelINS_4gemm6kernel13GemmUniversalIN4cute5tupleIJNS5_IJiEEES6_S6_NS5_IJNS4_1CILi8EEEiEEEEEENS1_10collective13CollectiveMmaINS1_34MainloopSm90TmaGmmaWarpSpecializedILi7ENS5_IJNS7_ILi2EEESE_NS7_ILi1EEEEEENS1_35KernelTmaWarpSpecializedCooperativeEEENS5_IJNS5_IJNS7_ILi128EEEEEESK_NS5_IJNS7_ILi64EEEEEEEEENS_6half_tENS5_IJS6_NS5_IJSF_EEENS5_IJiiEEEEEESO_NS5_IJSP_S6_SQ_EEENS4_8TiledMMAINS4_8MMA_AtomIJNS4_4SM904GMMA26MMA_64x128x16_F32F16F16_SSILNSW_5MajorE0ELSY_1ELNSW_7ScaleInE1ELSZ_1EEEEEENS4_6LayoutINS5_IJSE_SF_SF_EEENS5_IJSF_NS7_ILi0EEES14_EEEEENS5_IJNS4_10UnderscoreES17_S17_EEEEENS4_23SM90_TMA_LOAD_MULTICASTENS4_14ComposedLayoutINS4_7SwizzleILi3ELi4ELi3EEENS4_18smem_ptr_flag_bitsILi16EEENS12_INS5_IJS8_SL_EEENS5_IJSL_SF_EEEEEEEvNS4_8identityES1A_NS1B_IS1D_S1F_NS12_INS5_IJSL_S8_EEENS5_IJSF_SL_EEEEEEEvS1K_EENS_8epilogue10collective6detail29Sm90TmaWarpSpecializedAdapterINS1R_15DefaultEpilogueISO_SR_SR_NS1Q_6thread17LinearCombinationISO_Li1EffLNS1V_9ScaleType4KindE0ELNS_15FloatRoundStyleE2ESO_EENS1_15EpilogueDefaultEEEEEvvEEEEvNT_6ParamsE,@function
        .size           _ZN7cutlass13device_kernelINS_4gemm6kernel13GemmUniversalIN4cute5tupleIJNS5_IJiEEES6_S6_NS5_IJNS4_1CILi8EEEiEEEEEENS1_10collective13CollectiveMmaINS1_34MainloopSm90TmaGmmaWarpSpecializedILi7ENS5_IJNS7_ILi2EEESE_NS7_ILi1EEEEEENS1_35KernelTmaWarpSpecializedCooperativeEEENS5_IJNS5_IJNS7_ILi128EEEEEESK_NS5_IJNS7_ILi64EEEEEEEEENS_6half_tENS5_IJS6_NS5_IJSF_EEENS5_IJiiEEEEEESO_NS5_IJSP_S6_SQ_EEENS4_8TiledMMAINS4_8MMA_AtomIJNS4_4SM904GMMA26MMA_64x128x16_F32F16F16_SSILNSW_5MajorE0ELSY_1ELNSW_7ScaleInE1ELSZ_1EEEEEENS4_6LayoutINS5_IJSE_SF_SF_EEENS5_IJSF_NS7_ILi0EEES14_EEEEENS5_IJNS4_10UnderscoreES17_S17_EEEEENS4_23SM90_TMA_LOAD_MULTICASTENS4_14ComposedLayoutINS4_7SwizzleILi3ELi4ELi3EEENS4_18smem_ptr_flag_bitsILi16EEENS12_INS5_IJS8_SL_EEENS5_IJSL_SF_EEEEEEEvNS4_8identityES1A_NS1B_IS1D_S1F_NS12_INS5_IJSL_S8_EEENS5_IJSF_SL_EEEEEEEvS1K_EENS_8epilogue10collective6detail29Sm90TmaWarpSpecializedAdapterINS1R_15DefaultEpilogueISO_SR_SR_NS1Q_6thread17LinearCombinationISO_Li1EffLNS1V_9ScaleType4KindE0ELNS_15FloatRoundStyleE2ESO_EENS1_15EpilogueDefaultEEEEEvvEEEEvNT_6ParamsE,(.L_x_1905 - _ZN7cutlass13device_kernelINS_4gemm6kernel13GemmUniversalIN4cute5tupleIJNS5_IJiEEES6_S6_NS5_IJNS4_1CILi8EEEiEEEEEENS1_10collective13CollectiveMmaINS1_34MainloopSm90TmaGmmaWarpSpecializedILi7ENS5_IJNS7_ILi2EEESE_NS7_ILi1EEEEEENS1_35KernelTmaWarpSpecializedCooperativeEEENS5_IJNS5_IJNS7_ILi128EEEEEESK_NS5_IJNS7_ILi64EEEEEEEEENS_6half_tENS5_IJS6_NS5_IJSF_EEENS5_IJiiEEEEEESO_NS5_IJSP_S6_SQ_EEENS4_8TiledMMAINS4_8MMA_AtomIJNS4_4SM904GMMA26MMA_64x128x16_F32F16F16_SSILNSW_5MajorE0ELSY_1ELNSW_7ScaleInE1ELSZ_1EEEEEENS4_6LayoutINS5_IJSE_SF_SF_EEENS5_IJSF_NS7_ILi0EEES14_EEEEENS5_IJNS4_10UnderscoreES17_S17_EEEEENS4_23SM90_TMA_LOAD_MULTICASTENS4_14ComposedLayoutINS4_7SwizzleILi3ELi4ELi3EEENS4_18smem_ptr_flag_bitsILi16EEENS12_INS5_IJS8_SL_EEENS5_IJSL_SF_EEEEEEEvNS4_8identityES1A_NS1B_IS1D_S1F_NS12_INS5_IJSL_S8_EEENS5_IJSF_SL_EEEEEEEvS1K_EENS_8epilogue10collective6detail29Sm90TmaWarpSpecializedAdapterINS1R_15DefaultEpilogueISO_SR_SR_NS1Q_6thread17LinearCombinationISO_Li1EffLNS1V_9ScaleType4KindE0ELNS_15FloatRoundStyleE2ESO_EENS1_15EpilogueDefaultEEEEEvvEEEEvNT_6ParamsE)
        .other          _ZN7cutlass13device_kernelINS_4gemm6kernel13GemmUniversalIN4cute5tupleIJNS5_IJiEEES6_S6_NS5_IJNS4_1CILi8EEEiEEEEEENS1_10collective13CollectiveMmaINS1_34MainloopSm90TmaGmmaWarpSpecializedILi7ENS5_IJNS7_ILi2EEESE_NS7_ILi1EEEEEENS1_35KernelTmaWarpSpecializedCooperativeEEENS5_IJNS5_IJNS7_ILi128EEEEEESK_NS5_IJNS7_ILi64EEEEEEEEENS_6half_tENS5_IJS6_NS5_IJSF_EEENS5_IJiiEEEEEESO_NS5_IJSP_S6_SQ_EEENS4_8TiledMMAINS4_8MMA_AtomIJNS4_4SM904GMMA26MMA_64x128x16_F32F16F16_SSILNSW_5MajorE0ELSY_1ELNSW_7ScaleInE1ELSZ_1EEEEEENS4_6LayoutINS5_IJSE_SF_SF_EEENS5_IJSF_NS7_ILi0EEES14_EEEEENS5_IJNS4_10UnderscoreES17_S17_EEEEENS4_23SM90_TMA_LOAD_MULTICASTENS4_14ComposedLayoutINS4_7SwizzleILi3ELi4ELi3EEENS4_18smem_ptr_flag_bitsILi16EEENS12_INS5_IJS8_SL_EEENS5_IJSL_SF_EEEEEEEvNS4_8identityES1A_NS1B_IS1D_S1F_NS12_INS5_IJSL_S8_EEENS5_IJSF_SL_EEEEEEEvS1K_EENS_8epilogue10collective6detail29Sm90TmaWarpSpecializedAdapterINS1R_15DefaultEpilogueISO_SR_SR_NS1Q_6thread17LinearCombinationISO_Li1EffLNS1V_9ScaleType4KindE0ELNS_15FloatRoundStyleE2ESO_EENS1_15EpilogueDefaultEEEEEvvEEEEvNT_6ParamsE,@"STO_CUDA_ENTRY STV_DEFAULT"
_ZN7cutlass13device_kernelINS_4gemm6kernel13GemmUniversalIN4cute5tupleIJNS5_IJiEEES6_S6_NS5_IJNS4_1CILi8EEEiEEEEEENS1_10collective13CollectiveMmaINS1_34MainloopSm90TmaGmmaWarpSpecializedILi7ENS5_IJNS7_ILi2EEESE_NS7_ILi1EEEEEENS1_35KernelTmaWarpSpecializedCooperativeEEENS5_IJNS5_IJNS7_ILi128EEEEEESK_NS5_IJNS7_ILi64EEEEEEEEENS_6half_tENS5_IJS6_NS5_IJSF_EEENS5_IJiiEEEEEESO_NS5_IJSP_S6_SQ_EEENS4_8TiledMMAINS4_8MMA_AtomIJNS4_4SM904GMMA26MMA_64x128x16_F32F16F16_SSILNSW_5MajorE0ELSY_1ELNSW_7ScaleInE1ELSZ_1EEEEEENS4_6LayoutINS5_IJSE_SF_SF_EEENS5_IJSF_NS7_ILi0EEES14_EEEEENS5_IJNS4_10UnderscoreES17_S17_EEEEENS4_23SM90_TMA_LOAD_MULTICASTENS4_14ComposedLayoutINS4_7SwizzleILi3ELi4ELi3EEENS4_18smem_ptr_flag_bitsILi16EEENS12_INS5_IJS8_SL_EEENS5_IJSL_SF_EEEEEEEvNS4_8identityES1A_NS1B_IS1D_S1F_NS12_INS5_IJSL_S8_EEENS5_IJSF_SL_EEEEEEEvS1K_EENS_8epilogue10collective6detail29Sm90TmaWarpSpecializedAdapterINS1R_15DefaultEpilogueISO_SR_SR_NS1Q_6thread17LinearCombinationISO_Li1EffLNS1V_9ScaleType4KindE0ELNS_15FloatRoundStyleE2ESO_EENS1_15EpilogueDefaultEEEEEvvEEEEvNT_6ParamsE:
[----:B------:R-:W0:Y:S01]  /*0000*/  LDC R1, c[0x0][0x28] ;  /* 0x00000a00ff017b82 */ /* 0x000e220000000800 */
[----:B------:R-:W1:Y:S01]  /*0010*/  S2R R91, SR_TID.X ;  /* 0x00000000005b7919 */ /* 0x000e620000002100 */
[----:B------:R-:W-:Y:S01]  /*0020*/  ELECT P0, URZ, PT ;  /* 0x00000000003f782f */ /* 0x000fe20003800000 */
[----:B------:R-:W-:Y:S01]  /*0030*/  BSSY B0, `(.L_x_48) ;  /* 0x0000015000007945 */ /* 0x000fe20003800000 */
[--C-:B-1----:R-:W-:Y:S02]  /*0040*/  SHF.R.U32.HI R0, RZ, 0x5, R91.reuse ;  /* 0x00000005ff007819 */ /* 0x102fe4000001165b */
[----:B------:R-:W-:-:S03]  /*0050*/  SHF.R.U32.HI R3, RZ, 0x7, R91 ;  /* 0x00000007ff037819 */ /* 0x000fc6000001165b */
[----:B------:R-:W1:Y:S04]  /*0060*/  SHFL.IDX PT, R4, R0, RZ, 0x1f ;  /* 0x00001fff00047589 */ /* 0x000e6800000e0000 */
[----:B------:R-:W2:Y:S01]  /*0070*/  SHFL.IDX PT, R2, R3, RZ, 0x1f ;  /* 0x00001fff03027589 */ /* 0x000ea200000e0000 */
[----:B-1----:R-:W-:Y:S02]  /*0080*/  R2UR UR10, R4 ;  /* 0x00000000040a72ca */ /* 0x002fe400000e0000 */
[----:B--2---:R-:W-:-:S11]  /*0090*/  R2UR UR5, R2 ;  /* 0x00000000020572ca */ /* 0x004fd600000e0000 */
[----:B------:R-:W-:Y:S02]  /*00a0*/  USHF.R.S32.HI UR4, URZ, 0x1f, UR10 ;  /* 0x0000001f3f047899 */ /* 0x000fe4000801140a */
[----:B------:R-:W-:Y:S02]  /*00b0*/  ISETP.NE.OR P0, PT, RZ, UR10, !P0 ;  /* 0x0000000aff007c0c */ /* 0x000fe4000c705670 */
[----:B------:R-:W-:-:S04]  /*00c0*/  ULEA.HI UR4, UR4, UR10, URZ, 0x2 ;  /* 0x0000000a04047291 */ /* 0x000fc8000f8f103f */
[----:B------:R-:W-:-:S04]  /*00d0*/  ULOP3.LUT UR4, UR4, 0xfffffffc, URZ, 0xc0, !UPT ;  /* 0xfffffffc04047892 */ /* 0x000fc8000f8ec03f */
[----:B------:R-:W-:-:S03]  /*00e0*/  UIADD3 UR10, UR10, -UR4, URZ ;  /* 0x800000040a0a7290 */ /* 0x000fc6000fffe03f */
[----:B0-----:R-:W-:Y:S09]  /*00f0*/  @P0 BRA `(.L_x_49) ;  /* 0x0000000000200947 */ /* 0x001ff20003800000 */
[----:B------:R-:W-:Y:S02]  /*0100*/  ULDC.64 UR6, c[0x0][0x198] ;  /* 0x0000660000067ab9 */ /* 0x000fe40000000a00 */
[----:B------:R-:W-:Y:S02]  /*0110*/  UIADD3 UR8, UP0, UR6, 0xf0, URZ ;  /* 0x000000f006087890 */ /* 0x000fe4000ff1e03f */
[----:B------:R-:W-:Y:S02]  /*0120*/  UIADD3 UR6, UP1, UR6, 0x1f0, URZ ;  /* 0x000001f006067890 */ /* 0x000fe4000ff3e03f */
[----:B------:R-:W-:Y:S02]  /*0130*/  UIADD3.X UR9, URZ, UR7, URZ, UP0, !UPT ;  /* 0x000000073f097290 */ /* 0x000fe400087fe43f */
[----:B------:R-:W-:-:S07]  /*0140*/  UIADD3.X UR7, URZ, UR7, URZ, UP1, !UPT ;  /* 0x000000073f077290 */ /* 0x000fce0008ffe43f */
[----:B------:R0:W-:Y:S02]  /*0150*/  UTMACCTL.PF [UR8] ;  /* 0x00000000080079b9 */ /* 0x0001e40008040000 */
[----:B------:R0:W-:Y:S02]  /*0160*/  UTMACCTL.PF [UR6] ;  /* 0x00000000060079b9 */ /* 0x0001e40008040000 */
[----:B0-----:R-:W-:Y:S01]  /*0170*/  NOP ;  /* 0x0000000000007918 */ /* 0x001fe20000000000 */
.L_x_49:
[----:B------:R-:W-:Y:S05]  /*0180*/  BSYNC B0 ;  /* 0x0000000000007941 */ /* 0x000fea0003800000 */
.L_x_48:
[----:B------:R-:W0:Y:S01]  /*0190*/  SHFL.IDX PT, R2, R0, RZ, 0x1f ;  /* 0x00001fff00027589 */ /* 0x000e2200000e0000 */
[----:B------:R-:W-:Y:S01]  /*01a0*/  UISETP.NE.AND UP0, UPT, UR10, 0x3, UPT ;  /* 0x000000030a00788c */ /* 0x000fe2000bf05270 */
[----:B------:R-:W-:Y:S01]  /*01b0*/  ISETP.NE.AND P1, PT, RZ, UR5, PT ;  /* 0x00000005ff007c0c */ /* 0x000fe2000bf25270 */
[----:B------:R-:W-:Y:S02]  /*01c0*/  UIADD3 UR17, UR5, -0x1, URZ ;  /* 0xffffffff05117890 */ /* 0x000fe4000fffe03f */
[----:B------:R-:W-:Y:S02]  /*01d0*/  UISETP.EQ.OR UP0, UPT, UR10, URZ, !UP0 ;  /* 0x0000003f0a00728c */ /* 0x000fe4000c702670 */
[----:B------:R-:W-:Y:S02]  /*01e0*/  UISETP.GE.U32.AND UP1, UPT, UR17, 0x2, UPT ;  /* 0x000000021100788c */ /* 0x000fe4000bf26070 */
[----:B------:R-:W-:-:S04]  /*01f0*/  UISETP.EQ.AND UP0, UPT, UR5, URZ, UP0 ;  /* 0x0000003f0500728c */ /* 0x000fc80008702270 */
[----:B------:R-:W-:-:S04]  /*0200*/  USEL UR40, URZ, 0x1, !UP0 ;  /* 0x000000013f287887 */ /* 0x000fc8000c000000 */
[----:B------:R-:W-:Y:S01]  /*0210*/  USEL UR40, UR40, 0x2, UP1 ;  /* 0x0000000228287887 */ /* 0x000fe20008800000 */
[----:B0-----:R-:W-:-:S13]  /*0220*/  ISETP.NE.AND P0, PT, R2, RZ, PT ;  /* 0x000000ff0200720c */ /* 0x001fda0003f05270 */
[----:B------:R-:W-:Y:S05]  /*0230*/  @P0 BRA `(.L_x_50) ;  /* 0x0000000000700947 */ /* 0x000fea0003800000 */
[----:B------:R-:W0:Y:S01]  /*0240*/  S2UR UR8, SR_CgaCtaId ;  /* 0x00000000000879c3 */ /* 0x000e220000008800 */
[----:B------:R-:W-:Y:S01]  /*0250*/  UMOV UR4, 0x400 ;  /* 0x0000040000047882 */ /* 0x000fe20000000000 */
[----:B------:R-:W-:Y:S01]  /*0260*/  UMOV UR5, 0x1 ;  /* 0x0000000100057882 */ /* 0x000fe20000000000 */
[----:B------:R-:W-:Y:S01]  /*0270*/  UMOV UR6, 0x6 ;  /* 0x0000000600067882 */ /* 0x000fe20000000000 */
[----:B------:R-:W-:Y:S01]  /*0280*/  ELECT P0, URZ, PT ;  /* 0x00000000003f782f */ /* 0x000fe20003800000 */
[----:B------:R-:W-:-:S04]  /*0290*/  UIADD3 UR6, -UR6, 0x100000, URZ ;  /* 0x0010000006067890 */ /* 0x000fc8000fffe13f */
[----:B------:R-:W-:Y:S02]  /*02a0*/  USHF.L.U32 UR7, UR6, 0xb, URZ ;  /* 0x0000000b06077899 */ /* 0x000fe4000800063f */
[----:B------:R-:W-:Y:S02]  /*02b0*/  USHF.L.U32 UR6, UR6, 0x1, URZ ;  /* 0x0000000106067899 */ /* 0x000fe4000800063f */
[----:B0-----:R-:W-:Y:S02]  /*02c0*/  ULEA UR8, UR8, UR4, 0x18 ;  /* 0x0000000408087291 */ /* 0x001fe4000f8ec03f */
[----:B------:R-:W-:-:S04]  /*02d0*/  UIADD3 UR4, -UR5, 0x100000, URZ ;  /* 0x0010000005047890 */ /* 0x000fc8000fffe13f */
[----:B------:R-:W-:Y:S02]  /*02e0*/  USHF.L.U32 UR5, UR4, 0xb, URZ ;  /* 0x0000000b04057899 */ /* 0x000fe4000800063f */
[----:B------:R-:W-:Y:S01]  /*02f0*/  USHF.L.U32 UR4, UR4, 0x1, URZ ;  /* 0x0000000104047899 */ /* 0x000fe2000800063f */
[----:B------:R-:W0:Y:S11]  /*0300*/  FENCE.VIEW.ASYNC.S ;  /* 0x00000000000073c6 */ /* 0x000e360000000000 */
[----:B0-----:R0:W1:Y:S01]  /*0310*/  SYNCS.EXCH.64 URZ, [UR8], UR4 ;  /* 0x00000004083f75b2 */ /* 0x0010620008000100 */
[----:B------:R0:W2:Y:S01]  /*0320*/  SYNCS.EXCH.64 URZ, [UR8+0x38], UR6 ;  /* 0x00003806083f75b2 */ /* 0x0000a20008000100 */
[----:B------:R0:W3:Y:S01]  /*0330*/  SYNCS.EXCH.64 URZ, [UR8+0x8], UR4 ;  /* 0x00000804083f75b2 */ /* 0x0000e20008000100 */
[----:B------:R0:W4:Y:S01]  /*0340*/  SYNCS.EXCH.64 URZ, [UR8+0x40], UR6 ;  /* 0x00004006083f75b2 */ /* 0x0001220008000100 */
[----:B------:R0:W0:Y:S01]  /*0350*/  SYNCS.EXCH.64 URZ, [UR8+0x10], UR4 ;  /* 0x00001004083f75b2 */ /* 0x0000220008000100 */
        /* <DEDUP_REMOVED lines=9> */
[----:B------:R-:W-:Y:S01]  /*03f0*/  NOP ;  /* 0x0000000000007918 */ /* 0x000fe20000000000 */
.L_x_50:
[----:B------:R-:W-:Y:S01]  /*0400*/  SHF.R.S32.HI R4, RZ, 0x1f, R91 ;  /* 0x0000001fff047819 */ /* 0x000fe2000001145b */
[----:B------:R-:W5:Y:S01]  /*0410*/  S2UR UR14, SR_CTAID.X ;  /* 0x00000000000e79c3 */ /* 0x000f620000002500 */
[----:B------:R1:W2:Y:S01]  /*0420*/  SHFL.IDX PT, R6, R0, RZ, 0x1f ;  /* 0x00001fff00067589 */ /* 0x0002a200000e0000 */
[----:B0-----:R-:W-:Y:S01]  /*0430*/  ULDC UR4, c[0x0][0x150] ;  /* 0x0000540000047ab9 */ /* 0x001fe20000000800 */
[----:B------:R-:W-:Y:S02]  /*0440*/  LEA.HI R4, R4, R91, RZ, 0x7 ;  /* 0x0000005b04047211 */ /* 0x000fe400078f38ff */
[----:B------:R-:W-:Y:S01]  /*0450*/  ELECT P0, URZ, PT ;  /* 0x00000000003f782f */ /* 0x000fe20003800000 */
[----:B------:R-:W-:Y:S01]  /*0460*/  NOP ;  /* 0x0000000000007918 */ /* 0x000fe20000000000 */
[----:B------:R-:W-:Y:S01]  /*0470*/  ULDC UR5, c[0x0][0x154] ;  /* 0x0000550000057ab9 */ /* 0x000fe20000000800 */
[----:B------:R-:W-:Y:S01]  /*0480*/  LOP3.LUT R4, R4, 0xffffff80, RZ, 0xc0, !PT ;  /* 0xffffff8004047812 */ /* 0x000fe200078ec0ff */
[----:B------:R-:W0:Y:S01]  /*0490*/  S2UR UR11, SR_CTAID.Y ;  /* 0x00000000000b79c3 */ /* 0x000e220000002600 */
[----:B------:R-:W-:Y:S01]  /*04a0*/  ULDC UR7, c[0x0][0x144] ;  /* 0x0000510000077ab9 */ /* 0x000fe20000000800 */
[----:B------:R-:W-:Y:S01]  /*04b0*/  NOP ;  /* 0x0000000000007918 */ /* 0x000fe20000000000 */
[----:B------:R-:W-:Y:S01]  /*04c0*/  ULDC UR12, c[0x0][0x148] ;  /* 0x00005200000c7ab9 */ /* 0x000fe20000000800 */
[----:B------:R-:W-:-:S05]  /*04d0*/  IMAD.IADD R4, R91, 0x1, -R4 ;  /* 0x000000015b047824 */ /* 0x000fca00078e0a04 */
[----:B------:R-:W-:-:S04]  /*04e0*/  SHF.R.S32.HI R5, RZ, 0x1f, R4 ;  /* 0x0000001fff057819 */ /* 0x000fc80000011404 */
[----:B------:R-:W-:Y:S02]  /*04f0*/  LEA.HI R5, R5, R4, RZ, 0x3 ;  /* 0x0000000405057211 */ /* 0x000fe400078f18ff */
[----:B-----5:R-:W-:Y:S02]  /*0500*/  I2FP.F32.U32 R7, UR14 ;  /* 0x0000000e00077c45 */ /* 0x020fe40008201000 */
[--C-:B-1----:R-:W-:Y:S02]  /*0510*/  SHF.R.S32.HI R0, RZ, 0x3, R5.reuse ;  /* 0x00000003ff007819 */ /* 0x102fe40000011405 */
[----:B------:R-:W-:Y:S01]  /*0520*/  SHF.R.S32.HI R5, RZ, 0x1f, R5 ;  /* 0x0000001fff057819 */ /* 0x000fe20000011405 */
[----:B------:R-:W-:Y:S01]  /*0530*/  FMUL R8, R7, UR4 ;  /* 0x0000000407087c20 */ /* 0x000fe20008400000 */
[----:B--2---:R-:W-:Y:S02]  /*0540*/  ISETP.NE.OR P0, PT, R6, RZ, !P0 ;  /* 0x000000ff0600720c */ /* 0x004fe40004705670 */
[----:B------:R-:W-:-:S02]  /*0550*/  LEA.HI R5, R5, R0, RZ, 0x2 ;  /* 0x0000000005057211 */ /* 0x000fc400078f10ff */
[----:B------:R-:W-:Y:S01]  /*0560*/  SHF.R.S32.HI R7, RZ, 0x1f, R2 ;  /* 0x0000001fff077819 */ /* 0x000fe20000011402 */
[----:B------:R-:W1:Y:S01]  /*0570*/  F2I.U32.TRUNC.NTZ R8, R8 ;  /* 0x0000000800087305 */ /* 0x000e62000020f000 */
[----:B------:R-:W-:Y:S02]  /*0580*/  LOP3.LUT R5, R5, 0xfffffffc, RZ, 0xc0, !PT ;  /* 0xfffffffc05057812 */ /* 0x000fe400078ec0ff */
[----:B------:R-:W-:-:S03]  /*0590*/  LEA.HI R7, R7, R2, RZ, 0x2 ;  /* 0x0000000207077211 */ /* 0x000fc600078f10ff */
[----:B------:R-:W-:Y:S01]  /*05a0*/  IMAD.IADD R5, R0, 0x1, -R5 ;  /* 0x0000000100057824 */ /* 0x000fe200078e0a05 */
[----:B0-----:R-:W-:Y:S01]  /*05b0*/  I2FP.F32.U32 R0, UR11 ;  /* 0x0000000b00007c45 */ /* 0x001fe20008201000 */
[----:B------:R-:W-:Y:S01]  /*05c0*/  VOTEU.ALL UP0, P0 ;  /* 0x00000000003f7886 */ /* 0x000fe20000000000 */
[----:B------:R-:W-:Y:S01]  /*05d0*/  LOP3.LUT R7, R7, 0x3ffffffc, RZ, 0xc0, !PT ;  /* 0x3ffffffc07077812 */ /* 0x000fe200078ec0ff */
[----:B------:R-:W-:Y:S02]  /*05e0*/  VOTEU.ALL UP1, P0 ;  /* 0x00000000003f7886 */ /* 0x000fe40000020000 */
[----:B------:R-:W-:Y:S01]  /*05f0*/  FMUL R6, R0, UR5 ;  /* 0x0000000500067c20 */ /* 0x000fe20008400000 */
[----:B------:R-:W0:Y:S01]  /*0600*/  @!UP0 S2UR UR8, SR_CgaCtaId ;  /* 0x00000000000889c3 */ /* 0x000e220000008800 */
[----:B------:R-:W-:Y:S01]  /*0610*/  IMAD.IADD R2, R2, 0x1, -R7 ;  /* 0x0000000102027824 */ /* 0x000fe200078e0a07 */
[----:B-1----:R-:W-:Y:S01]  /*0620*/  R2UR UR4, R8 ;  /* 0x00000000080472ca */ /* 0x002fe200000e0000 */
[----:B------:R-:W-:-:S02]  /*0630*/  @!UP0 UMOV UR6, 0x400 ;  /* 0x0000040000068882 */ /* 0x000fc40000000000 */
[----:B------:R-:W1:Y:S01]  /*0640*/  F2I.U32.TRUNC.NTZ R6, R6 ;  /* 0x0000000600067305 */ /* 0x000e62000020f000 */
[----:B------:R-:W-:-:S05]  /*0650*/  IMAD R2, R2, 0x4, R5 ;  /* 0x0000000402027824 */ /* 0x000fca00078e0205 */
[----:B------:R-:W-:-:S04]  /*0660*/  LEA.HI R0, R2, R2, RZ, 0x1 ;  /* 0x0000000202007211 */ /* 0x000fc800078f08ff */
[----:B------:R-:W-:Y:S01]  /*0670*/  UIADD3 UR4, -UR4, URZ, URZ ;  /* 0x0000003f04047290 */ /* 0x000fe2000fffe13f */
[----:B------:R-:W-:-:S03]  /*0680*/  LOP3.LUT R5, R0, 0xfffffffe, RZ, 0xc0, !PT ;  /* 0xfffffffe00057812 */ /* 0x000fc600078ec0ff */
[----:B------:R-:W-:Y:S01]  /*0690*/  UIMAD UR7, UR7, UR4, UR14 ;  /* 0x00000004070772a4 */ /* 0x000fe2000f8e020e */
[----:B-1----:R-:W-:Y:S01]  /*06a0*/  R2UR UR13, R6 ;  /* 0x00000000060d72ca */ /* 0x002fe200000e0000 */
[----:B------:R-:W-:Y:S01]  /*06b0*/  IMAD.IADD R5, R2, 0x1, -R5 ;  /* 0x0000000102057824 */ /* 0x000fe200078e0a05 */
[----:B------:R-:W1:Y:S01]  /*06c0*/  LDC R6, c[0x0][0x140] ;  /* 0x00005000ff067b82 */ /* 0x000e620000000800 */
[----:B------:R-:W-:Y:S01]  /*06d0*/  UMOV UR4, 0x20 ;  /* 0x0000002000047882 */ /* 0x000fe20000000000 */
[----:B0-----:R-:W-:Y:S02]  /*06e0*/  @!UP0 ULEA UR6, UR8, UR6, 0x18 ;  /* 0x0000000608068291 */ /* 0x001fe4000f8ec03f */
[----:B------:R-:W-:Y:S01]  /*06f0*/  ISETP.NE.AND P3, PT, R5, UR7, PT ;  /* 0x0000000705007c0c */ /* 0x000fe2000bf65270 */
[----:B------:R-:W-:-:S04]  /*0700*/  @!UP0 UIADD3 UR4, -UR4, 0x100000, URZ ;  /* 0x0010000004048890 */ /* 0x000fc8000fffe13f */
[----:B------:R-:W-:Y:S02]  /*0710*/  @!UP0 USHF.L.U32 UR5, UR4, 0xb, URZ ;  /* 0x0000000b04058899 */ /* 0x000fe4000800063f */
[----:B------:R-:W-:Y:S01]  /*0720*/  @!UP0 USHF.L.U32 UR4, UR4, 0x1, URZ ;  /* 0x0000000104048899 */ /* 0x000fe2000800063f */
[----:B------:R-:W-:Y:S01]  /*0730*/  IMAD.SHL.U32 R5, R2, 0x4, RZ ;  /* 0x0000000402057824 */ /* 0x000fe200078e00ff */
[----:B------:R-:W-:Y:S01]  /*0740*/  VOTEU.ALL UP0, P0 ;  /* 0x00000000003f7886 */ /* 0x000fe20000000000 */
[----:B------:R-:W-:-:S03]  /*0750*/  LOP3.LUT P0, RZ, R4, 0x7, RZ, 0xc0, !PT ;  /* 0x0000000704ff7812 */ /* 0x000fc6000780c0ff */
[----:B------:R-:W-:Y:S01]  /*0760*/  LOP3.LUT R18, R2, 0xc, R5, 0x78, !PT ;  /* 0x0000000c02127812 */ /* 0x000fe200078e7805 */
[----:B------:R-:W-:Y:S01]  /*0770*/  UIADD3 UR13, -UR13, URZ, URZ ;  /* 0x0000003f0d0d7290 */ /* 0x000fe2000fffe13f */
[----:B------:R-:W-:Y:S02]  /*0780*/  IMAD.MOV.U32 R2, RZ, RZ, 0x1 ;  /* 0x00000001ff027424 */ /* 0x000fe400078e00ff */
[C---:B------:R-:W-:Y:S01]  /*0790*/  ISETP.LT.U32.AND P0, PT, R18.reuse, 0x4, !P0 ;  /* 0x000000041200780c */ /* 0x040fe20004701070 */
[----:B------:R-:W0:Y:S02]  /*07a0*/  FENCE.VIEW.ASYNC.S ;  /* 0x00000000000073c6 */ /* 0x000e240000000000 */
[----:B0-----:R-:W0:Y:S01]  /*07b0*/  @!UP0 SYNCS.EXCH.64 URZ, [UR6+0x80], UR4 ;  /* 0x00008004063f85b2 */ /* 0x001e220008000100 */
[----:B------:R-:W-:Y:S02]  /*07c0*/  @P3 LEA.HI R0, R18, R18, RZ, 0x1 ;  /* 0x0000001212003211 */ /* 0x000fe400078f08ff */
[----:B------:R-:W-:-:S02]  /*07d0*/  SEL R5, RZ, 0x1, !P0 ;  /* 0x00000001ff057807 */ /* 0x000fc40004000000 */
[----:B------:R-:W-:Y:S02]  /*07e0*/  @P3 SHF.R.S32.HI R0, RZ, 0x1, R0 ;  /* 0x00000001ff003819 */ /* 0x000fe40000011400 */
[----:B-1----:R-:W-:Y:S01]  /*07f0*/  ISETP.EQ.U32.AND P2, PT, R6, 0x1, PT ;  /* 0x000000010600780c */ /* 0x002fe20003f42070 */
[----:B------:R1:W2:Y:S01]  /*0800*/  @!UP1 SYNCS.EXCH.64 URZ, [UR6+0x88], UR4 ;  /* 0x00008804063f95b2 */ /* 0x0002a20008000100 */
[----:B------:R-:W-:Y:S01]  /*0810*/  NOP ;  /* 0x0000000000007918 */ /* 0x000fe20000000000 */
[----:B-1----:R-:W-:-:S06]  /*0820*/  UIMAD UR4, UR12, UR13, UR11 ;  /* 0x0000000d0c0472a4 */ /* 0x002fcc000f8e020b */
[----:B------:R-:W-:Y:S02]  /*0830*/  @P3 ISETP.NE.AND P4, PT, R0, UR4, PT ;  /* 0x0000000400003c0c */ /* 0x000fe4000bf85270 */
[----:B------:R-:W-:Y:S02]  /*0840*/  LOP3.LUT R0, R91, 0x7f, RZ, 0xc0, !PT ;  /* 0x0000007f5b007812 */ /* 0x000fe400078ec0ff */
[----:B------:R-:W-:-:S04]  /*0850*/  @P3 SEL R2, RZ, 0x1, P4 ;  /* 0x00000001ff023807 */ /* 0x000fc80002000000 */
[----:B------:R-:W-:Y:S01]  /*0860*/  LOP3.LUT R2, R2, R5, RZ, 0xc0, !PT ;  /* 0x0000000502027212 */ /* 0x000fe200078ec0ff */
[----:B0-----:R-:W-:Y:S06]  /*0870*/  @!P2 BRA `(.L_x_51) ;  /* 0x000000000008a947 */ /* 0x001fec0003800000 */
[----:B--234-:R-:W-:Y:S01]  /*0880*/  UCGABAR_ARV ;  /* 0x00000000000079c7 */ /* 0x01cfe20008000000 */
[----:B------:R-:W-:Y:S05]  /*0890*/  BRA `(.L_x_52) ;  /* 0x0000000000047947 */ /* 0x000fea0003800000 */
.L_x_51:
[----:B--234-:R-:W-:Y:S01]  /*08a0*/  NOP ;  /* 0x0000000000007918 */ /* 0x01cfe20000000000 */
.L_x_52:
[----:B------:R-:W-:Y:S01]  /*08b0*/  ULDC UR4, c[0x0][0x65c] ;  /* 0x0001970000047ab9 */ /* 0x000fe20000000800 */
[----:B------:R-:W-:Y:S01]  /*08c0*/  UMOV UR5, URZ ;  /* 0x0000003f00057c82 */ /* 0x000fe20008000000 */
[----:B------:R-:W-:-:S03]  /*08d0*/  UISETP.NE.AND UP0, UPT, UR4, 0x1, UPT ;  /* 0x000000010400788c */ /* 0x000fc6000bf05270 */
[----:B------:R-:W-:Y:S01]  /*08e0*/  UMOV UR4, UR14 ;  /* 0x0000000e00047c82 */ /* 0x000fe20008000000 */
[----:B------:R-:W-:Y:S02]  /*08f0*/  UP2UR UR42, UPR, URZ, 0x1 ;  /* 0x000000013f2a7883 */ /* 0x000fe40008000000 */
[----:B------:R-:W-:Y:S02]  /*0900*/  PLOP3.LUT P3, PT, PT, PT, UP0, 0x80, 0x0 ;  /* 0x000000000000781c */ /* 0x000fe40003f6f008 */
[----:B------:R-:W-:Y:S02]  /*0910*/  PLOP3.LUT P4, PT, PT, PT, UP0, 0x80, 0x0 ;  /* 0x000000000000781c */ /* 0x000fe40003f8f008 */
[----:B------:R-:W-:Y:S01]  /*0920*/  PLOP3.LUT P5, PT, PT, PT, UP0, 0x80, 0x0 ;  /* 0x000000000000781c */ /* 0x000fe20003faf008 */
[----:B------:R-:W-:Y:S01]  /*0930*/  @UP0 ULDC UR15, c[0x0][0x10] ;  /* 0x00000400000f0ab9 */ /* 0x000fe20000000800 */
[----:B------:R-:W-:Y:S01]  /*0940*/  @UP0 UMOV UR8, UR11 ;  /* 0x0000000b00080c82 */ /* 0x000fe20008000000 */
[----:B------:R-:W-:Y:S01]  /*0950*/  @UP0 UMOV UR9, URZ ;  /* 0x0000003f00090c82 */ /* 0x000fe20008000000 */
[----:B------:R-:W-:Y:S01]  /*0960*/  @UP0 UMOV UR6, URZ ;  /* 0x0000003f00060c82 */ /* 0x000fe20008000000 */
[----:B------:R-:W-:Y:S01]  /*0970*/  @UP0 UIMAD.WIDE.U32 UR14, UR14, UR15, UR8 ;  /* 0x0000000f0e0e02a5 */ /* 0x000fe2000f8e0008 */
[----:B------:R-:W-:-:S02]  /*0980*/  PLOP3.LUT P0, PT, PT, PT, UP0, 0x80, 0x0 ;  /* 0x000000000000781c */ /* 0x000fc40003f0f008 */
[----:B------:R-:W-:Y:S01]  /*0990*/  @!UP0 ULDC UR8, c[0x0][0xc] ;  /* 0x0000030000088ab9 */ /* 0x000fe20000000800 */
[----:B------:R-:W-:Y:S02]  /*09a0*/  @UP0 UIADD3 UR16, UR15, UR6, URZ ;  /* 0x000000060f100290 */ /* 0x000fe4000fffe03f */
[----:B------:R-:W-:Y:S01]  /*09b0*/  @!UP0 UIMAD.WIDE.U32 UR4, UR11, UR8, UR4 ;  /* 0x000000080b0482a5 */ /* 0x000fe2000f8e0004 */
[----:B------:R-:W-:Y:S02]  /*09c0*/  IMAD.U32 R17, RZ, RZ, UR15 ;  /* 0x0000000fff117e24 */ /* 0x000fe4000f8e00ff */
[----:B------:R-:W-:Y:S01]  /*09d0*/  ULDC UR8, c[0x0][0xc] ;  /* 0x0000030000087ab9 */ /* 0x000fe20000000800 */
[----:B------:R-:W-:Y:S01]  /*09e0*/  ULDC UR9, c[0x0][0x10] ;  /* 0x0000040000097ab9 */ /* 0x000fe20000000800 */
[----:B------:R-:W-:Y:S01]  /*09f0*/  ULDC UR6, c[0x0][0x14] ;  /* 0x0000050000067ab9 */ /* 0x000fe20000000800 */
[----:B------:R-:W-:Y:S01]  /*0a00*/  UIMAD.WIDE.U32 UR8, UR8, UR9, URZ ;  /* 0x00000009080872a5 */ /* 0x000fe2000f8e003f */
[----:B------:R-:W-:-:S02]  /*0a10*/  IMAD.U32 R4, RZ, RZ, UR4 ;  /* 0x00000004ff047e24 */ /* 0x000fc4000f8e00ff */
[----:B------:R-:W-:Y:S01]  /*0a20*/  IMAD.U32 R7, RZ, RZ, UR5 ;  /* 0x00000005ff077e24 */ /* 0x000fe2000f8e00ff */
[----:B------:R-:W-:Y:S01]  /*0a30*/  UIMAD.WIDE.U32 UR36, UR8, UR6, URZ ;  /* 0x00000006082472a5 */ /* 0x000fe2000f8e003f */
[----:B------:R-:W-:Y:S01]  /*0a40*/  IMAD.U32 R16, RZ, RZ, UR14 ;  /* 0x0000000eff107e24 */ /* 0x000fe2000f8e00ff */
[----:B------:R-:W-:Y:S01]  /*0a50*/  UIMAD UR41, UR9, UR6, URZ ;  /* 0x00000006092972a4 */ /* 0x000fe2000f8e023f */
[----:B------:R-:W-:Y:S02]  /*0a60*/  @P3 IMAD.U32 R17, RZ, RZ, UR16 ;  /* 0x00000010ff113e24 */ /* 0x000fe4000f8e00ff */
[----:B------:R-:W-:Y:S01]  /*0a70*/  IMAD.U32 R5, RZ, RZ, UR5 ;  /* 0x00000005ff057e24 */ /* 0x000fe2000f8e00ff */
[----:B------:R-:W-:Y:S01]  /*0a80*/  UIADD3 UR41, UR37, UR41, URZ ;  /* 0x0000002925297290 */ /* 0x000fe2000fffe03f */
[----:B------:R-:W-:Y:S02]  /*0a90*/  IMAD.U32 R6, RZ, RZ, UR4 ;  /* 0x00000004ff067e24 */ /* 0x000fe4000f8e00ff */
[----:B------:R-:W-:-:S02]  /*0aa0*/  @!P4 IMAD.MOV.U32 R16, RZ, RZ, R4 ;  /* 0x000000ffff10c224 */ /* 0x000fc400078e0004 */
[----:B------:R-:W-:Y:S01]  /*0ab0*/  @!P5 IMAD.MOV.U32 R17, RZ, RZ, R7 ;  /* 0x000000ffff11d224 */ /* 0x000fe200078e0007 */
[----:B------:R-:W-:Y:S06]  /*0ac0*/  @!P2 BRA `(.L_x_53) ;  /* 0x00000000000ca947 */ /* 0x000fec0003800000 */
[----:B------:R-:W-:Y:S01]  /*0ad0*/  UCGABAR_WAIT ;  /* 0x0000000000007dc7 */ /* 0x000fe20008000000 */
[----:B------:R-:W-:Y:S01]  /*0ae0*/  CCTL.IVALL ;  /* 0x00000000ff00798f */ /* 0x000fe20002000000 */
[----:B------:R-:W-:Y:S05]  /*0af0*/  BRA `(.L_x_54) ;  /* 0x0000000000047947 */ /* 0x000fea0003800000 */
.L_x_53:
[----:B------:R-:W-:Y:S06]  /*0b00*/  BAR.SYNC.DEFER_BLOCKING 0x0 ;  /* 0x0000000000007b1d */ /* 0x000fec0000010000 */
.L_x_54:
[----:B------:R-:W-:Y:S05]  /*0b10*/  @!P1 BRA `(.L_x_55) ;  /* 0x0000006c00c09947 */ /* 0x000fea0003800000 */
[----:B------:R-:W-:-:S06]  /*0b20*/  UISETP.GT.U32.AND UP0, UPT, UR17, 0x1, UPT ;  /* 0x000000011100788c */ /* 0x000fcc000bf04070 */
[----:B------:R-:W-:-:S13]  /*0b30*/  PLOP3.LUT P0, PT, PT, PT, UP0, 0x80, 0x0 ;  /* 0x000000000000781c */ /* 0x000fda0003f0f008 */
[----:B------:R-:W-:Y:S05]  /*0b40*/  @P0 EXIT ;  /* 0x000000000000094d */ /* 0x000fea0003800000 */
[----:B------:R-:W-:Y:S01]  /*0b50*/  ULDC.64 UR4, c[0x0][0x650] ;  /* 0x0001940000047ab9 */ /* 0x000fe20000000a00 */
[----:B------:R-:W-:Y:S01]  /*0b60*/  UMOV UR43, 0xffffffff ;  /* 0xffffffff002b7882 */ /* 0x000fe20000000000 */
[----:B------:R-:W-:Y:S01]  /*0b70*/  ISETP.GE.U32.AND P0, PT, R16, UR4, PT ;  /* 0x0000000410007c0c */ /* 0x000fe2000bf06070 */
[----:B------:R-:W-:Y:S01]  /*0b80*/  UMOV UR44, 0xffffffff ;  /* 0xffffffff002c7882 */ /* 0x000fe20000000000 */
[----:B------:R-:W-:Y:S01]  /*0b90*/  UMOV UR45, 0xffffffff ;  /* 0xffffffff002d7882 */ /* 0x000fe20000000000 */
[----:B------:R-:W-:Y:S02]  /*0ba0*/  PRMT R6, RZ, 0x7610, R6 ;  /* 0x00007610ff067816 */ /* 0x000fe40000000006 */
[----:B------:R-:W-:-:S13]  /*0bb0*/  ISETP.GE.U32.AND.EX P0, PT, R17, UR5, PT, P0 ;  /* 0x0000000511007c0c */ /* 0x000fda000bf06100 */
[----:B------:R-:W-:Y:S05]  /*0bc0*/  @P0 BRA `(.L_x_56) ;  /* 0x0000000400480947 */ /* 0x000fea0003800000 */
[----:B------:R-:W-:Y:S01]  /*0bd0*/  ULDC.64 UR16, c[0x0][0x628] ;  /* 0x00018a0000107ab9 */ /* 0x000fe20000000a00 */
[C---:B------:R-:W-:Y:S01]  /*0be0*/  R2UR UR19, R16.reuse ;  /* 0x00000000101372ca */ /* 0x040fe200000e0000 */
[----:B------:R-:W-:Y:S01]  /*0bf0*/  ULDC UR18, c[0x0][0x630] ;  /* 0x00018c0000127ab9 */ /* 0x000fe20000000800 */
[----:B------:R-:W-:Y:S02]  /*0c00*/  ISETP.NE.U32.AND P0, PT, RZ, UR16, PT ;  /* 0x00000010ff007c0c */ /* 0x000fe4000bf05070 */
[----:B------:R-:W-:Y:S02]  /*0c10*/  R2UR UR4, R16 ;  /* 0x00000000100472ca */ /* 0x000fe400000e0000 */
[----:B------:R-:W-:Y:S02]  /*0c20*/  ISETP.NE.AND.EX P0, PT, RZ, UR17, PT, P0 ;  /* 0x00000011ff007c0c */ /* 0x000fe4000bf05300 */
[----:B------:R-:W-:-:S11]  /*0c30*/  R2UR UR5, R17 ;  /* 0x00000000110572ca */ /* 0x000fd600000e0000 */
[----:B------:R-:W-:Y:S05]  /*0c40*/  @!P0 BRA `(.L_x_57) ;  /* 0x0000000000308947 */ /* 0x000fea0003800000 */
[----:B------:R-:W-:Y:S01]  /*0c50*/  R2UR UR4, R16 ;  /* 0x00000000100472ca */ /* 0x000fe200000e0000 */
[----:B------:R-:W-:Y:S01]  /*0c60*/  ULDC UR6, c[0x0][0x634] ;  /* 0x00018d0000067ab9 */ /* 0x000fe20000000800 */
[----:B------:R-:W-:-:S11]  /*0c70*/  R2UR UR10, R17 ;  /* 0x00000000110a72ca */ /* 0x000fd600000e0000 */
[----:B------:R-:W-:-:S04]  /*0c80*/  UIADD3 UR6, UP0, UR4, UR6, URZ ;  /* 0x0000000604067290 */ /* 0x000fc8000ff1e03f */
[----:B------:R-:W-:-:S04]  /*0c90*/  UIADD3.X UR10, URZ, UR10, URZ, UP0, !UPT ;  /* 0x0000000a3f0a7290 */ /* 0x000fc800087fe43f */
[----:B------:R-:W-:-:S04]  /*0ca0*/  UIMAD.WIDE.U32 UR4, UR10, UR16, URZ ;  /* 0x000000100a0472a5 */ /* 0x000fc8000f8e003f */
[----:B------:R-:W-:Y:S02]  /*0cb0*/  UIMAD.WIDE.U32 UR8, UP0, UR6, UR17, UR4 ;  /* 0x00000011060872a5 */ /* 0x000fe4000f800004 */
[----:B------:R-:W-:Y:S02]  /*0cc0*/  UIMAD.WIDE.U32 UR4, UR6, UR16, URZ ;  /* 0x00000010060472a5 */ /* 0x000fe4000f8e003f */
[----:B------:R-:W-:Y:S02]  /*0cd0*/  UIADD3.X UR15, URZ, URZ, URZ, UP0, !UPT ;  /* 0x0000003f3f0f7290 */ /* 0x000fe400087fe43f */
[----:B------:R-:W-:Y:S01]  /*0ce0*/  UIADD3 URZ, UP0, UR5, UR8, URZ ;  /* 0x00000008053f7290 */ /* 0x000fe2000ff1e03f */
[----:B------:R-:W-:-:S03]  /*0cf0*/  UMOV UR14, UR9 ;  /* 0x00000009000e7c82 */ /* 0x000fc60008000000 */
[----:B------:R-:W-:-:S12]  /*0d00*/  UIMAD.WIDE.U32.X UR4, UR10, UR17, UR14, UP0 ;  /* 0x000000110a0472a5 */ /* 0x000fd800080e040e */
.L_x_57:
[----:B------:R-:W-:Y:S01]  /*0d10*/  USHF.R.U64 UR45, UR4, UR18, UR5 ;  /* 0x00000012042d7299 */ /* 0x000fe20008001205 */
[----:B------:R-:W-:Y:S01]  /*0d20*/  R2UR UR9, R17 ;  /* 0x00000000110972ca */ /* 0x000fe200000e0000 */
[----:B------:R-:W-:Y:S02]  /*0d30*/  USHF.R.U32.HI UR4, URZ, UR18, UR5 ;  /* 0x000000123f047299 */ /* 0x000fe40008011605 */
[----:B------:R-:W-:Y:S01]  /*0d40*/  UIADD3 UR5, UP0, URZ, -UR45, URZ ;  /* 0x8000002d3f057290 */ /* 0x000fe2000ff1e03f */
[----:B------:R-:W-:Y:S01]  /*0d50*/  ULDC.64 UR14, c[0x0][0x620] ;  /* 0x00018800000e7ab9 */ /* 0x000fe20000000a00 */
[----:B------:R-:W-:Y:S02]  /*0d60*/  UMOV UR8, UR19 ;  /* 0x0000001300087c82 */ /* 0x000fe40008000000 */
[----:B------:R-:W-:Y:S01]  /*0d70*/  UIADD3.X UR4, URZ, ~UR4, URZ, UP0, !UPT ;  /* 0x800000043f047290 */ /* 0x000fe200087fe43f */
[----:B------:R-:W-:Y:S01]  /*0d80*/  ULDC UR10, c[0x0][0x618] ;  /* 0x00018600000a7ab9 */ /* 0x000fe20000000800 */
[----:B------:R-:W-:-:S02]  /*0d90*/  UISETP.NE.AND UP1, UPT, UR42, URZ, UPT ;  /* 0x0000003f2a00728c */ /* 0x000fc4000bf25270 */
[----:B------:R-:W-:Y:S02]  /*0da0*/  UIMAD UR4, UR4, UR14, URZ ;  /* 0x0000000e040472a4 */ /* 0x000fe4000f8e023f */
[----:B------:R-:W-:Y:S02]  /*0db0*/  UIMAD.WIDE.U32 UR8, UR5, UR14, UR8 ;  /* 0x0000000e050872a5 */ /* 0x000fe4000f8e0008 */
[----:B------:R-:W-:Y:S02]  /*0dc0*/  UIMAD UR4, UR5, UR15, UR4 ;  /* 0x0000000f050472a4 */ /* 0x000fe4000f8e0204 */
[----:B------:R-:W-:Y:S02]  /*0dd0*/  UIMAD UR12, UR12, UR13, UR11 ;  /* 0x0000000d0c0c72a4 */ /* 0x000fe4000f8e020b */
[----:B------:R-:W-:Y:S01]  /*0de0*/  UIADD3 UR6, UR9, UR4, URZ ;  /* 0x0000000409067290 */ /* 0x000fe2000fffe03f */
[----:B------:R-:W-:Y:S02]  /*0df0*/  ULDC UR11, c[0x0][0x608] ;  /* 0x00018200000b7ab9 */ /* 0x000fe40000000800 */
[----:B------:R-:W-:Y:S01]  /*0e00*/  ULDC.64 UR4, c[0x0][0x640] ;  /* 0x0001900000047ab9 */ /* 0x000fe20000000a00 */
[----:B------:R-:W-:Y:S01]  /*0e10*/  USHF.R.U64 UR16, UR8, UR10, UR6 ;  /* 0x0000000a08107299 */ /* 0x000fe20008001206 */
[----:B------:R-:W-:Y:S01]  /*0e20*/  ISETP.NE.U32.AND P0, PT, RZ, UR4, PT ;  /* 0x00000004ff007c0c */ /* 0x000fe2000bf05070 */
[----:B------:R-:W-:-:S02]  /*0e30*/  USHF.R.U32.HI UR6, URZ, UR10, UR6 ;  /* 0x0000000a3f067299 */ /* 0x000fc40008011606 */
[----:B------:R-:W-:Y:S01]  /*0e40*/  USEL UR12, UR7, UR12, !UP1 ;  /* 0x0000000c070c7287 */ /* 0x000fe2000c800000 */
[----:B------:R-:W-:Y:S01]  /*0e50*/  ISETP.NE.AND.EX P0, PT, RZ, UR5, PT, P0 ;  /* 0x00000005ff007c0c */ /* 0x000fe2000bf05300 */
[----:B------:R-:W-:Y:S02]  /*0e60*/  USHF.R.U64 UR22, UR16, UR11, UR6 ;  /* 0x0000000b10167299 */ /* 0x000fe40008001206 */
[----:B------:R-:W-:Y:S01]  /*0e70*/  USHF.R.U32.HI UR7, URZ, UR11, UR6 ;  /* 0x0000000b3f077299 */ /* 0x000fe20008011606 */
[----:B------:R-:W-:Y:S01]  /*0e80*/  ULDC UR18, c[0x0][0x658] ;  /* 0x0001960000127ab9 */ /* 0x000fe20000000800 */
[----:B------:R-:W-:Y:S02]  /*0e90*/  UMOV UR9, 0xffffffff ;  /* 0xffffffff00097882 */ /* 0x000fe40000000000 */
[----:B------:R-:W-:Y:S02]  /*0ea0*/  USHF.R.U64 UR23, UR22, UR18, UR7 ;  /* 0x0000001216177299 */ /* 0x000fe40008001207 */
[----:B------:R-:W-:Y:S01]  /*0eb0*/  USHF.L.U32 UR6, UR9, UR18, URZ ;  /* 0x0000001209067299 */ /* 0x000fe2000800063f */
[----:B------:R-:W-:Y:S01]  /*0ec0*/  ULDC UR17, c[0x0][0x600] ;  /* 0x0001800000117ab9 */ /* 0x000fe20000000800 */
[----:B------:R-:W-:-:S02]  /*0ed0*/  USHF.R.U32.HI UR7, URZ, UR18, UR7 ;  /* 0x000000123f077299 */ /* 0x000fc40008011607 */
[----:B------:R-:W-:Y:S02]  /*0ee0*/  ULOP3.LUT UR13, URZ, UR6, URZ, 0x33, !UPT ;  /* 0x000000063f0d7292 */ /* 0x000fe4000f8e333f */
[----:B------:R-:W-:Y:S01]  /*0ef0*/  UIADD3 UR15, UR17, -0x1, URZ ;  /* 0xffffffff110f7890 */ /* 0x000fe2000fffe03f */
[----:B------:R-:W-:Y:S01]  /*0f00*/  ULDC UR19, c[0x0][0x648] ;  /* 0x0001920000137ab9 */ /* 0x000fe20000000800 */
[----:B------:R-:W-:Y:S01]  /*0f10*/  ULDC UR20, c[0x0][0x638] ;  /* 0x00018e0000147ab9 */ /* 0x000fe20000000800 */
[----:B------:R-:W-:Y:S01]  /*0f20*/  UMOV UR21, 0x1 ;  /* 0x0000000100157882 */ /* 0x000fe20000000000 */
[----:B------:R-:W-:Y:S01]  /*0f30*/  UMOV UR6, UR23 ;  /* 0x0000001700067c82 */ /* 0x000fe20008000000 */
[----:B------:R-:W-:Y:S07]  /*0f40*/  @!P0 BRA `(.L_x_58) ;  /* 0x0000000000308947 */ /* 0x000fee0003800000 */
[----:B------:R-:W-:Y:S02]  /*0f50*/  ULDC UR10, c[0x0][0x64c] ;  /* 0x00019300000a7ab9 */ /* 0x000fe40000000800 */
        /* <DEDUP_REMOVED lines=8> */
[----:B------:R-:W-:-:S07]  /*0fe0*/  UIMAD.WIDE.U32.X UR4, UR14, UR5, UR10, UP0 ;  /* 0x000000050e0472a5 */ /* 0x000fce00080e040a */
[----:B------:R-:W-:Y:S01]  /*0ff0*/  UMOV UR6, UR4 ;  /* 0x0000000400067c82 */ /* 0x000fe20008000000 */
[----:B------:R-:W-:-:S05]  /*1000*/  UMOV UR7, UR5 ;  /* 0x0000000500077c82 */ /* 0x000fca0008000000 */
.L_x_58:
[----:B------:R-:W-:Y:S01]  /*1010*/  USHF.R.U64 UR5, UR6, UR19, UR7 ;  /* 0x0000001306057299 */ /* 0x000fe20008001207 */
[----:B------:R-:W-:Y:S01]  /*1020*/  IMAD.MOV.U32 R6, RZ, RZ, 0x1 ;  /* 0x00000001ff067424 */ /* 0x000fe200078e00ff */
[----:B------:R-:W-:Y:S02]  /*1030*/  USHF.L.U32 UR4, UR21, UR18, URZ ;  /* 0x0000001215047299 */ /* 0x000fe4000800063f */
[----:B------:R-:W-:Y:S02]  /*1040*/  ULOP3.LUT UR13, UR22, UR13, URZ, 0xc0, !UPT ;  /* 0x0000000d160d7292 */ /* 0x000fe4000f8ec03f */
[----:B------:R-:W-:Y:S02]  /*1050*/  UIADD3 UR6, -UR5, URZ, URZ ;  /* 0x0000003f05067290 */ /* 0x000fe4000fffe13f */
[----:B------:R-:W-:Y:S02]  /*1060*/  UIMAD UR13, UR4, UR5, UR13 ;  /* 0x00000005040d72a4 */ /* 0x000fe4000f8e020d */
[----:B------:R-:W-:-:S02]  /*1070*/  ULOP3.LUT UR15, UR16, UR15, URZ, 0xc0, !UPT ;  /* 0x0000000f100f7292 */ /* 0x000fc4000f8ec03f */
[----:B------:R-:W-:Y:S01]  /*1080*/  UIMAD UR4, UR6, UR20, UR23 ;  /* 0x00000014060472a4 */ /* 0x000fe2000f8e0217 */
[----:B------:R-:W-:Y:S01]  /*1090*/  ULDC UR5, c[0x0][0x610] ;  /* 0x0001840000057ab9 */ /* 0x000fe20000000800 */
[----:B------:R-:W-:Y:S02]  /*10a0*/  UISETP.NE.AND UP0, UPT, UR42, URZ, UPT ;  /* 0x0000003f2a00728c */ /* 0x000fe4000bf05270 */
[----:B------:R-:W-:Y:S02]  /*10b0*/  UIMAD UR12, UR13, UR5, UR12 ;  /* 0x000000050d0c72a4 */ /* 0x000fe4000f8e020c */
[----:B------:R-:W-:-:S04]  /*10c0*/  UIMAD UR4, UR4, UR17, UR15 ;  /* 0x00000011040472a4 */ /* 0x000fc8000f8e020f */
[----:B------:R-:W-:Y:S02]  /*10d0*/  USEL UR44, UR4, UR12, !UP0 ;  /* 0x0000000c042c7287 */ /* 0x000fe4000c000000 */
[----:B------:R-:W-:-:S12]  /*10e0*/  USEL UR43, UR12, UR4, !UP0 ;  /* 0x000000040c2b7287 */ /* 0x000fd8000c000000 */
.L_x_56:
[----:B------:R-:W-:-:S08]  /*10f0*/  NOP ;  /* 0x0000000000007918 */ /* 0x000fd00000000000 */
[----:B------:R-:W0:Y:S02]  /*1100*/  USETMAXREG.TRY_ALLOC.CTAPOOL UP0, 0xe8 ;  /* 0x000000e8000079c8 */ /* 0x000e240008000600 */
[----:B0-----:R-:W-:-:S13]  /*1110*/  PLOP3.LUT P0, PT, PT, PT, UP0, 0x80, 0x0 ;  /* 0x000000000000781c */ /* 0x001fda0003f0f008 */
[----:B------:R-:W-:Y:S05]  /*1120*/  @!P0 BRA `(.L_x_56) ;  /* 0xfffffffc00f08947 */ /* 0x000fea000383ffff */
[----:B------:R-:W-:Y:S01]  /*1130*/  ULDC.64 UR4, c[0x0][0x598] ;  /* 0x0001660000047ab9 */ /* 0x000fe20000000a00 */
[----:B------:R-:W-:Y:S01]  /*1140*/  ULDC.64 UR50, c[0x0][0x208] ;  /* 0x0000820000327ab9 */ /* 0x000fe20000000a00 */
[----:B------:R-:W-:-:S04]  /*1150*/  ISETP.NE.U32.AND P0, PT, RZ, UR4, PT ;  /* 0x00000004ff007c0c */ /* 0x000fc8000bf05070 */
[----:B------:R-:W-:-:S13]  /*1160*/  ISETP.NE.AND.EX P0, PT, RZ, UR5, PT, P0 ;  /* 0x00000005ff007c0c */ /* 0x000fda000bf05300 */
[----:B------:R-:W-:Y:S05]  /*1170*/  @!P0 BRA `(.L_x_59) ;  /* 0x00000000001c8947 */ /* 0x000fea0003800000 */
[----:B------:R-:W0:Y:S02]  /*1180*/  LDC.64 R4, c[0x0][0x598] ;  /* 0x00016600ff047b82 */ /* 0x000e240000000a00 */
[----:B0-----:R-:W2:Y:S02]  /*1190*/  LDG.E.64 R4, desc[UR50][R4.64] ;  /* 0x0000003204047981 */ /* 0x001ea4000c1e1b00 */
[----:B--2---:R-:W-:-:S04]  /*11a0*/  ISETP.NE.U32.AND P0, PT, R4, RZ, PT ;  /* 0x000000ff0400720c */ /* 0x004fc80003f05070 */
[----:B------:R-:W-:-:S13]  /*11b0*/  ISETP.NE.AND.EX P0, PT, R5, RZ, PT, P0 ;  /* 0x000000ff0500720c */ /* 0x000fda0003f05300 */
[----:B------:R-:W-:Y:S05]  /*11c0*/  @!P0 BRA `(.L_x_59) ;  /* 0x0000000000088947 */ /* 0x000fea0003800000 */
[----:B------:R0:W5:Y:S01]  /*11d0*/  LD.E R19, desc[UR50][R4.64] ;  /* 0x0000003204137980 */ /* 0x000162000c101900 */
[----:B------:R-:W-:Y:S05]  /*11e0*/  BRA `(.L_x_60) ;  /* 0x0000000000247947 */ /* 0x000fea0003800000 */
.L_x_59:
[----:B------:R-:W-:Y:S02]  /*11f0*/  ULDC.64 UR4, c[0x0][0x588] ;  /* 0x0001620000047ab9 */ /* 0x000fe40000000a00 */
[----:B------:R-:W-:-:S04]  /*1200*/  ISETP.NE.U32.AND P0, PT, RZ, UR4, PT ;  /* 0x00000004ff007c0c */ /* 0x000fc8000bf05070 */
[----:B------:R-:W-:-:S13]  /*1210*/  ISETP.NE.AND.EX P0, PT, RZ, UR5, PT, P0 ;  /* 0x00000005ff007c0c */ /* 0x000fda000bf05300 */
[----:B------:R-:W-:Y:S05]  /*1220*/  @!P0 BRA `(.L_x_61) ;  /* 0x00000000000c8947 */ /* 0x000fea0003800000 */
[----:B------:R-:W0:Y:S02]  /*1230*/  LDC.64 R4, c[0x0][0x588] ;  /* 0x00016200ff047b82 */ /* 0x000e240000000a00 */
[----:B0-----:R1:W5:Y:S01]  /*1240*/  LDG.E R19, desc[UR50][R4.64] ;  /* 0x0000003204137981 */ /* 0x001362000c1e1900 */
[----:B------:R-:W-:Y:S05]  /*1250*/  BRA `(.L_x_60) ;  /* 0x0000000000087947 */ /* 0x000fea0003800000 */
.L_x_61:
[----:B------:R-:W-:Y:S02]  /*1260*/  ULDC UR4, c[0x0][0x580] ;  /* 0x0001600000047ab9 */ /* 0x000fe40000000800 */
[----:B------:R-:W-:-:S07]  /*1270*/  IMAD.U32 R19, RZ, RZ, UR4 ;  /* 0x00000004ff137e24 */ /* 0x000fce000f8e00ff */
.L_x_60:
[----:B------:R-:W-:Y:S02]  /*1280*/  ULDC.64 UR4, c[0x0][0x5a0] ;  /* 0x0001680000047ab9 */ /* 0x000fe40000000a00 */
[----:B------:R-:W-:-:S04]  /*1290*/  ISETP.NE.U32.AND P0, PT, RZ, UR4, PT ;  /* 0x00000004ff007c0c */ /* 0x000fc8000bf05070 */
[----:B------:R-:W-:-:S13]  /*12a0*/  ISETP.NE.AND.EX P0, PT, RZ, UR5, PT, P0 ;  /* 0x00000005ff007c0c */ /* 0x000fda000bf05300 */
[----:B------:R-:W-:Y:S05]  /*12b0*/  @!P0 BRA `(.L_x_62) ;  /* 0x00000000001c8947 */ /* 0x000fea0003800000 */
[----:B01----:R-:W0:Y:S02]  /*12c0*/  LDC.64 R4, c[0x0][0x5a0] ;  /* 0x00016800ff047b82 */ /* 0x003e240000000a00 */
[----:B0-----:R-:W2:Y:S02]  /*12d0*/  LDG.E.64 R4, desc[UR50][R4.64] ;  /* 0x0000003204047981 */ /* 0x001ea4000c1e1b00 */
[----:B--2---:R-:W-:-:S04]  /*12e0*/  ISETP.NE.U32.AND P0, PT, R4, RZ, PT ;  /* 0x000000ff0400720c */ /* 0x004fc80003f05070 */
[----:B------:R-:W-:-:S13]  /*12f0*/  ISETP.NE.AND.EX P0, PT, R5, RZ, PT, P0 ;  /* 0x000000ff0500720c */ /* 0x000fda0003f05300 */
[----:B------:R-:W-:Y:S05]  /*1300*/  @!P0 BRA `(.L_x_62) ;  /* 0x0000000000088947 */ /* 0x000fea0003800000 */
[----:B------:R0:W5:Y:S01]  /*1310*/  LD.E R22, desc[UR50][R4.64] ;  /* 0x0000003204167980 */ /* 0x000162000c101900 */
[----:B------:R-:W-:Y:S05]  /*1320*/  BRA `(.L_x_63) ;  /* 0x0000000000247947 */ /* 0x000fea0003800000 */
.L_x_62:
[----:B------:R-:W-:Y:S02]  /*1330*/  ULDC.64 UR4, c[0x0][0x590] ;  /* 0x0001640000047ab9 */ /* 0x000fe40000000a00 */
[----:B------:R-:W-:-:S04]  /*1340*/  ISETP.NE.U32.AND P0, PT, RZ, UR4, PT ;  /* 0x00000004ff007c0c */ /* 0x000fc8000bf05070 */
[----:B------:R-:W-:-:S13]  /*1350*/  ISETP.NE.AND.EX P0, PT, RZ, UR5, PT, P0 ;  /* 0x00000005ff007c0c */ /* 0x000fda000bf05300 */
[----:B------:R-:W-:Y:S05]  /*1360*/  @!P0 BRA `(.L_x_64) ;  /* 0x00000000000c8947 */ /* 0x000fea0003800000 */
[----:B------:R-:W2:Y:S02]  /*1370*/  LDC.64 R22, c[0x0][0x590] ;  /* 0x00016400ff167b82 */ /* 0x000ea40000000a00 */
[----:B--2---:R2:W5:Y:S01]  /*1380*/  LDG.E R22, desc[UR50][R22.64] ;  /* 0x0000003216167981 */ /* 0x004562000c1e1900 */
[----:B------:R-:W-:Y:S05]  /*1390*/  BRA `(.L_x_63) ;  /* 0x0000000000087947 */ /* 0x000fea0003800000 */
.L_x_64:
[----:B------:R-:W-:Y:S02]  /*13a0*/  ULDC UR4, c[0x0][0x584] ;  /* 0x0001610000047ab9 */ /* 0x000fe40000000800 */
[----:B------:R-:W-:-:S07]  /*13b0*/  IMAD.U32 R22, RZ, RZ, UR4 ;  /* 0x00000004ff167e24 */ /* 0x000fce000f8e00ff */
.L_x_63:
[----:B------:R-:W-:-:S13]  /*13c0*/  LOP3.LUT P0, RZ, R6, 0xff, RZ, 0xc0, !PT ;  /* 0x000000ff06ff7812 */ /* 0x000fda000780c0ff */
[----:B------:R-:W-:Y:S05]  /*13d0*/  @!P0 EXIT ;  /* 0x000000000000894d */ /* 0x000fea0003800000 */
[----:B------:R-:W3:Y:S01]  /*13e0*/  LDC R92, c[0x0][0x5b0] ;  /* 0x00016c00ff5c7b82 */ /* 0x000ee20000000800 */
[----:B01----:R-:W-:Y:S01]  /*13f0*/  SHF.R.U32.HI R5, RZ, 0x5, R0 ;  /* 0x00000005ff057819 */ /* 0x003fe20000011600 */
[----:B------:R-:W-:Y:S01]  /*1400*/  IMAD.SHL.U32 R4, R3, 0x40, RZ ;  /* 0x0000004003047824 */ /* 0x000fe200078e00ff */
[----:B------:R-:W-:Y:S01]  /*1410*/  SHF.R.U32.HI R0, RZ, 0x2, R91 ;  /* 0x00000002ff007819 */ /* 0x000fe2000001165b */
[----:B------:R-:W-:Y:S01]  /*1420*/  ULDC.64 UR4, c[0x0][0x288] ;  /* 0x0000a20000047ab9 */ /* 0x000fe20000000a00 */
[----:B--2---:R-:W-:Y:S01]  /*1430*/  LOP3.LUT R23, R91, 0x3, RZ, 0xc0, !PT ;  /* 0x000000035b177812 */ /* 0x004fe200078ec0ff */
[----:B------:R-:W-:Y:S01]  /*1440*/  IMAD.SHL.U32 R7, R5, 0x10, RZ ;  /* 0x0000001005077824 */ /* 0x000fe200078e00ff */
[----:B------:R-:W-:Y:S01]  /*1450*/  LOP3.LUT R0, R0, 0x7, RZ, 0xc0, !PT ;  /* 0x0000000700007812 */ /* 0x000fe200078ec0ff */
[----:B------:R-:W0:Y:S01]  /*1460*/  LDC R90, c[0x0][0x5c8] ;  /* 0x00017200ff5a7b82 */ /* 0x000e220000000800 */
[----:B------:R-:W-:Y:S01]  /*1470*/  LOP3.LUT R3, R3, 0x1, RZ, 0xc0, !PT ;  /* 0x0000000103037812 */ /* 0x000fe200078ec0ff */
[----:B------:R-:W-:Y:S01]  /*1480*/  ULDC UR6, c[0x0][0x284] ;  /* 0x0000a10000067ab9 */ /* 0x000fe20000000800 */
[--C-:B------:R-:W-:Y:S01]  /*1490*/  LOP3.LUT R7, R7, 0xfffffff0, R0.reuse, 0xe2, !PT ;  /* 0xfffffff007077812 */ /* 0x100fe200078ee200 */
[----:B------:R-:W-:Y:S01]  /*14a0*/  IMAD R6, R5, -0x10, -R0 ;  /* 0xfffffff005067824 */ /* 0x000fe200078e0a00 */
[----:B------:R-:W-:Y:S01]  /*14b0*/  ULOP3.LUT UR46, UR40, 0x1, URZ, 0xfc, !UPT ;  /* 0x00000001282e7892 */ /* 0x000fe2000f8efc3f */
[----:B------:R-:W-:Y:S01]  /*14c0*/  IMAD.SHL.U32 R0, R91, 0x2, RZ ;  /* 0x000000025b007824 */ /* 0x000fe200078e00ff */
[----:B------:R-:W-:Y:S01]  /*14d0*/  LOP3.LUT R7, R7, 0x40, R4, 0xf8, !PT ;  /* 0x0000004007077812 */ /* 0x000fe200078ef804 */
[----:B------:R-:W-:Y:S01]  /*14e0*/  IMAD.U32 R4, RZ, RZ, UR4 ;  /* 0x00000004ff047e24 */ /* 0x000fe2000f8e00ff */
[----:B------:R-:W-:Y:S01]  /*14f0*/  UIADD3 UR4, UR5, 0x3f, URZ ;  /* 0x0000003f05047890 */ /* 0x000fe2000fffe03f */
[----:B------:R-:W-:Y:S01]  /*1500*/  IMAD R3, R3, -0x40, R6 ;  /* 0xffffffc003037824 */ /* 0x000fe200078e0206 */
[----:B------:R-:W-:Y:S01]  /*1510*/  LOP3.LUT R0, R0, 0x6, RZ, 0xc0, !PT ;  /* 0x0000000600007812 */ /* 0x000fe200078ec0ff */
[----:B------:R-:W-:Y:S01]  /*1520*/  IMAD R23, R23, -0x2, R4 ;  /* 0xfffffffe17177824 */ /* 0x000fe200078e0204 */
[----:B------:R-:W-:Y:S01]  /*1530*/  USHF.R.S32.HI UR5, URZ, 0x1f, UR4 ;  /* 0x0000001f3f057899 */ /* 0x000fe20008011404 */
[----:B------:R-:W-:Y:S01]  /*1540*/  LOP3.LUT R91, R91, 0x80, RZ, 0xc0, !PT ;  /* 0x000000805b5b7812 */ /* 0x000fe200078ec0ff */
[----:B------:R-:W-:Y:S01]  /*1550*/  VIADD R166, R3, UR6 ;  /* 0x0000000603a67c36 */ /* 0x000fe20008000000 */
[----:B------:R-:W-:Y:S01]  /*1560*/  UMOV UR38, URZ ;  /* 0x0000003f00267c82 */ /* 0x000fe20008000000 */
[----:B---3--:R-:W-:Y:S01]  /*1570*/  IMAD R89, R7, R92, R0 ;  /* 0x0000005c07597224 */ /* 0x008fe200078e0200 */
[----:B------:R-:W-:Y:S01]  /*1580*/  ULEA.HI UR5, UR5, UR4, URZ, 0x6 ;  /* 0x0000000405057291 */ /* 0x000fe2000f8f303f */
[----:B------:R-:W-:Y:S01]  /*1590*/  IMAD.SHL.U32 R92, R92, 0x8, RZ ;  /* 0x000000085c5c7824 */ /* 0x000fe200078e00ff */
[----:B------:R-:W-:Y:S01]  /*15a0*/  SHF.R.U32.HI R91, RZ, 0x7, R91 ;  /* 0x00000007ff5b7819 */ /* 0x000fe2000001165b */
[----:B------:R-:W-:Y:S01]  /*15b0*/  UMOV UR39, URZ ;  /* 0x0000003f00277c82 */ /* 0x000fe20008000000 */
[----:B------:R-:W-:Y:S01]  /*15c0*/  USHF.R.S32.HI UR47, URZ, 0x6, UR5 ;  /* 0x000000063f2f7899 */ /* 0x000fe20008011405 */
[----:B------:R-:W-:-:S02]  /*15d0*/  VIADD R124, R92, 0x50 ;  /* 0x000000505c7c7836 */ /* 0x000fc40000000000 */
[----:B0-----:R-:W-:Y:S01]  /*15e0*/  IMAD R88, R7, R90, R0 ;  /* 0x0000005a07587224 */ /* 0x001fe200078e0200 */
[----:B------:R-:W-:Y:S01]  /*15f0*/  UISETP.LT.AND UP0, UPT, UR47, 0x1, UPT ;  /* 0x000000012f00788c */ /* 0x000fe2000bf01270 */
[----:B------:R-:W-:Y:S01]  /*1600*/  IMAD.SHL.U32 R90, R90, 0x8, RZ ;  /* 0x000000085a5a7824 */ /* 0x000fe200078e00ff */
[----:B------:R-:W-:Y:S01]  /*1610*/  SHF.R.S32.HI R167, RZ, 0x1f, R124 ;  /* 0x0000001fffa77819 */ /* 0x000fe2000001147c */
[C---:B------:R-:W-:Y:S01]  /*1620*/  VIADD R125, R92.reuse, 0x51 ;  /* 0x000000515c7d7836 */ /* 0x040fe20000000000 */
[----:B------:R-:W-:Y:S01]  /*1630*/  USEL UR48, UR47, 0x1, UP0 ;  /* 0x000000012f307887 */ /* 0x000fe20008000000 */
[C---:B------:R-:W-:Y:S01]  /*1640*/  VIADD R126, R92.reuse, 0x58 ;  /* 0x000000585c7e7836 */ /* 0x040fe20000000000 */
[----:B------:R-:W-:Y:S01]  /*1650*/  SHF.R.S32.HI R93, RZ, 0x1f, R90 ;  /* 0x0000001fff5d7819 */ /* 0x000fe2000001145a */
        /* <DEDUP_REMOVED lines=16> */
[----:B------:R-:W-:Y:S01]  /*1760*/  VIADD R135, R92, 0x79 ;  /* 0x000000795c877836 */ /* 0x000fe20000000000 */
        /* <DEDUP_REMOVED lines=61> */
[----:B------:R-:W-:Y:S01]  /*1b40*/  UIADD3 UR48, UR47, -UR48, URZ ;  /* 0x800000302f307290 */ /* 0x000fe2000fffe03f */
[----:B------:R-:W-:-:S02]  /*1b50*/  SHF.R.S32.HI R165, RZ, 0x1f, R122 ;  /* 0x0000001fffa57819 */ /* 0x000fc4000001147a */
[----:B------:R-:W-:Y:S02]  /*1b60*/  SHF.R.S32.HI R164, RZ, 0x1f, R123 ;  /* 0x0000001fffa47819 */ /* 0x000fe4000001147b */
[----:B------:R-:W-:Y:S02]  /*1b70*/  SHF.L.U64.HI R167, R124, 0x1, R167 ;  /* 0x000000017ca77819 */ /* 0x000fe400000102a7 */
[----:B------:R-:W-:Y:S02]  /*1b80*/  SHF.L.U64.HI R169, R125, 0x1, R0 ;  /* 0x000000017da97819 */ /* 0x000fe40000010200 */
[----:B------:R-:W-:Y:S02]  /*1b90*/  SHF.L.U64.HI R171, R126, 0x1, R171 ;  /* 0x000000017eab7819 */ /* 0x000fe400000102ab */
[----:B------:R-:W-:Y:S02]  /*1ba0*/  SHF.L.U64.HI R173, R127, 0x1, R4 ;  /* 0x000000017fad7819 */ /* 0x000fe40000010204 */
[----:B------:R-:W-:-:S02]  /*1bb0*/  SHF.L.U64.HI R175, R128, 0x1, R175 ;  /* 0x0000000180af7819 */ /* 0x000fc400000102af */
[----:B------:R-:W-:Y:S02]  /*1bc0*/  SHF.L.U64.HI R177, R129, 0x1, R6 ;  /* 0x0000000181b17819 */ /* 0x000fe40000010206 */
[----:B------:R-:W-:Y:S02]  /*1bd0*/  SHF.L.U64.HI R179, R130, 0x1, R179 ;  /* 0x0000000182b37819 */ /* 0x000fe400000102b3 */
[----:B------:R-:W-:Y:S02]  /*1be0*/  SHF.L.U64.HI R181, R131, 0x1, R8 ;  /* 0x0000000183b57819 */ /* 0x000fe40000010208 */
[----:B------:R-:W-:Y:S02]  /*1bf0*/  SHF.L.U64.HI R183, R132, 0x1, R183 ;  /* 0x0000000184b77819 */ /* 0x000fe400000102b7 */
[----:B------:R-:W-:Y:S02]  /*1c00*/  SHF.L.U64.HI R185, R133, 0x1, R10 ;  /* 0x0000000185b97819 */ /* 0x000fe4000001020a */
[----:B------:R-:W-:-:S02]  /*1c10*/  SHF.L.U64.HI R187, R134, 0x1, R187 ;  /* 0x0000000186bb7819 */ /* 0x000fc400000102bb */
[----:B------:R-:W-:-:S07]  /*1c20*/  SHF.L.U64.HI R189, R135, 0x1, R12 ;  /* 0x0000000187bd7819 */ /* 0x000fce000001020c */
.L_x_214:
[----:B------:R-:W0:Y:S01]  /*1c30*/  SHFL.IDX PT, R0, R91, RZ, 0x1f ;  /* 0x00001fff5b007589 */ /* 0x000e2200000e0000 */
[----:B-1----:R-:W1:Y:S01]  /*1c40*/  S2UR UR7, SR_CgaCtaId ;  /* 0x00000000000779c3 */ /* 0x002e620000008800 */
[----:B------:R-:W-:Y:S01]  /*1c50*/  UMOV UR6, 0x400 ;  /* 0x0000040000067882 */ /* 0x000fe20000000000 */
[----:B0-----:R-:W-:Y:S01]  /*1c60*/  R2UR UR4, R0 ;  /* 0x00000000000472ca */ /* 0x001fe200000e0000 */
[----:B-1----:R-:W-:-:S12]  /*1c70*/  ULEA UR6, UR7, UR6, 0x18 ;  /* 0x0000000607067291 */ /* 0x002fd8000f8ec03f */
[----:B------:R-:W-:-:S04]  /*1c80*/  ULEA.HI UR5, UR4, UR4, URZ, 0x1 ;  /* 0x0000000404057291 */ /* 0x000fc8000f8f083f */
[----:B------:R-:W-:-:S04]  /*1c90*/  ULOP3.LUT UR5, UR5, 0x7fffe, URZ, 0xc0, !UPT ;  /* 0x0007fffe05057892 */ /* 0x000fc8000f8ec03f */
[----:B------:R-:W-:-:S03]  /*1ca0*/  UIADD3 UR5, UR4, -UR5, URZ ;  /* 0x8000000504057290 */ /* 0x000fc6000fffe03f */
[----:B------:R-:W-:Y:S01]  /*1cb0*/  ULDC UR4, c[0x0][0x28c] ;  /* 0x0000a30000047ab9 */ /* 0x000fe20000000800 */
[----:B------:R-:W-:Y:S01]  /*1cc0*/  ULEA UR5, UR5, UR6, 0xd ;  /* 0x0000000605057291 */ /* 0x000fe2000f8e683f */
[----:B------:R-:W-:-:S03]  /*1cd0*/  ISETP.LT.AND P0, PT, RZ, UR4, PT ;  /* 0x00000004ff007c0c */ /* 0x000fc6000bf01270 */
[----:B------:R-:W-:-:S04]  /*1ce0*/  UIADD3 UR5, UR5, 0x180, URZ ;  /* 0x0000018005057890 */ /* 0x000fc8000fffe03f */
[----:B------:R-:W-:-:S04]  /*1cf0*/  USHF.R.U32.HI UR5, URZ, 0x4, UR5 ;  /* 0x000000043f057899 */ /* 0x000fc80008011605 */
[----:B------:R-:W-:-:S04]  /*1d00*/  ULOP3.LUT UR5, UR5, 0x3fff, URZ, 0xc0, !UPT ;  /* 0x00003fff05057892 */ /* 0x000fc8000f8ec03f */
[----:B------:R-:W-:Y:S01]  /*1d10*/  ULOP3.LUT UR49, UR5, 0x10000, URZ, 0xfc, !UPT ;  /* 0x0001000005317892 */ /* 0x000fe2000f8efc3f */
[----:B---3-5:R-:W-:Y:S11]  /*1d20*/  @P0 BRA `(.L_x_65) ;  /* 0x0000000000400947 */ /* 0x028ff60003800000 */
[----:B------:R-:W-:Y:S01]  /*1d30*/  MOV R0, 0xf0 ;  /* 0x000000f000007802 */ /* 0x000fe20000000f00 */
[----:B------:R-:W-:Y:S01]  /*1d40*/  ULDC.64 UR4, c[0x4][0xe0] ;  /* 0x0100380000047ab9 */ /* 0x000fe20000000a00 */
[----:B------:R-:W-:Y:S01]  /*1d50*/  ULDC.64 UR6, c[0x4][0x80] ;  /* 0x0100200000067ab9 */ /* 0x000fe20000000a00 */
[----:B------:R-:W-:Y:S01]  /*1d60*/  IMAD.U32 R4, RZ, RZ, UR4 ;  /* 0x00000004ff047e24 */ /* 0x000fe2000f8e00ff */
[----:B------:R0:W1:Y:S01]  /*1d70*/  LDC.64 R14, c[0x4][R0] ;  /* 0x01000000000e7b82 */ /* 0x0000620000000a00 */
[----:B------:R-:W-:Y:S01]  /*1d80*/  IMAD.U32 R5, RZ, RZ, UR5 ;  /* 0x00000005ff057e24 */ /* 0x000fe2000f8e00ff */
[----:B------:R-:W-:Y:S01]  /*1d90*/  ULDC.64 UR4, c[0x4][0xe8] ;  /* 0x01003a0000047ab9 */ /* 0x000fe20000000a00 */
[----:B------:R-:W-:Y:S02]  /*1da0*/  IMAD.U32 R10, RZ, RZ, UR6 ;  /* 0x00000006ff0a7e24 */ /* 0x000fe4000f8e00ff */
[----:B------:R-:W-:Y:S02]  /*1db0*/  IMAD.U32 R6, RZ, RZ, UR4 ;  /* 0x00000004ff067e24 */ /* 0x000fe4000f8e00ff */
[----:B------:R-:W-:-:S02]  /*1dc0*/  IMAD.U32 R7, RZ, RZ, UR5 ;  /* 0x00000005ff077e24 */ /* 0x000fc4000f8e00ff */
[----:B------:R-:W-:Y:S02]  /*1dd0*/  IMAD.U32 R11, RZ, RZ, UR7 ;  /* 0x00000007ff0b7e24 */ /* 0x000fe4000f8e00ff */
[----:B------:R-:W-:Y:S02]  /*1de0*/  IMAD.MOV.U32 R8, RZ, RZ, 0x1e1 ;  /* 0x000001e1ff087424 */ /* 0x000fe400078e00ff */
[----:B------:R-:W-:Y:S02]  /*1df0*/  IMAD.MOV.U32 R12, RZ, RZ, 0x1 ;  /* 0x00000001ff0c7424 */ /* 0x000fe400078e00ff */
[----:B0-----:R-:W-:-:S07]  /*1e00*/  IMAD.MOV.U32 R13, RZ, RZ, RZ ;  /* 0x000000ffff0d7224 */ /* 0x001fce00078e00ff */
[----:B------:R-:W-:-:S07]  /*1e10*/  LEPC R20, `(.L_x_65) ;  /* 0x000000001014794e */ /* 0x000fce0000000000 */
[----:B-1---5:R-:W-:Y:S05]  /*1e20*/  CALL.ABS.NOINC R14 ;  /* 0x000000000e007343 */ /* 0x022fea0003c00000 */
.L_x_65:
[----:B------:R-:W-:-:S05]  /*1e30*/  IMAD.U32 R0, RZ, RZ, UR46 ;  /* 0x0000002eff007e24 */ /* 0x000fca000f8e00ff */
[----:B------:R-:W-:-:S13]  /*1e40*/  ISETP.NE.AND P0, PT, R0, 0x3, PT ;  /* 0x000000030000780c */ /* 0x000fda0003f05270 */
[----:B------:R-:W-:Y:S05]  /*1e50*/  @!P0 BRA `(.L_x_66) ;  /* 0x0000000000048947 */ /* 0x000fea0003800000 */
[----:B------:R-:W-:Y:S01]  /*1e60*/  BPT.TRAP 0x1 ;  /* 0x000000040000795c */ /* 0x000fe20000300000 */
.L_x_66:
[----:B------:R-:W0:Y:S01]  /*1e70*/  S2UR UR5, SR_CgaCtaId ;  /* 0x00000000000579c3 */ /* 0x000e220000008800 */
[----:B------:R-:W-:Y:S01]  /*1e80*/  UMOV UR4, 0x400 ;  /* 0x0000040000047882 */ /* 0x000fe20000000000 */
[----:B------:R-:W-:Y:S02]  /*1e90*/  IMAD.U32 R0, RZ, RZ, UR38 ;  /* 0x00000026ff007e24 */ /* 0x000fe4000f8e00ff */
[----:B------:R-:W-:-:S03]  /*1ea0*/  IMAD.U32 R4, RZ, RZ, UR39 ;  /* 0x00000027ff047e24 */ /* 0x000fc6000f8e00ff */
[----:B------:R-:W-:Y:S01]  /*1eb0*/  SHF.L.U32 R0, R0, 0x1f, RZ ;  /* 0x0000001f00007819 */ /* 0x000fe200000006ff */
[----:B0-----:R-:W-:-:S06]  /*1ec0*/  ULEA UR4, UR5, UR4, 0x18 ;  /* 0x0000000405047291 */ /* 0x001fcc000f8ec03f */
[----:B------:R-:W-:-:S04]  /*1ed0*/  IMAD.U32 R5, RZ, RZ, UR4 ;  /* 0x00000004ff057e24 */ /* 0x000fc8000f8e00ff */
[----:B------:R-:W-:-:S04]  /*1ee0*/  IMAD R3, R4, 0x8, R5 ;  /* 0x0000000804037824 */ /* 0x000fc800078e0205 */
[----:B------:R0:W1:Y:S01]  /*1ef0*/  SYNCS.PHASECHK.TRANS64.TRYWAIT P1, [R3+URZ], R0 ;  /* 0x00000000030075a7 */ /* 0x000062000802017f */
[----:B------:R-:W-:Y:S05]  /*1f00*/  @!P0 BRA `(.L_x_67) ;  /* 0x0000000000048947 */ /* 0x000fea0003800000 */
[----:B------:R-:W-:Y:S01]  /*1f10*/  BPT.TRAP 0x1 ;  /* 0x000000040000795c */ /* 0x000fe20000300000 */
.L_x_67:
[----:B------:R-:W-:-:S05]  /*1f20*/  IMAD.U32 R4, RZ, RZ, UR48 ;  /* 0x00000030ff047e24 */ /* 0x000fca000f8e00ff */
[----:B------:R-:W-:Y:S01]  /*1f30*/  ISETP.GE.AND P2, PT, R4, 0x1, PT ;  /* 0x000000010400780c */ /* 0x000fe20003f46270 */
[----:B-1----:R-:W-:-:S12]  /*1f40*/  @P1 BRA `(.L_x_68) ;  /* 0x0000000000081947 */ /* 0x002fd80003800000 */
[----:B------:R-:W1:Y:S02]  /*1f50*/  SYNCS.PHASECHK.TRANS64.TRYWAIT P1, [R3+URZ], R0 ;  /* 0x00000000030075a7 */ /* 0x000e64000802017f */
[----:B-1----:R-:W-:Y:S05]  /*1f60*/  @!P1 BRA `(.L_x_69) ;  /* 0x0000007400349947 */ /* 0x002fea0003800000 */
.L_x_68:
[----:B------:R-:W-:Y:S05]  /*1f70*/  WARPSYNC.ALL ;  /* 0x0000000000007948 */ /* 0x000fea0003800000 */
[----:B------:R-:W-:Y:S01]  /*1f80*/  R2UR UR4, R5 ;  /* 0x00000000050472ca */ /* 0x000fe200000e0000 */
[----:B------:R-:W-:Y:S01]  /*1f90*/  ULEA UR9, UR39, UR49, 0xa ;  /* 0x0000003127097291 */ /* 0x000fe2000f8e503f */
[----:B------:R-:W-:Y:S01]  /*1fa0*/  WARPGROUP.ARRIVE ;  /* 0x00000000000079c5 */ /* 0x000fe20000000000 */
[----:B------:R-:W-:Y:S01]  /*1fb0*/  UMOV UR5, 0x40000040 ;  /* 0x4000004000057882 */ /* 0x000fe20000000000 */
[----:B------:R-:W-:-:S09]  /*1fc0*/  UMOV UR7, 0x40000040 ;  /* 0x4000004000077882 */ /* 0x000fd20000000000 */
[----:B------:R-:W-:-:S04]  /*1fd0*/  UIADD3 UR4, UR4, 0x1c180, URZ ;  /* 0x0001c18004047890 */ /* 0x000fc8000fffe03f */
[----:B------:R-:W-:-:S04]  /*1fe0*/  USHF.R.U32.HI UR4, URZ, 0x4, UR4 ;  /* 0x000000043f047899 */ /* 0x000fc80008011604 */
[----:B------:R-:W-:-:S04]  /*1ff0*/  ULOP3.LUT UR4, UR4, 0x3fff, URZ, 0xc0, !UPT ;  /* 0x00003fff04047892 */ /* 0x000fc8000f8ec03f */
[----:B------:R-:W-:-:S03]  /*2000*/  ULOP3.LUT UR8, UR4, 0x2000000, URZ, 0xfc, !UPT ;  /* 0x0200000004087892 */ /* 0x000fc6000f8efc3f */
[----:B------:R-:W-:Y:S01]  /*2010*/  UMOV UR4, UR9 ;  /* 0x0000000900047c82 */ /* 0x000fe20008000000 */
[----:B------:R-:W-:-:S07]  /*2020*/  ULEA UR10, UR39, UR8, 0xa ;  /* 0x00000008270a7291 */ /* 0x000fce000f8e503f */
[----:B------:R-:W-:Y:S02]  /*2030*/  UMOV UR6, UR10 ;  /* 0x0000000a00067c82 */ /* 0x000fe40008000000 */
[----:B------:R-:W-:Y:S01]  /*2040*/  HGMMA.64x128x16.F32 R24, gdesc[UR4].tnspB, RZ, !UPT, gsb0 ;  /* 0x41e00000041879f0 */ /* 0x000fe2000c0008ff */
[----:B------:R-:W-:Y:S02]  /*2050*/  UIADD3 UR4, UR9, 0x2, URZ ;  /* 0x0000000209047890 */ /* 0x000fe4000fffe03f */
[----:B------:R-:W-:Y:S01]  /*2060*/  UIADD3 UR6, UR10, 0x80, URZ ;  /* 0x000000800a067890 */ /* 0x000fe2000fffe03f */
[----:B------:R-:W-:Y:S01]  /*2070*/  UMOV UR5, 0x40000040 ;  /* 0x4000004000057882 */ /* 0x000fe20000000000 */
[----:B------:R-:W-:Y:S01]  /*2080*/  UMOV UR7, 0x40000040 ;  /* 0x4000004000077882 */ /* 0x000fe20000000000 */
[----:B------:R-:W-:Y:S02]  /*2090*/  WARPGROUP.DEPBAR.LE gsb0, 0x0 ;  /* 0x00008000000079c5 */ /* 0x000fe40000010000 */
[----:B------:R-:W-:-:S06]  /*20a0*/  WARPGROUP.ARRIVE ;  /* 0x00000000000079c5 */ /* 0x000fcc0000000000 */
[----:B------:R-:W-:Y:S01]  /*20b0*/  HGMMA.64x128x16.F32 R24, gdesc[UR4].tnspB, R24, gsb0 ;  /* 0x41e00000041879f0 */ /* 0x000fe20008000818 */
        /* <DEDUP_REMOVED lines=13> */
[----:B------:R-:W-:Y:S03]  /*2190*/  HGMMA.64x128x16.F32 R24, gdesc[UR4].tnspB, R24, gsb0 ;  /* 0x41e00000041879f0 */ /* 0x000fe60008000818 */
[----:B------:R-:W-:Y:S02]  /*21a0*/  WARPGROUP.DEPBAR.LE gsb0, 0x0 ;  /* 0x00008000000079c5 */ /* 0x000fe40000010000 */
[----:B------:R-:W-:Y:S05]  /*21b0*/  @!P2 BRA `(.L_x_70) ;  /* 0x000000040030a947 */ /* 0x000fea0003800000 */
[----:B------:R-:W-:Y:S01]  /*21c0*/  UIADD3 UR4, UR39, 0x1, URZ ;  /* 0x0000000127047890 */ /* 0x000fe2000fffe03f */
[----:B01----:R-:W-:Y:S01]  /*21d0*/  IMAD.U32 R0, RZ, RZ, UR48 ;  /* 0x00000030ff007e24 */ /* 0x003fe2000f8e00ff */
[----:B------:R-:W-:Y:S02]  /*21e0*/  UMOV UR10, UR39 ;  /* 0x00000027000a7c82 */ /* 0x000fe40008000000 */
[----:B------:R-:W-:-:S04]  /*21f0*/  UISETP.NE.AND UP0, UPT, UR4, 0x7, UPT ;  /* 0x000000070400788c */ /* 0x000fc8000bf05270 */
[----:B------:R-:W-:Y:S02]  /*2200*/  USEL UR5, URZ, 0x1, UP0 ;  /* 0x000000013f057887 */ /* 0x000fe40008000000 */
[----:B------:R-:W-:Y:S02]  /*2210*/  USEL UR9, UR4, URZ, UP0 ;  /* 0x0000003f04097287 */ /* 0x000fe40008000000 */
[----:B------:R-:W-:-:S06]  /*2220*/  ULOP3.LUT UR5, UR38, UR5, URZ, 0x3c, !UPT ;  /* 0x0000000526057292 */ /* 0x000fcc000f8e3c3f */
[----:B------:R-:W-:-:S07]  /*2230*/  IMAD.U32 R6, RZ, RZ, UR5 ;  /* 0x00000005ff067e24 */ /* 0x000fce000f8e00ff */
.L_x_77:
[----:B------:R-:W-:Y:S05]  /*2240*/  @!P0 BRA `(.L_x_71) ;  /* 0x0000000000048947 */ /* 0x000fea0003800000 */
[----:B------:R-:W-:Y:S01]  /*2250*/  BPT.TRAP 0x1 ;  /* 0x000000040000795c */ /* 0x000fe20000300000 */
.L_x_71:
[----:B------:R-:W0:Y:S01]  /*2260*/  S2UR UR5, SR_CgaCtaId ;  /* 0x00000000000579c3 */ /* 0x000e220000008800 */
[----:B------:R-:W-:Y:S01]  /*2270*/  UMOV UR4, 0x400 ;  /* 0x0000040000047882 */ /* 0x000fe20000000000 */
[----:B------:R-:W-:Y:S01]  /*2280*/  IMAD.U32 R4, RZ, RZ, UR9 ;  /* 0x00000009ff047e24 */ /* 0x000fe2000f8e00ff */
[----:B------:R-:W-:Y:S01]  /*2290*/  SHF.L.U32 R3, R6, 0x1f, RZ ;  /* 0x0000001f06037819 */ /* 0x000fe200000006ff */
[----:B0-----:R-:W-:-:S06]  /*22a0*/  ULEA UR4, UR5, UR4, 0x18 ;  /* 0x0000000405047291 */ /* 0x001fcc000f8ec03f */
[----:B------:R-:W-:-:S04]  /*22b0*/  IMAD.U32 R5, RZ, RZ, UR4 ;  /* 0x00000004ff057e24 */ /* 0x000fc8000f8e00ff */
[----:B------:R-:W-:-:S04]  /*22c0*/  IMAD R4, R4, 0x8, R5 ;  /* 0x0000000804047824 */ /* 0x000fc800078e0205 */
[----:B------:R0:W1:Y:S01]  /*22d0*/  SYNCS.PHASECHK.TRANS64.TRYWAIT P1, [R4+URZ], R3 ;  /* 0x00000003040075a7 */ /* 0x000062000802017f */
[----:B------:R-:W-:Y:S05]  /*22e0*/  @!P0 BRA `(.L_x_72) ;  /* 0x0000000000048947 */ /* 0x000fea0003800000 */
[----:B------:R-:W-:Y:S01]  /*22f0*/  BPT.TRAP 0x1 ;  /* 0x000000040000795c */ /* 0x000fe20000300000 */
.L_x_72:
[----:B-1----:R-:W-:Y:S05]  /*2300*/  @P1 BRA `(.L_x_73) ;  /* 0x0000000000081947 */ /* 0x002fea0003800000 */
[----:B------:R-:W1:Y:S02]  /*2310*/  SYNCS.PHASECHK.TRANS64.TRYWAIT P1, [R4+URZ], R3 ;  /* 0x00000003040075a7 */ /* 0x000e64000802017f */
[----:B-1----:R-:W-:Y:S05]  /*2320*/  @!P1 BRA `(.L_x_74) ;  /* 0x0000007000589947 */ /* 0x002fea0003800000 */
.L_x_73:
[----:B------:R-:W-:Y:S01]  /*2330*/  ULEA UR11, UR9, UR49, 0xa ;  /* 0x00000031090b7291 */ /* 0x000fe2000f8e503f */
[----:B------:R-:W-:Y:S01]  /*2340*/  WARPGROUP.ARRIVE ;  /* 0x00000000000079c5 */ /* 0x000fe20000000000 */
[----:B------:R-:W-:Y:S01]  /*2350*/  ULEA UR12, UR9, UR8, 0xa ;  /* 0x00000008090c7291 */ /* 0x000fe2000f8e503f */
[----:B------:R-:W-:Y:S01]  /*2360*/  UMOV UR5, 0x40000040 ;  /* 0x4000004000057882 */ /* 0x000fe20000000000 */
[----:B------:R-:W-:-:S03]  /*2370*/  UMOV UR7, 0x40000040 ;  /* 0x4000004000077882 */ /* 0x000fc60000000000 */
[----:B------:R-:W-:Y:S02]  /*2380*/  UMOV UR4, UR11 ;  /* 0x0000000b00047c82 */ /* 0x000fe40008000000 */
[----:B------:R-:W-:Y:S02]  /*2390*/  UMOV UR6, UR12 ;  /* 0x0000000c00067c82 */ /* 0x000fe40008000000 */
[----:B------:R-:W-:Y:S01]  /*23a0*/  HGMMA.64x128x16.F32 R24, gdesc[UR4].tnspB, R24, gsb0 ;  /* 0x41e00000041879f0 */ /* 0x000fe20008000818 */
[----:B------:R-:W-:Y:S02]  /*23b0*/  UIADD3 UR4, UR11, 0x2, URZ ;  /* 0x000000020b047890 */ /* 0x000fe4000fffe03f */
[----:B------:R-:W-:Y:S01]  /*23c0*/  UIADD3 UR6, UR12, 0x80, URZ ;  /* 0x000000800c067890 */ /* 0x000fe2000fffe03f */
[----:B------:R-:W-:Y:S01]  /*23d0*/  UMOV UR5, 0x40000040 ;  /* 0x4000004000057882 */ /* 0x000fe20000000000 */
[----:B------:R-:W-:Y:S01]  /*23e0*/  UMOV UR7, 0x40000040 ;  /* 0x4000004000077882 */ /* 0x000fe20000000000 */
[----:B------:R-:W-:-:S02]  /*23f0*/  WARPGROUP.DEPBAR.LE gsb0, 0x0 ;  /* 0x00008000000079c5 */ /* 0x000fc40000010000 */
        /* <DEDUP_REMOVED lines=18> */
[----:B------:R-:W-:Y:S01]  /*2520*/  BPT.TRAP 0x1 ;  /* 0x000000040000795c */ /* 0x000fe20000300000 */
.L_x_75:
[----:B------:R-:W-:Y:S01]  /*2530*/  ISETP.NE.AND P1, PT, R2, RZ, PT ;  /* 0x000000ff0200720c */ /* 0x000fe20003f25270 */
[----:B01----:R-:W-:Y:S01]  /*2540*/  IMAD.U32 R4, RZ, RZ, UR10 ;  /* 0x0000000aff047e24 */ /* 0x003fe2000f8e00ff */
[----:B------:R-:W-:-:S11]  /*2550*/  UISETP.GT.U32.AND UP0, UPT, UR40, 0x1, UPT ;  /* 0x000000012800788c */ /* 0x000fd6000bf04070 */
[----:B------:R-:W-:-:S04]  /*2560*/  @P1 IMAD R3, R4, 0x8, R5 ;  /* 0x0000000804031824 */ /* 0x000fc800078e0205 */
[----:B------:R-:W-:-:S05]  /*2570*/  @P1 VIADD R3, R3, 0x38 ;  /* 0x0000003803031836 */ /* 0x000fca0000000000 */
[----:B------:R-:W-:-:S04]  /*2580*/  @P1 PRMT R3, R18, 0x654, R3 ;  /* 0x0000065412031816 */ /* 0x000fc80000000003 */
[----:B------:R0:W-:Y:S01]  /*2590*/  @P1 SYNCS.ARRIVE.TRANS64.RED.A1T0 RZ, [R3+URZ], RZ ;  /* 0x000000ff03ff19a7 */ /* 0x0001e2000810043f */
[----:B------:R-:W-:-:S13]  /*25a0*/  PLOP3.LUT P1, PT, PT, PT, UP0, 0x80, 0x0 ;  /* 0x000000000000781c */ /* 0x000fda0003f2f008 */
[----:B0-----:R-:W-:Y:S05]  /*25b0*/  @P1 BRA `(.L_x_76) ;  /* 0x0000000000041947 */ /* 0x001fea0003800000 */
[----:B------:R-:W-:Y:S01]  /*25c0*/  BPT.TRAP 0x1 ;  /* 0x000000040000795c */ /* 0x000fe20000300000 */
.L_x_76:
[----:B------:R-:W-:Y:S01]  /*25d0*/  UIADD3 UR9, UR9, 0x1, URZ ;  /* 0x0000000109097890 */ /* 0x000fe2000fffe03f */
[C---:B------:R-:W-:Y:S01]  /*25e0*/  ISETP.GT.AND P1, PT, R0.reuse, 0x1, PT ;  /* 0x000000010000780c */ /* 0x040fe20003f24270 */
[----:B------:R-:W-:Y:S01]  /*25f0*/  UIADD3 UR10, UR10, 0x1, URZ ;  /* 0x000000010a0a7890 */ /* 0x000fe2000fffe03f */
[----:B------:R-:W-:Y:S01]  /*2600*/  VIADD R0, R0, 0xffffffff ;  /* 0xffffffff00007836 */ /* 0x000fe20000000000 */
[----:B------:R-:W-:Y:S02]  /*2610*/  UISETP.NE.AND UP0, UPT, UR9, 0x7, UPT ;  /* 0x000000070900788c */ /* 0x000fe4000bf05270 */
[----:B------:R-:W-:Y:S02]  /*2620*/  UISETP.NE.AND UP1, UPT, UR10, 0x7, UPT ;  /* 0x000000070a00788c */ /* 0x000fe4000bf25270 */
[----:B------:R-:W-:Y:S02]  /*2630*/  USEL UR4, URZ, 0x1, UP0 ;  /* 0x000000013f047887 */ /* 0x000fe40008000000 */
[----:B------:R-:W-:-:S02]  /*2640*/  USEL UR9, UR9, URZ, UP0 ;  /* 0x0000003f09097287 */ /* 0x000fc40008000000 */
[----:B------:R-:W-:Y:S02]  /*2650*/  USEL UR10, UR10, URZ, UP1 ;  /* 0x0000003f0a0a7287 */ /* 0x000fe40008800000 */
[----:B------:R-:W-:Y:S01]  /*2660*/  LOP3.LUT R6, R6, UR4, RZ, 0x3c, !PT ;  /* 0x0000000406067c12 */ /* 0x000fe2000f8e3cff */
[----:B------:R-:W-:Y:S09]  /*2670*/  @P1 BRA `(.L_x_77) ;  /* 0xfffffff800f01947 */ /* 0x000ff2000383ffff */
.L_x_70:
[----:B01----:R-:W0:Y:S02]  /*2680*/  LDC R0, c[0x0][0x28c] ;  /* 0x0000a300ff007b82 */ /* 0x003e240000000800 */
[----:B0-----:R-:W-:-:S13]  /*2690*/  ISETP.GE.AND P1, PT, R0, 0x1, PT ;  /* 0x000000010000780c */ /* 0x001fda0003f26270 */
[----:B------:R-:W-:Y:S05]  /*26a0*/  @!P1 BRA `(.L_x_78) ;  /* 0x0000000000549947 */ /* 0x000fea0003800000 */
[----:B------:R-:W-:Y:S05]  /*26b0*/  @!P0 BRA `(.L_x_79) ;  /* 0x0000000000048947 */ /* 0x000fea0003800000 */
[----:B------:R-:W-:Y:S01]  /*26c0*/  BPT.TRAP 0x1 ;  /* 0x000000040000795c */ /* 0x000fe20000300000 */
.L_x_79:
[----:B------:R-:W-:Y:S01]  /*26d0*/  ISETP.NE.AND P0, PT, R2, RZ, PT ;  /* 0x000000ff0200720c */ /* 0x000fe20003f05270 */
[----:B------:R-:W-:-:S12]  /*26e0*/  BSSY B0, `(.L_x_80) ;  /* 0x000000d000007945 */ /* 0x000fd80003800000 */
[----:B------:R-:W-:Y:S05]  /*26f0*/  @!P0 BRA `(.L_x_81) ;  /* 0x00000000002c8947 */ /* 0x000fea0003800000 */
[----:B------:R-:W-:-:S04]  /*2700*/  UIADD3 UR6, UR48, UR39, URZ ;  /* 0x0000002730067290 */ /* 0x000fc8000fffe03f */
[----:B------:R-:W-:-:S04]  /*2710*/  UIMAD.WIDE.U32 UR4, UR6, 0x24924925, URZ ;  /* 0x24924925060478a5 */ /* 0x000fc8000f8e003f */
[----:B------:R-:W-:-:S04]  /*2720*/  UIADD3 UR4, UR6, -UR5, URZ ;  /* 0x8000000506047290 */ /* 0x000fc8000fffe03f */
[----:B------:R-:W-:-:S04]  /*2730*/  ULEA.HI UR4, UR4, UR5, URZ, 0x1f ;  /* 0x0000000504047291 */ /* 0x000fc8000f8ff83f */
[----:B------:R-:W-:-:S04]  /*2740*/  USHF.R.U32.HI UR4, URZ, 0x2, UR4 ;  /* 0x000000023f047899 */ /* 0x000fc80008011604 */
[----:B------:R-:W-:-:S06]  /*2750*/  UIMAD UR4, UR4, -0x7, UR6 ;  /* 0xfffffff9040478a4 */ /* 0x000fcc000f8e0206 */
[----:B------:R-:W-:-:S04]  /*2760*/  IMAD.U32 R0, RZ, RZ, UR4 ;  /* 0x00000004ff007e24 */ /* 0x000fc8000f8e00ff */
[----:B------:R-:W-:-:S04]  /*2770*/  IMAD R0, R0, 0x8, R5 ;  /* 0x0000000800007824 */ /* 0x000fc800078e0205 */
[----:B------:R-:W-:-:S05]  /*2780*/  VIADD R3, R0, 0x38 ;  /* 0x0000003800037836 */ /* 0x000fca0000000000 */
[----:B------:R-:W-:-:S04]  /*2790*/  PRMT R3, R18, 0x654, R3 ;  /* 0x0000065412037816 */ /* 0x000fc80000000003 */
[----:B------:R0:W-:Y:S03]  /*27a0*/  SYNCS.ARRIVE.TRANS64.RED.A1T0 RZ, [R3+URZ], RZ ;  /* 0x000000ff03ff79a7 */ /* 0x0001e6000810043f */
.L_x_81:
[----:B------:R-:W-:Y:S05]  /*27b0*/  BSYNC B0 ;  /* 0x0000000000007941 */ /* 0x000fea0003800000 */
.L_x_80:
[----:B------:R-:W-:-:S06]  /*27c0*/  UISETP.GT.U32.AND UP0, UPT, UR40, 0x1, UPT ;  /* 0x000000012800788c */ /* 0x000fcc000bf04070 */
[----:B------:R-:W-:-:S13]  /*27d0*/  PLOP3.LUT P0, PT, PT, PT, UP0, 0x80, 0x0 ;  /* 0x000000000000781c */ /* 0x000fda0003f0f008 */
[----:B------:R-:W-:Y:S05]  /*27e0*/  @P0 BRA `(.L_x_78) ;  /* 0x0000000000040947 */ /* 0x000fea0003800000 */
[----:B------:R-:W-:Y:S01]  /*27f0*/  BPT.TRAP 0x1 ;  /* 0x000000040000795c */ /* 0x000fe20000300000 */
.L_x_78:
[----:B------:R-:W-:Y:S02]  /*2800*/  UIADD3 UR39, UR47, UR39, URZ ;  /* 0x000000272f277290 */ /* 0x000fe4000fffe03f */
[----:B------:R-:W-:Y:S02]  /*2810*/  USHF.R.S32.HI UR10, URZ, 0x1f, UR45 ;  /* 0x0000001f3f0a7899 */ /* 0x000fe4000801142d */
[----:B------:R-:W-:Y:S01]  /*2820*/  USHF.L.U32 UR15, UR44, 0x7, URZ ;  /* 0x000000072c0f7899 */ /* 0x000fe2000800063f */
[----:B------:R-:W-:Y:S01]  /*2830*/  ULDC.64 UR4, c[0x0][0x5b0] ;  /* 0x00016c0000047ab9 */ /* 0x000fe20000000a00 */
[----:B------:R-:W-:Y:S01]  /*2840*/  ULDC UR13, c[0x0][0x288] ;  /* 0x0000a200000d7ab9 */ /* 0x000fe20000000800 */
[----:B------:R-:W-:Y:S01]  /*2850*/  ULDC.64 UR6, c[0x0][0x5c8] ;  /* 0x0001720000067ab9 */ /* 0x000fe20000000a00 */
[----:B------:R-:W-:Y:S02]  /*2860*/  UIMAD.WIDE.U32 UR8, UR39, 0x24924925, URZ ;  /* 0x24924925270878a5 */ /* 0x000fe4000f8e003f */
[----:B------:R-:W-:-:S02]  /*2870*/  USHF.L.U32 UR14, UR43, 0x7, URZ ;  /* 0x000000072b0e7899 */ /* 0x000fc4000800063f */
[----:B------:R-:W-:Y:S02]  /*2880*/  ULEA.HI UR10, UR10, UR45, URZ, 0x3 ;  /* 0x0000002d0a0a7291 */ /* 0x000fe4000f8f183f */
[----:B------:R-:W-:Y:S02]  /*2890*/  UIMAD UR8, UR43, UR4, UR44 ;  /* 0x000000042b0872a4 */ /* 0x000fe4000f8e022c */
[----:B------:R-:W-:Y:S02]  /*28a0*/  UIMAD UR43, UR43, UR6, UR44 ;  /* 0x000000062b2b72a4 */ /* 0x000fe4000f8e022c */
[----:B------:R-:W-:Y:S01]  /*28b0*/  UISETP.GE.AND UP0, UPT, UR15, UR13, UPT ;  /* 0x0000000d0f00728c */ /* 0x000fe2000bf06270 */
[----:B------:R-:W-:Y:S01]  /*28c0*/  ULDC UR16, c[0x0][0x284] ;  /* 0x0000a10000107ab9 */ /* 0x000fe20000000800 */
[----:B------:R-:W-:Y:S02]  /*28d0*/  USHF.R.S32.HI UR6, URZ, 0x3, UR10 ;  /* 0x000000033f067899 */ /* 0x000fe4000801140a */
[----:B------:R-:W-:-:S02]  /*28e0*/  ULOP3.LUT UR10, UR10, 0xfffffff8, URZ, 0xc0, !UPT ;  /* 0xfffffff80a0a7892 */ /* 0x000fc4000f8ec03f */
[----:B------:R-:W-:Y:S02]  /*28f0*/  USHF.L.U32 UR43, UR43, 0x7, URZ ;  /* 0x000000072b2b7899 */ /* 0x000fe4000800063f */
[----:B------:R-:W-:Y:S01]  /*2900*/  UISETP.GE.OR UP0, UPT, UR14, UR16, UP0 ;  /* 0x000000100e00728c */ /* 0x000fe20008706670 */
[----:B------:R-:W-:Y:S01]  /*2910*/  ULDC UR12, c[0x0][0x5d0] ;  /* 0x00017400000c7ab9 */ /* 0x000fe20000000800 */
[----:B------:R-:W-:Y:S02]  /*2920*/  UISETP.GT.U32.AND UP1, UPT, UR39, 0x6, UPT ;  /* 0x000000062700788c */ /* 0x000fe4000bf24070 */
[----:B------:R-:W-:Y:S02]  /*2930*/  UIADD3 UR10, -UR10, UR45, URZ ;  /* 0x0000002d0a0a7290 */ /* 0x000fe4000fffe13f */
[----:B------:R-:W-:Y:S01]  /*2940*/  PLOP3.LUT P1, PT, PT, PT, UP0, 0x80, 0x0 ;  /* 0x000000000000781c */ /* 0x000fe20003f2f008 */
[----:B------:R-:W-:Y:S02]  /*2950*/  UIMAD UR43, UR6, UR12, UR43 ;  /* 0x0000000c062b72a4 */ /* 0x000fe4000f8e022b */
[----:B------:R-:W-:-:S02]  /*2960*/  UISETP.LT.U32.AND UP1, UPT, UR47, 0x7, UP1 ;  /* 0x000000072f00788c */ /* 0x000fc40008f21070 */
[----:B------:R-:W-:Y:S02]  /*2970*/  UIADD3 UR4, UR39, -UR9, URZ ;  /* 0x8000000927047290 */ /* 0x000fe4000fffe03f */
[----:B------:R-:W-:Y:S02]  /*2980*/  UISETP.GE.U32.AND UP2, UPT, UR47, 0x7, UPT ;  /* 0x000000072f00788c */ /* 0x000fe4000bf46070 */
[----:B------:R-:W-:Y:S02]  /*2990*/  USHF.L.U32 UR8, UR8, 0x7, URZ ;  /* 0x0000000708087899 */ /* 0x000fe4000800063f */
[----:B------:R-:W-:Y:S01]  /*29a0*/  UIMAD UR7, UR10, UR7, UR43 ;  /* 0x000000070a0772a4 */ /* 0x000fe2000f8e022b */
[----:B------:R-:W-:Y:S01]  /*29b0*/  ULDC UR11, c[0x0][0x5b8] ;  /* 0x00016e00000b7ab9 */ /* 0x000fe20000000800 */
[----:B------:R-:W-:Y:S02]  /*29c0*/  USEL UR13, URZ, 0x1, !UP1 ;  /* 0x000000013f0d7887 */ /* 0x000fe4000c800000 */
[----:B------:R-:W-:-:S02]  /*29d0*/  ULEA.HI UR4, UR4, UR9, URZ, 0x1f ;  /* 0x0000000904047291 */ /* 0x000fc4000f8ff83f */
[C---:B------:R-:W-:Y:S01]  /*29e0*/  IADD3 R9, P0, R88.reuse, UR7, RZ ;  /* 0x0000000758097c10 */ /* 0x040fe2000ff1e0ff */
[----:B------:R-:W-:Y:S02]  /*29f0*/  UIMAD UR8, UR6, UR11, UR8 ;  /* 0x0000000b060872a4 */ /* 0x000fe4000f8e0208 */
[----:B------:R-:W-:Y:S02]  /*2a00*/  USHF.R.S32.HI UR6, URZ, 0x1f, UR7 ;  /* 0x0000001f3f067899 */ /* 0x000fe40008011407 */
[----:B------:R-:W-:Y:S02]  /*2a10*/  ULOP3.LUT UR38, UR38, UR13, URZ, 0x3c, !UPT ;  /* 0x0000000d26267292 */ /* 0x000fe4000f8e3c3f */
[----:B------:R-:W-:Y:S02]  /*2a20*/  USHF.R.U32.HI UR4, URZ, 0x2, UR4 ;  /* 0x000000023f047899 */ /* 0x000fe40008011604 */
[----:B------:R-:W-:Y:S01]  /*2a30*/  UIMAD UR5, UR10, UR5, UR8 ;  /* 0x000000050a0572a4 */ /* 0x000fe2000f8e0208 */
[----:B------:R-:W-:Y:S01]  /*2a40*/  LEA.HI.X.SX32 R10, R88, UR6, 0x1, P0 ;  /* 0x00000006580a7c11 */ /* 0x000fe200080f0eff */
[----:B------:R-:W-:-:S02]  /*2a50*/  @UP2 ULOP3.LUT UR38, UR38, 0x1, UR4, 0x78, !UPT ;  /* 0x0000000126262892 */ /* 0x000fc4000f8e7804 */
[----:B------:R-:W-:Y:S01]  /*2a60*/  UIMAD UR39, UR4, -0x7, UR39 ;  /* 0xfffffff9042778a4 */ /* 0x000fe2000f8e0227 */
[----:B------:R-:W-:Y:S01]  /*2a70*/  UMOV UR43, 0xffffffff ;  /* 0xffffffff002b7882 */ /* 0x000fe20000000000 */
[----:B------:R-:W-:Y:S10]  /*2a80*/  @P1 BRA `(.L_x_82) ;  /* 0x00000048002c1947 */ /* 0x000ff40003800000 */
[----:B-----5:R-:W-:Y:S01]  /*2a90*/  FSETP.NEU.AND P1, PT, R22, RZ, PT ;  /* 0x000000ff1600720b */ /* 0x020fe20003f2d000 */
[----:B------:R-:W-:Y:S01]  /*2aa0*/  VIADD R0, R23, -UR15 ;  /* 0x8000000f17007c36 */ /* 0x000fe20008000000 */
[----:B------:R-:W-:Y:S01]  /*2ab0*/  BSSY B0, `(.L_x_82) ;  /* 0x0000488000007945 */ /* 0x000fe20003800000 */
[----:B0-----:R-:W-:-:S03]  /*2ac0*/  VIADD R3, R166, -UR14 ;  /* 0x8000000ea6037c36 */ /* 0x001fc60008000000 */
[----:B------:R-:W-:-:S04]  /*2ad0*/  ISETP.GT.AND P0, PT, R0, RZ, PT ;  /* 0x000000ff0000720c */ /* 0x000fc80003f04270 */
[----:B------:R-:W-:-:S03]  /*2ae0*/  ISETP.GT.AND P2, PT, R3, RZ, P0 ;  /* 0x000000ff0300720c */ /* 0x000fc60000744270 */
[----:B------:R-:W-:Y:S10]  /*2af0*/  @!P1 BRA `(.L_x_83) ;  /* 0x0000003000909947 */ /* 0x000ff40003800000 */
[----:B------:R-:W-:Y:S02]  /*2b00*/  USHF.R.S32.HI UR4, URZ, 0x1f, UR5 ;  /* 0x0000001f3f047899 */ /* 0x000fe40008011405 */
[----:B------:R-:W-:Y:S01]  /*2b10*/  IADD3 R4, P1, R89, UR5, RZ ;  /* 0x0000000559047c10 */ /* 0x000fe2000ff3e0ff */
[----:B------:R-:W-:-:S03]  /*2b20*/  ULDC.64 UR6, c[0x0][0x5a8] ;  /* 0x00016a0000067ab9 */ /* 0x000fc60000000a00 */
[----:B------:R-:W-:Y:S02]  /*2b30*/  LEA.HI.X.SX32 R5, R89, UR4, 0x1, P1 ;  /* 0x0000000459057c11 */ /* 0x000fe400088f0eff */
[----:B------:R-:W-:-:S04]  /*2b40*/  LEA R6, P1, R4, UR6, 0x1 ;  /* 0x0000000604067c11 */ /* 0x000fc8000f8208ff */
[----:B------:R-:W-:Y:S01]  /*2b50*/  LEA.HI.X R7, R4, UR7, R5, 0x1, P1 ;  /* 0x0000000704077c11 */ /* 0x000fe200088f0c05 */
[----:B------:R-:W-:-:S04]  /*2b60*/  ULDC.64 UR6, c[0x0][0x5c0] ;  /* 0x0001700000067ab9 */ /* 0x000fc80000000a00 */
[----:B------:R-:W2:Y:S01]  /*2b70*/  @P2 LDG.E.LTC128B.U16 R8, desc[UR50][R6.64] ;  /* 0x0000003206082981 */ /* 0x000ea2000c1e1520 */
[----:B------:R-:W-:Y:S01]  /*2b80*/  LEA R4, P3, R9, UR6, 0x1 ;  /* 0x0000000609047c11 */ /* 0x000fe2000f8608ff */
[----:B------:R-:W-:Y:S01]  /*2b90*/  BSSY B1, `(.L_x_84) ;  /* 0x000000c000017945 */ /* 0x000fe20003800000 */
[----:B------:R-:W-:-:S04]  /*2ba0*/  ISETP.GT.AND P1, PT, R0, 0x1, PT ;  /* 0x000000010000780c */ /* 0x000fc80003f24270 */
[----:B------:R-:W-:Y:S01]  /*2bb0*/  ISETP.GT.AND P4, PT, R3, RZ, P1 ;  /* 0x000000ff0300720c */ /* 0x000fe20000f84270 */
[----:B--2---:R-:W-:-:S05]  /*2bc0*/  HADD2.F32 R5, -RZ, R8.H0_H0 ;  /* 0x20000008ff057230 */ /* 0x004fca0000004100 */
[----:B------:R-:W-:-:S04]  /*2bd0*/  FMUL R5, R5, R22 ;  /* 0x0000001605057220 */ /* 0x000fc80000400000 */
[----:B------:R-:W-:-:S05]  /*2be0*/  FFMA R5, R24, R19, R5 ;  /* 0x0000001318057223 */ /* 0x000fca0000000005 */
[----:B------:R-:W-:Y:S02]  /*2bf0*/  F2FP.F16.F32.PACK_AB R11, RZ, R5 ;  /* 0x00000005ff0b723e */ /* 0x000fe400000000ff */
[--C-:B------:R-:W-:Y:S02]  /*2c00*/  LEA.HI.X R5, R9, UR7, R10.reuse, 0x1, P3 ;  /* 0x0000000709057c11 */ /* 0x100fe400098f0c0a */
[----:B------:R-:W-:-:S03]  /*2c10*/  PRMT R10, R8, 0x7610, R10 ;  /* 0x00007610080a7816 */ /* 0x000fc6000000000a */
[----:B------:R0:W-:Y:S01]  /*2c20*/  @P2 STG.E.U16 desc[UR50][R4.64], R11 ;  /* 0x0000000b04002986 */ /* 0x0001e2000c101532 */
[----:B------:R-:W-:Y:S05]  /*2c30*/  @!P4 BRA `(.L_x_85) ;  /* 0x000000000004c947 */ /* 0x000fea0003800000 */
[----:B------:R1:W5:Y:S02]  /*2c40*/  LDG.E.LTC128B.U16 R10, desc[UR50][R6.64+0x2] ;  /* 0x00000232060a7981 */ /* 0x000364000c1e1520 */
.L_x_85:
[----:B------:R-:W-:Y:S05]  /*2c50*/  BSYNC B1 ;  /* 0x0000000000017941 */ /* 0x000fea0003800000 */
.L_x_84:
[----:B-----5:R-:W-:Y:S01]  /*2c60*/  HADD2.F32 R9, -RZ, R10.H0_H0 ;  /* 0x2000000aff097230 */ /* 0x020fe20000004100 */
[----:B------:R-:W-:Y:S01]  /*2c70*/  ISETP.GT.AND P0, PT, R3, 0x8, P0 ;  /* 0x000000080300780c */ /* 0x000fe20000704270 */
[----:B------:R-:W-:Y:S01]  /*2c80*/  BSSY B1, `(.L_x_86) ;  /* 0x000000a000017945 */ /* 0x000fe20003800000 */
[----:B------:R-:W-:Y:S02]  /*2c90*/  PRMT R12, R10, 0x7610, R12 ;  /* 0x000076100a0c7816 */ /* 0x000fe4000000000c */
[----:B------:R-:W-:-:S04]  /*2ca0*/  FMUL R8, R9, R22 ;  /* 0x0000001609087220 */ /* 0x000fc80000400000 */
[----:B------:R-:W-:-:S05]  /*2cb0*/  FFMA R8, R25, R19, R8 ;  /* 0x0000001319087223 */ /* 0x000fca0000000008 */
[----:B------:R-:W-:-:S04]  /*2cc0*/  F2FP.F16.F32.PACK_AB R8, RZ, R8 ;  /* 0x00000008ff08723e */ /* 0x000fc800000000ff */
[----:B0-----:R-:W-:Y:S01]  /*2cd0*/  PRMT R11, R8, 0x7610, R11 ;  /* 0x00007610080b7816 */ /* 0x001fe2000000000b */
[----:B------:R-:W-:-:S04]  /*2ce0*/  IMAD.WIDE R8, R92, 0x2, R6 ;  /* 0x000000025c087825 */ /* 0x000fc800078e0206 */
[----:B------:R0:W-:Y:S01]  /*2cf0*/  @P4 STG.E.U16 desc[UR50][R4.64+0x2], R11 ;  /* 0x0000020b04004986 */ /* 0x0001e2000c101532 */
[----:B------:R-:W-:Y:S05]  /*2d00*/  @!P0 BRA `(.L_x_87) ;  /* 0x0000000000048947 */ /* 0x000fea0003800000 */
[----:B------:R2:W5:Y:S02]  /*2d10*/  LDG.E.LTC128B.U16 R12, desc[UR50][R8.64] ;  /* 0x00000032080c7981 */ /* 0x000564000c1e1520 */
.L_x_87:
[----:B------:R-:W-:Y:S05]  /*2d20*/  BSYNC B1 ;  /* 0x0000000000017941 */ /* 0x000fea0003800000 */
.L_x_86:
[----:B0----5:R-:W-:Y:S01]  /*2d30*/  HADD2.F32 R11, -RZ, R12.H0_H0 ;  /* 0x2000000cff0b7230 */ /* 0x021fe20000004100 */
[----:B------:R-:W-:Y:S01]  /*2d40*/  LEA R10, P2, R90, R4, 0x1 ;  /* 0x000000045a0a7211 */ /* 0x000fe200078408ff */
[----:B------:R-:W-:Y:S01]  /*2d50*/  BSSY B1, `(.L_x_88) ;  /* 0x0000009000017945 */ /* 0x000fe20003800000 */
[----:B------:R-:W-:Y:S02]  /*2d60*/  ISETP.GT.AND P1, PT, R3, 0x8, P1 ;  /* 0x000000080300780c */ /* 0x000fe40000f24270 */
[----:B------:R-:W-:-:S04]  /*2d70*/  FMUL R11, R11, R22 ;  /* 0x000000160b0b7220 */ /* 0x000fc80000400000 */
[----:B------:R-:W-:-:S05]  /*2d80*/  FFMA R11, R26, R19, R11 ;  /* 0x000000131a0b7223 */ /* 0x000fca000000000b */
[----:B------:R-:W-:Y:S02]  /*2d90*/  F2FP.F16.F32.PACK_AB R13, RZ, R11 ;  /* 0x0000000bff0d723e */ /* 0x000fe400000000ff */
[----:B------:R-:W-:-:S05]  /*2da0*/  LEA.HI.X R11, R90, R5, R93, 0x1, P2 ;  /* 0x000000055a0b7211 */ /* 0x000fca00010f0c5d */
[----:B------:R0:W-:Y:S01]  /*2db0*/  @P0 STG.E.U16 desc[UR50][R10.64], R13 ;  /* 0x0000000d0a000986 */ /* 0x0001e2000c101532 */
[----:B------:R-:W-:Y:S05]  /*2dc0*/  @!P1 BRA `(.L_x_89) ;  /* 0x0000000000049947 */ /* 0x000fea0003800000 */
[----:B------:R3:W5:Y:S02]  /*2dd0*/  LDG.E.LTC128B.U16 R12, desc[UR50][R8.64+0x2] ;  /* 0x00000232080c7981 */ /* 0x000764000c1e1520 */
.L_x_89:
[----:B------:R-:W-:Y:S05]  /*2de0*/  BSYNC B1 ;  /* 0x0000000000017941 */ /* 0x000fea0003800000 */
.L_x_88:
[----:B--23-5:R-:W-:Y:S01]  /*2df0*/  HADD2.F32 R9, -RZ, R12.H0_H0 ;  /* 0x2000000cff097230 */ /* 0x02cfe20000004100 */
[----:B------:R-:W-:Y:S01]  /*2e00*/  ISETP.GT.AND P0, PT, R0, 0x8, PT ;  /* 0x000000080000780c */ /* 0x000fe20003f04270 */
[----:B------:R-:W-:Y:S03]  /*2e10*/  BSSY B1, `(.L_x_90) ;  /* 0x0000008000017945 */ /* 0x000fe60003800000 */
[----:B------:R-:W-:Y:S01]  /*2e20*/  FMUL R8, R9, R22 ;  /* 0x0000001609087220 */ /* 0x000fe20000400000 */
[----:B------:R-:W-:-:S03]  /*2e30*/  ISETP.GT.AND P2, PT, R3, RZ, P0 ;  /* 0x000000ff0300720c */ /* 0x000fc60000744270 */
[----:B------:R-:W-:-:S05]  /*2e40*/  FFMA R8, R27, R19, R8 ;  /* 0x000000131b087223 */ /* 0x000fca0000000008 */
[----:B------:R-:W-:-:S05]  /*2e50*/  F2FP.F16.F32.PACK_AB R8, RZ, R8 ;  /* 0x00000008ff08723e */ /* 0x000fca00000000ff */
[----:B------:R2:W-:Y:S01]  /*2e60*/  @P1 STG.E.U16 desc[UR50][R10.64+0x2], R8 ;  /* 0x000002080a001986 */ /* 0x0005e2000c101532 */
[----:B------:R-:W-:Y:S05]  /*2e70*/  @!P2 BRA `(.L_x_91) ;  /* 0x000000000004a947 */ /* 0x000fea0003800000 */
[----:B------:R3:W5:Y:S02]  /*2e80*/  LDG.E.LTC128B.U16 R12, desc[UR50][R6.64+0x10] ;  /* 0x00001032060c7981 */ /* 0x000764000c1e1520 */
.L_x_91:
[----:B------:R-:W-:Y:S05]  /*2e90*/  BSYNC B1 ;  /* 0x0000000000017941 */ /* 0x000fea0003800000 */
.L_x_90:
[----:B-----5:R-:W-:Y:S01]  /*2ea0*/  HADD2.F32 R9, -RZ, R12.H0_H0 ;  /* 0x2000000cff097230 */ /* 0x020fe20000004100 */
        /* <DEDUP_REMOVED lines=9> */
.L_x_93:
[----:B------:R-:W-:Y:S05]  /*2f40*/  BSYNC B1 ;  /* 0x0000000000017941 */ /* 0x000fea0003800000 */
.L_x_92:
[----:B----45:R-:W-:Y:S01]  /*2f50*/  HADD2.F32 R9, -RZ, R12.H0_H0 ;  /* 0x2000000cff097230 */ /* 0x030fe20000004100 */
[----:B------:R-:W-:Y:S01]  /*2f60*/  ISETP.GT.AND P0, PT, R3, 0x8, P0 ;  /* 0x000000080300780c */ /* 0x000fe20000704270 */
[----:B------:R-:W-:Y:S03]  /*2f70*/  BSSY B1, `(.L_x_94) ;  /* 0x0000009000017945 */ /* 0x000fe60003800000 */
[----:B--2---:R-:W-:-:S04]  /*2f80*/  FMUL R8, R9, R22 ;  /* 0x0000001609087220 */ /* 0x004fc80000400000 */
[----:B------:R-:W-:-:S05]  /*2f90*/  FFMA R8, R29, R19, R8 ;  /* 0x000000131d087223 */ /* 0x000fca0000000008 */
[----:B------:R-:W-:-:S05]  /*2fa0*/  F2FP.F16.F32.PACK_AB R8, RZ, R8 ;  /* 0x00000008ff08723e */ /* 0x000fca00000000ff */
[----:B------:R2:W-:Y:S01]  /*2fb0*/  @P3 STG.E.U16 desc[UR50][R4.64+0x12], R8 ;  /* 0x0000120804003986 */ /* 0x0005e2000c101532 */
[----:B------:R-:W-:Y:S05]  /*2fc0*/  @!P0 BRA `(.L_x_95) ;  /* 0x00000000000c8947 */ /* 0x000fea0003800000 */
[----:B------:R-:W-:-:S04]  /*2fd0*/  VIADD R9, R92, 0x8 ;  /* 0x000000085c097836 */ /* 0x000fc80000000000 */
[----:B--2---:R-:W-:-:S05]  /*2fe0*/  IMAD.WIDE R8, R9, 0x2, R6 ;  /* 0x0000000209087825 */ /* 0x004fca00078e0206 */
[----:B------:R4:W5:Y:S02]  /*2ff0*/  LDG.E.LTC128B.U16 R12, desc[UR50][R8.64] ;  /* 0x00000032080c7981 */ /* 0x000964000c1e1520 */
.L_x_95:
[----:B------:R-:W-:Y:S05]  /*3000*/  BSYNC B1 ;  /* 0x0000000000017941 */ /* 0x000fea0003800000 */
.L_x_94:
[----:B----45:R-:W-:Y:S01]  /*3010*/  HADD2.F32 R9, -RZ, R12.H0_H0 ;  /* 0x2000000cff097230 */ /* 0x030fe20000004100 */
[----:B--2---:R-:W-:Y:S01]  /*3020*/  LEA R8, P2, R94, R4, 0x1 ;  /* 0x000000045e087211 */ /* 0x004fe200078408ff */
[----:B------:R-:W-:Y:S01]  /*3030*/  BSSY B1, `(.L_x_96) ;  /* 0x000000b000017945 */ /* 0x000fe20003800000 */
[----:B------:R-:W-:Y:S02]  /*3040*/  ISETP.GT.AND P1, PT, R3, 0x8, P1 ;  /* 0x000000080300780c */ /* 0x000fe40000f24270 */
[----:B------:R-:W-:-:S04]  /*3050*/  FMUL R9, R9, R22 ;  /* 0x0000001609097220 */ /* 0x000fc80000400000 */
[----:B------:R-:W-:-:S05]  /*3060*/  FFMA R9, R30, R19, R9 ;  /* 0x000000131e097223 */ /* 0x000fca0000000009 */
[----:B0-----:R-:W-:Y:S02]  /*3070*/  F2FP.F16.F32.PACK_AB R10, RZ, R9 ;  /* 0x00000009ff0a723e */ /* 0x001fe400000000ff */
[----:B------:R-:W-:-:S05]  /*3080*/  LEA.HI.X R9, R94, R5, R137, 0x1, P2 ;  /* 0x000000055e097211 */ /* 0x000fca00010f0c89 */
[----:B------:R0:W-:Y:S01]  /*3090*/  @P0 STG.E.U16 desc[UR50][R8.64], R10 ;  /* 0x0000000a08000986 */ /* 0x0001e2000c101532 */
[----:B------:R-:W-:Y:S05]  /*30a0*/  @!P1 BRA `(.L_x_97) ;  /* 0x00000000000c9947 */ /* 0x000fea0003800000 */
[----:B0-----:R-:W-:-:S04]  /*30b0*/  VIADD R9, R92, 0x9 ;  /* 0x000000095c097836 */ /* 0x001fc80000000000 */
[----:B------:R-:W-:-:S05]  /*30c0*/  IMAD.WIDE R8, R9, 0x2, R6 ;  /* 0x0000000209087825 */ /* 0x000fca00078e0206 */
[----:B------:R2:W5:Y:S02]  /*30d0*/  LDG.E.LTC128B.U16 R12, desc[UR50][R8.64] ;  /* 0x00000032080c7981 */ /* 0x000564000c1e1520 */
.L_x_97:
[----:B------:R-:W-:Y:S05]  /*30e0*/  BSYNC B1 ;  /* 0x0000000000017941 */ /* 0x000fea0003800000 */
.L_x_96:
[----:B0-2--5:R-:W-:Y:S01]  /*30f0*/  HADD2.F32 R9, -RZ, R12.H0_H0 ;  /* 0x2000000cff097230 */ /* 0x025fe20000004100 */
[----:B------:R-:W-:Y:S01]  /*3100*/  ISETP.GT.AND P0, PT, R0, 0x10, PT ;  /* 0x000000100000780c */ /* 0x000fe20003f04270 */
[----:B------:R-:W-:Y:S03]  /*3110*/  BSSY B1, `(.L_x_98) ;  /* 0x000000a000017945 */ /* 0x000fe60003800000 */
[----:B------:R-:W-:Y:S01]  /*3120*/  FMUL R8, R9, R22 ;  /* 0x0000001609087220 */ /* 0x000fe20000400000 */
[----:B------:R-:W-:-:S03]  /*3130*/  ISETP.GT.AND P3, PT, R3, RZ, P0 ;  /* 0x000000ff0300720c */ /* 0x000fc60000764270 */
[----:B------:R-:W-:Y:S01]  /*3140*/  FFMA R31, R31, R19, R8 ;  /* 0x000000131f1f7223 */ /* 0x000fe20000000008 */
[----:B------:R-:W-:-:S04]  /*3150*/  LEA R8, P2, R95, R4, 0x1 ;  /* 0x000000045f087211 */ /* 0x000fc800078408ff */
[----:B------:R-:W-:Y:S02]  /*3160*/  F2FP.F16.F32.PACK_AB R31, RZ, R31 ;  /* 0x0000001fff1f723e */ /* 0x000fe400000000ff */
[----:B------:R-:W-:-:S05]  /*3170*/  LEA.HI.X R9, R95, R5, R136, 0x1, P2 ;  /* 0x000000055f097211 */ /* 0x000fca00010f0c88 */
[----:B------:R0:W-:Y:S01]  /*3180*/  @P1 STG.E.U16 desc[UR50][R8.64], R31 ;  /* 0x0000001f08001986 */ /* 0x0001e2000c101532 */
[----:B------:R-:W-:Y:S05]  /*3190*/  @!P3 BRA `(.L_x_99) ;  /* 0x000000000004b947 */ /* 0x000fea0003800000 */
[----:B------:R2:W5:Y:S02]  /*31a0*/  LDG.E.LTC128B.U16 R12, desc[UR50][R6.64+0x20] ;  /* 0x00002032060c7981 */ /* 0x000564000c1e1520 */
.L_x_99:
[----:B------:R-:W-:Y:S05]  /*31b0*/  BSYNC B1 ;  /* 0x0000000000017941 */ /* 0x000fea0003800000 */
.L_x_98:
[----:B0----5:R-:W-:Y:S01]  /*31c0*/  HADD2.F32 R9, -RZ, R12.H0_H0 ;  /* 0x2000000cff097230 */ /* 0x021fe20000004100 */
        /* <DEDUP_REMOVED lines=9> */
.L_x_101:
[----:B------:R-:W-:Y:S05]  /*3260*/  BSYNC B1 ;  /* 0x0000000000017941 */ /* 0x000fea0003800000 */
.L_x_100:
[----:B0----5:R-:W-:Y:S01]  /*3270*/  HADD2.F32 R9, -RZ, R12.H0_H0 ;  /* 0x2000000cff097230 */ /* 0x021fe20000004100 */
[----:B------:R-:W-:Y:S01]  /*3280*/  ISETP.GT.AND P0, PT, R3, 0x8, P0 ;  /* 0x000000080300780c */ /* 0x000fe20000704270 */
[----:B------:R-:W-:Y:S03]  /*3290*/  BSSY B1, `(.L_x_102) ;  /* 0x0000009000017945 */ /* 0x000fe60003800000 */
[----:B------:R-:W-:-:S04]  /*32a0*/  FMUL R8, R9, R22 ;  /* 0x0000001609087220 */ /* 0x000fc80000400000 */
[----:B------:R-:W-:-:S05]  /*32b0*/  FFMA R8, R33, R19, R8 ;  /* 0x0000001321087223 */ /* 0x000fca0000000008 */
[----:B------:R-:W-:-:S05]  /*32c0*/  F2FP.F16.F32.PACK_AB R8, RZ, R8 ;  /* 0x00000008ff08723e */ /* 0x000fca00000000ff */
[----:B------:R0:W-:Y:S01]  /*32d0*/  @P2 STG.E.U16 desc[UR50][R4.64+0x22], R8 ;  /* 0x0000220804002986 */ /* 0x0001e2000c101532 */
[----:B------:R-:W-:Y:S05]  /*32e0*/  @!P0 BRA `(.L_x_103) ;  /* 0x00000000000c8947 */ /* 0x000fea0003800000 */
[----:B------:R-:W-:-:S04]  /*32f0*/  VIADD R9, R92, 0x10 ;  /* 0x000000105c097836 */ /* 0x000fc80000000000 */
[----:B0-----:R-:W-:-:S05]  /*3300*/  IMAD.WIDE R8, R9, 0x2, R6 ;  /* 0x0000000209087825 */ /* 0x001fca00078e0206 */
[----:B------:R0:W5:Y:S02]  /*3310*/  LDG.E.LTC128B.U16 R12, desc[UR50][R8.64] ;  /* 0x00000032080c7981 */ /* 0x000164000c1e1520 */
.L_x_103:
[----:B------:R-:W-:Y:S05]  /*3320*/  BSYNC B1 ;  /* 0x0000000000017941 */ /* 0x000fea0003800000 */
.L_x_102:
        /* <DEDUP_REMOVED lines=10> */
[----:B0-----:R-:W-:-:S04]  /*33d0*/  VIADD R9, R92, 0x11 ;  /* 0x000000115c097836 */ /* 0x001fc80000000000 */
[----:B------:R-:W-:-:S05]  /*33e0*/  IMAD.WIDE R8, R9, 0x2, R6 ;  /* 0x0000000209087825 */ /* 0x000fca00078e0206 */
[----:B------:R0:W5:Y:S02]  /*33f0*/  LDG.E.LTC128B.U16 R12, desc[UR50][R8.64] ;  /* 0x00000032080c7981 */ /* 0x000164000c1e1520 */
.L_x_105:
[----:B------:R-:W-:Y:S05]  /*3400*/  BSYNC B1 ;  /* 0x0000000000017941 */ /* 0x000fea0003800000 */
.L_x_104:
[----:B0----5:R-:W-:Y:S01]  /*3410*/  HADD2.F32 R9, -RZ, R12.H0_H0 ;  /* 0x2000000cff097230 */ /* 0x021fe20000004100 */
        /* <DEDUP_REMOVED lines=11> */
.L_x_107:
[----:B------:R-:W-:Y:S05]  /*34d0*/  BSYNC B1 ;  /* 0x0000000000017941 */ /* 0x000fea0003800000 */
.L_x_106:
        /* <DEDUP_REMOVED lines=10> */
.L_x_109:
[----:B------:R-:W-:Y:S05]  /*3580*/  BSYNC B1 ;  /* 0x0000000000017941 */ /* 0x000fea0003800000 */
.L_x_108:
        /* <DEDUP_REMOVED lines=11> */
.L_x_111:
[----:B------:R-:W-:Y:S05]  /*3640*/  BSYNC B1 ;  /* 0x0000000000017941 */ /* 0x000fea0003800000 */
.L_x_110:
        /* <DEDUP_REMOVED lines=13> */
.L_x_113:
[----:B------:R-:W-:Y:S05]  /*3720*/  BSYNC B1 ;  /* 0x0000000000017941 */ /* 0x000fea0003800000 */
.L_x_112:
        /* <DEDUP_REMOVED lines=12> */
.L_x_115:
[----:B------:R-:W-:Y:S05]  /*37f0*/  BSYNC B1 ;  /* 0x0000000000017941 */ /* 0x000fea0003800000 */
.L_x_114:
        /* <DEDUP_REMOVED lines=10> */
.L_x_117:
[----:B------:R-:W-:Y:S05]  /*38a0*/  BSYNC B1 ;  /* 0x0000000000017941 */ /* 0x000fea0003800000 */
.L_x_116:
        /* <DEDUP_REMOVED lines=11> */
.L_x_119:
[----:B------:R-:W-:Y:S05]  /*3960*/  BSYNC B1 ;  /* 0x0000000000017941 */ /* 0x000fea0003800000 */
.L_x_118:
        /* <DEDUP_REMOVED lines=13> */
.L_x_121:
[----:B------:R-:W-:Y:S05]  /*3a40*/  BSYNC B1 ;  /* 0x0000000000017941 */ /* 0x000fea0003800000 */
.L_x_120:
        /* <DEDUP_REMOVED lines=12> */
.L_x_123:
[----:B------:R-:W-:Y:S05]  /*3b10*/  BSYNC B1 ;  /* 0x0000000000017941 */ /* 0x000fea0003800000 */
.L_x_122:
        /* <DEDUP_REMOVED lines=10> */
.L_x_125:
[----:B------:R-:W-:Y:S05]  /*3bc0*/  BSYNC B1 ;  /* 0x0000000000017941 */ /* 0x000fea0003800000 */
.L_x_124:
        /* <DEDUP_REMOVED lines=11> */
.L_x_127:
[----:B------:R-:W-:Y:S05]  /*3c80*/  BSYNC B1 ;  /* 0x0000000000017941 */ /* 0x000fea0003800000 */
.L_x_126:
        /* <DEDUP_REMOVED lines=13> */
.L_x_129:
[----:B------:R-:W-:Y:S05]  /*3d60*/  BSYNC B1 ;  /* 0x0000000000017941 */ /* 0x000fea0003800000 */
.L_x_128:
        /* <DEDUP_REMOVED lines=12> */
.L_x_131:
[----:B------:R-:W-:Y:S05]  /*3e30*/  BSYNC B1 ;  /* 0x0000000000017941 */ /* 0x000fea0003800000 */
.L_x_130:
        /* <DEDUP_REMOVED lines=10> */
.L_x_133:
[----:B------:R-:W-:Y:S05]  /*3ee0*/  BSYNC B1 ;  /* 0x0000000000017941 */ /* 0x000fea0003800000 */
.L_x_132:
        /* <DEDUP_REMOVED lines=11> */
.L_x_135:
[----:B------:R-:W-:Y:S05]  /*3fa0*/  BSYNC B1 ;  /* 0x0000000000017941 */ /* 0x000fea0003800000 */
.L_x_134:
        /* <DEDUP_REMOVED lines=13> */
.L_x_137:
[----:B------:R-:W-:Y:S05]  /*4080*/  BSYNC B1 ;  /* 0x0000000000017941 */ /* 0x000fea0003800000 */
.L_x_136:
        /* <DEDUP_REMOVED lines=12> */
.L_x_139:
[----:B------:R-:W-:Y:S05]  /*4150*/  BSYNC B1 ;  /* 0x0000000000017941 */ /* 0x000fea0003800000 */
.L_x_138:
        /* <DEDUP_REMOVED lines=10> */
.L_x_141:
[----:B------:R-:W-:Y:S05]  /*4200*/  BSYNC B1 ;  /* 0x0000000000017941 */ /* 0x000fea0003800000 */
.L_x_140:
        /* <DEDUP_REMOVED lines=11> */
.L_x_143:
[----:B------:R-:W-:Y:S05]  /*42c0*/  BSYNC B1 ;  /* 0x0000000000017941 */ /* 0x000fea0003800000 */
.L_x_142:
        /* <DEDUP_REMOVED lines=13> */
.L_x_145:
[----:B------:R-:W-:Y:S05]  /*43a0*/  BSYNC B1 ;  /* 0x0000000000017941 */ /* 0x000fea0003800000 */
.L_x_144:
        /* <DEDUP_REMOVED lines=12> */
.L_x_147:
[----:B------:R-:W-:Y:S05]  /*4470*/  BSYNC B1 ;  /* 0x0000000000017941 */ /* 0x000fea0003800000 */
.L_x_146:
        /* <DEDUP_REMOVED lines=10> */
.L_x_149:
[----:B------:R-:W-:Y:S05]  /*4520*/  BSYNC B1 ;  /* 0x0000000000017941 */ /* 0x000fea0003800000 */
.L_x_148:
        /* <DEDUP_REMOVED lines=11> */
.L_x_151:
[----:B------:R-:W-:Y:S05]  /*45e0*/  BSYNC B1 ;  /* 0x0000000000017941 */ /* 0x000fea0003800000 */
.L_x_150:
        /* <DEDUP_REMOVED lines=13> */
.L_x_153:
[----:B------:R-:W-:Y:S05]  /*46c0*/  BSYNC B1 ;  /* 0x0000000000017941 */ /* 0x000fea0003800000 */
.L_x_152:
        /* <DEDUP_REMOVED lines=12> */
.L_x_155:
[----:B------:R-:W-:Y:S05]  /*4790*/  BSYNC B1 ;  /* 0x0000000000017941 */ /* 0x000fea0003800000 */
.L_x_154:
        /* <DEDUP_REMOVED lines=10> */
.L_x_157:
[----:B------:R-:W-:Y:S05]  /*4840*/  BSYNC B1 ;  /* 0x0000000000017941 */ /* 0x000fea0003800000 */
.L_x_156:
        /* <DEDUP_REMOVED lines=11> */
.L_x_159:
[----:B------:R-:W-:Y:S05]  /*4900*/  BSYNC B1 ;  /* 0x0000000000017941 */ /* 0x000fea0003800000 */
.L_x_158:
        /* <DEDUP_REMOVED lines=13> */
.L_x_161:
[----:B------:R-:W-:Y:S05]  /*49e0*/  BSYNC B1 ;  /* 0x0000000000017941 */ /* 0x000fea0003800000 */
.L_x_160:
        /* <DEDUP_REMOVED lines=12> */
.L_x_163:
[----:B------:R-:W-:Y:S05]  /*4ab0*/  BSYNC B1 ;  /* 0x0000000000017941 */ /* 0x000fea0003800000 */
.L_x_162:
        /* <DEDUP_REMOVED lines=10> */
.L_x_165:
[----:B------:R-:W-:Y:S05]  /*4b60*/  BSYNC B1 ;  /* 0x0000000000017941 */ /* 0x000fea0003800000 */
.L_x_164:
        /* <DEDUP_REMOVED lines=8> */
[----:B0-----:R-:W-:-:S05]  /*4bf0*/  LEA R8, P2, R124, R6, 0x1 ;  /* 0x000000067c087211 */ /* 0x001fca00078408ff */
[----:B------:R-:W-:-:S05]  /*4c00*/  IMAD.X R9, R167, 0x1, R7, P2 ;  /* 0x00000001a7097824 */ /* 0x000fca00010e0607 */
[----:B------:R0:W5:Y:S03]  /*4c10*/  LDG.E.LTC128B.U16 R12, desc[UR50][R8.64] ;  /* 0x00000032080c7981 */ /* 0x000166000c1e1520 */
.L_x_167:
[----:B------:R-:W-:Y:S05]  /*4c20*/  BSYNC B1 ;  /* 0x0000000000017941 */ /* 0x000fea0003800000 */
.L_x_166:
        /* <DEDUP_REMOVED lines=10> */
[----:B0-----:R-:W-:-:S05]  /*4cd0*/  LEA R8, P0, R125, R6, 0x1 ;  /* 0x000000067d087211 */ /* 0x001fca00078008ff */
[----:B------:R-:W-:-:S05]  /*4ce0*/  IMAD.X R9, R169, 0x1, R7, P0 ;  /* 0x00000001a9097824 */ /* 0x000fca00000e0607 */
[----:B------:R0:W5:Y:S03]  /*4cf0*/  LDG.E.LTC128B.U16 R12, desc[UR50][R8.64] ;  /* 0x00000032080c7981 */ /* 0x000166000c1e1520 */
.L_x_169:
[----:B------:R-:W-:Y:S05]  /*4d00*/  BSYNC B1 ;  /* 0x0000000000017941 */ /* 0x000fea0003800000 */
.L_x_168:
        /* <DEDUP_REMOVED lines=12> */
.L_x_171:
[----:B------:R-:W-:Y:S05]  /*4dd0*/  BSYNC B1 ;  /* 0x0000000000017941 */ /* 0x000fea0003800000 */
.L_x_170:
        /* <DEDUP_REMOVED lines=10> */
.L_x_173:
[----:B------:R-:W-:Y:S05]  /*4e80*/  BSYNC B1 ;  /* 0x0000000000017941 */ /* 0x000fea0003800000 */
.L_x_172:
        /* <DEDUP_REMOVED lines=11> */
.L_x_175:
[----:B------:R-:W-:Y:S05]  /*4f40*/  BSYNC B1 ;  /* 0x0000000000017941 */ /* 0x000fea0003800000 */
.L_x_174:
        /* <DEDUP_REMOVED lines=13> */
.L_x_177:
[----:B------:R-:W-:Y:S05]  /*5020*/  BSYNC B1 ;  /* 0x0000000000017941 */ /* 0x000fea0003800000 */
.L_x_176:
        /* <DEDUP_REMOVED lines=12> */
.L_x_179:
[----:B------:R-:W-:Y:S05]  /*50f0*/  BSYNC B1 ;  /* 0x0000000000017941 */ /* 0x000fea0003800000 */
.L_x_178:
        /* <DEDUP_REMOVED lines=10> */
.L_x_181:
[----:B------:R-:W-:Y:S05]  /*51a0*/  BSYNC B1 ;  /* 0x0000000000017941 */ /* 0x000fea0003800000 */
.L_x_180:
        /* <DEDUP_REMOVED lines=11> */
.L_x_183:
[----:B------:R-:W-:Y:S05]  /*5260*/  BSYNC B1 ;  /* 0x0000000000017941 */ /* 0x000fea0003800000 */
.L_x_182:
        /* <DEDUP_REMOVED lines=13> */
.L_x_185:
[----:B------:R-:W-:Y:S05]  /*5340*/  BSYNC B1 ;  /* 0x0000000000017941 */ /* 0x000fea0003800000 */
.L_x_184:
        /* <DEDUP_REMOVED lines=12> */
.L_x_187:
[----:B------:R-:W-:Y:S05]  /*5410*/  BSYNC B1 ;  /* 0x0000000000017941 */ /* 0x000fea0003800000 */
.L_x_186:
        /* <DEDUP_REMOVED lines=10> */
.L_x_189:
[----:B------:R-:W-:Y:S05]  /*54c0*/  BSYNC B1 ;  /* 0x0000000000017941 */ /* 0x000fea0003800000 */
.L_x_188:
        /* <DEDUP_REMOVED lines=11> */
.L_x_191:
[----:B------:R-:W-:Y:S05]  /*5580*/  BSYNC B1 ;  /* 0x0000000000017941 */ /* 0x000fea0003800000 */
.L_x_190:
        /* <DEDUP_REMOVED lines=13> */
.L_x_193:
[----:B------:R-:W-:Y:S05]  /*5660*/  BSYNC B1 ;  /* 0x0000000000017941 */ /* 0x000fea0003800000 */
.L_x_192:
        /* <DEDUP_REMOVED lines=12> */
.L_x_195:
[----:B------:R-:W-:Y:S05]  /*5730*/  BSYNC B1 ;  /* 0x0000000000017941 */ /* 0x000fea0003800000 */
.L_x_194:
        /* <DEDUP_REMOVED lines=10> */
.L_x_197:
[----:B------:R-:W-:Y:S05]  /*57e0*/  BSYNC B1 ;  /* 0x0000000000017941 */ /* 0x000fea0003800000 */
.L_x_196:
        /* <DEDUP_REMOVED lines=11> */
.L_x_199:
[----:B------:R-:W-:Y:S05]  /*58a0*/  BSYNC B1 ;  /* 0x0000000000017941 */ /* 0x000fea0003800000 */
.L_x_198:
        /* <DEDUP_REMOVED lines=13> */
.L_x_201:
[----:B------:R-:W-:Y:S05]  /*5980*/  BSYNC B1 ;  /* 0x0000000000017941 */ /* 0x000fea0003800000 */
.L_x_200:
        /* <DEDUP_REMOVED lines=12> */
.L_x_203:
[----:B------:R-:W-:Y:S05]  /*5a50*/  BSYNC B1 ;  /* 0x0000000000017941 */ /* 0x000fea0003800000 */
.L_x_202:
        /* <DEDUP_REMOVED lines=10> */
.L_x_205:
[----:B------:R-:W-:Y:S05]  /*5b00*/  BSYNC B1 ;  /* 0x0000000000017941 */ /* 0x000fea0003800000 */
.L_x_204:
        /* <DEDUP_REMOVED lines=8> */
[----:B------:R-:W-:-:S05]  /*5b90*/  LEA R8, P2, R134, R6, 0x1 ;  /* 0x0000000686087211 */ /* 0x000fca00078408ff */
[----:B------:R-:W-:-:S05]  /*5ba0*/  IMAD.X R9, R187, 0x1, R7, P2 ;  /* 0x00000001bb097824 */ /* 0x000fca00010e0607 */
[----:B------:R0:W5:Y:S03]  /*5bb0*/  LDG.E.LTC128B.U16 R12, desc[UR50][R8.64] ;  /* 0x00000032080c7981 */ /* 0x000166000c1e1520 */
.L_x_207:
[----:B------:R-:W-:Y:S05]  /*5bc0*/  BSYNC B1 ;  /* 0x0000000000017941 */ /* 0x000fea0003800000 */
.L_x_206:
        /* <DEDUP_REMOVED lines=9> */
[----:B-1234-:R-:W-:-:S05]  /*5c60*/  LEA R6, P0, R135, R6, 0x1 ;  /* 0x0000000687067211 */ /* 0x01efca00078008ff */
[----:B------:R-:W-:Y:S01]  /*5c70*/  IMAD.X R7, R189, 0x1, R7, P0 ;  /* 0x00000001bd077824 */ /* 0x000fe200000e0607 */
[----:B------:R-:W-:Y:S07]  /*5c80*/  @!P1 BRA `(.L_x_209) ;  /* 0x0000000000049947 */ /* 0x000fee0003800000 */
[----:B------:R1:W5:Y:S02]  /*5c90*/  LDG.E.LTC128B.U16 R12, desc[UR50][R6.64] ;  /* 0x00000032060c7981 */ /* 0x000364000c1e1520 */
.L_x_209:
[----:B------:R-:W-:Y:S05]  /*5ca0*/  BSYNC B1 ;  /* 0x0000000000017941 */ /* 0x000fea0003800000 */
.L_x_208:
[----:B------:R-:W-:Y:S05]  /*5cb0*/  @!P1 BRA `(.L_x_210) ;  /* 0x00000014009c9947 */ /* 0x000fea0003800000 */
[----:B-----5:R-:W-:Y:S01]  /*5cc0*/  HADD2.F32 R3, -RZ, R12.H0_H0 ;  /* 0x2000000cff037230 */ /* 0x020fe20000004100 */
[----:B------:R-:W-:-:S04]  /*5cd0*/  LEA R4, P0, R123, R4, 0x1 ;  /* 0x000000047b047211 */ /* 0x000fc800078008ff */
[----:B0-----:R-:W-:Y:S01]  /*5ce0*/  FMUL R0, R3, R22 ;  /* 0x0000001603007220 */ /* 0x001fe20000400000 */
[----:B------:R-:W-:-:S03]  /*5cf0*/  LEA.HI.X R5, R123, R5, R164, 0x1, P0 ;  /* 0x000000057b057211 */ /* 0x000fc600000f0ca4 */
[----:B------:R-:W-:-:S05]  /*5d00*/  FFMA R0, R87, R19, R0 ;  /* 0x0000001357007223 */ /* 0x000fca0000000000 */
[----:B------:R-:W-:-:S05]  /*5d10*/  F2FP.F16.F32.PACK_AB R0, RZ, R0 ;  /* 0x00000000ff00723e */ /* 0x000fca00000000ff */
[----:B------:R2:W-:Y:S01]  /*5d20*/  STG.E.U16 desc[UR50][R4.64], R0 ;  /* 0x0000000004007986 */ /* 0x0005e2000c101532 */
[----:B------:R-:W-:Y:S05]  /*5d30*/  BRA `(.L_x_210) ;  /* 0x00000014007c7947 */ /* 0x000fea0003800000 */
.L_x_83:
[----:B------:R-:W-:Y:S01]  /*5d40*/  ISETP.GT.AND P3, PT, R0, 0x1, PT ;  /* 0x000000010000780c */ /* 0x000fe20003f64270 */
[----:B------:R-:W-:Y:S01]  /*5d50*/  ULDC.64 UR6, c[0x0][0x5c0] ;  /* 0x0001700000067ab9 */ /* 0x000fe20000000a00 */
[-C--:B------:R-:W-:Y:S01]  /*5d60*/  FMUL R24, R24, R19.reuse ;  /* 0x0000001318187220 */ /* 0x080fe20000400000 */
[-C--:B------:R-:W-:Y:S01]  /*5d70*/  FMUL R25, R25, R19.reuse ;  /* 0x0000001319197220 */ /* 0x080fe20000400000 */
[----:B------:R-:W-:Y:S01]  /*5d80*/  ISETP.GT.AND P1, PT, R3, RZ, P3 ;  /* 0x000000ff0300720c */ /* 0x000fe20001f24270 */
[-C--:B------:R-:W-:Y:S01]  /*5d90*/  FMUL R26, R26, R19.reuse ;  /* 0x000000131a1a7220 */ /* 0x080fe20000400000 */
[----:B------:R-:W-:Y:S01]  /*5da0*/  LEA R4, P4, R9, UR6, 0x1 ;  /* 0x0000000609047c11 */ /* 0x000fe2000f8808ff */
[-C--:B------:R-:W-:Y:S01]  /*5db0*/  FMUL R27, R27, R19.reuse ;  /* 0x000000131b1b7220 */ /* 0x080fe20000400000 */
[----:B------:R-:W-:Y:S01]  /*5dc0*/  F2FP.F16.F32.PACK_AB R24, RZ, R24 ;  /* 0x00000018ff18723e */ /* 0x000fe200000000ff */
[-C--:B------:R-:W-:Y:S01]  /*5dd0*/  FMUL R28, R28, R19.reuse ;  /* 0x000000131c1c7220 */ /* 0x080fe20000400000 */
[----:B------:R-:W-:Y:S01]  /*5de0*/  LEA.HI.X R5, R9, UR7, R10, 0x1, P4 ;  /* 0x0000000709057c11 */ /* 0x000fe2000a0f0c0a */
[----:B------:R-:W-:Y:S01]  /*5df0*/  FMUL R29, R29, R19 ;  /* 0x000000131d1d7220 */ /* 0x000fe20000400000 */
[----:B------:R-:W-:Y:S01]  /*5e00*/  F2FP.F16.F32.PACK_AB R25, RZ, R25 ;  /* 0x00000019ff19723e */ /* 0x000fe200000000ff */
[-C--:B------:R-:W-:Y:S01]  /*5e10*/  FMUL R30, R30, R19.reuse ;  /* 0x000000131e1e7220 */ /* 0x080fe20000400000 */
[C---:B------:R-:W-:Y:S01]  /*5e20*/  ISETP.GT.AND P3, PT, R3.reuse, 0x8, P3 ;  /* 0x000000080300780c */ /* 0x040fe20001f64270 */
[----:B------:R-:W-:Y:S01]  /*5e30*/  @P2 STG.E.U16 desc[UR50][R4.64], R24 ;  /* 0x0000001804002986 */ /* 0x000fe2000c101532 */
[----:B------:R-:W-:Y:S01]  /*5e40*/  ISETP.GT.AND P2, PT, R3, 0x8, P0 ;  /* 0x000000080300780c */ /* 0x000fe20000744270 */
[-C--:B------:R-:W-:Y:S01]  /*5e50*/  FMUL R31, R31, R19.reuse ;  /* 0x000000131f1f7220 */ /* 0x080fe20000400000 */
[C---:B------:R-:W-:Y:S01]  /*5e60*/  ISETP.GT.AND P0, PT, R0.reuse, 0x9, PT ;  /* 0x000000090000780c */ /* 0x040fe20003f04270 */
[----:B------:R-:W-:Y:S01]  /*5e70*/  @P1 STG.E.U16 desc[UR50][R4.64+0x2], R25 ;  /* 0x0000021904001986 */ /* 0x000fe2000c101532 */
[----:B------:R-:W-:Y:S01]  /*5e80*/  ISETP.GT.AND P1, PT, R0, 0x8, PT ;  /* 0x000000080000780c */ /* 0x000fe20003f24270 */
[-C--:B------:R-:W-:Y:S01]  /*5e90*/  FMUL R32, R32, R19.reuse ;  /* 0x0000001320207220 */ /* 0x080fe20000400000 */
[----:B------:R-:W-:Y:S01]  /*5ea0*/  LEA R6, P6, R90, R4, 0x1 ;  /* 0x000000045a067211 */ /* 0x000fe200078c08ff */
[-C--:B------:R-:W-:Y:S01]  /*5eb0*/  FMUL R33, R33, R19.reuse ;  /* 0x0000001321217220 */ /* 0x080fe20000400000 */
[----:B------:R-:W-:Y:S01]  /*5ec0*/  ISETP.GT.AND P4, PT, R3, RZ, P1 ;  /* 0x000000ff0300720c */ /* 0x000fe20000f84270 */
[-C--:B------:R-:W-:Y:S01]  /*5ed0*/  FMUL R34, R34, R19.reuse ;  /* 0x0000001322227220 */ /* 0x080fe20000400000 */
[----:B------:R-:W-:Y:S01]  /*5ee0*/  F2FP.F16.F32.PACK_AB R26, RZ, R26 ;  /* 0x0000001aff1a723e */ /* 0x000fe200000000ff */
[-C--:B------:R-:W-:Y:S01]  /*5ef0*/  FMUL R35, R35, R19.reuse ;  /* 0x0000001323237220 */ /* 0x080fe20000400000 */
[----:B------:R-:W-:Y:S01]  /*5f00*/  ISETP.GT.AND P5, PT, R3, RZ, P0 ;  /* 0x000000ff0300720c */ /* 0x000fe200007a4270 */
[----:B------:R-:W-:Y:S01]  /*5f10*/  FMUL R36, R36, R19 ;  /* 0x0000001324247220 */ /* 0x000fe20000400000 */
[----:B------:R-:W-:Y:S01]  /*5f20*/  LEA.HI.X R7, R90, R5, R93, 0x1, P6 ;  /* 0x000000055a077211 */ /* 0x000fe200030f0c5d */
[----:B------:R-:W-:Y:S01]  /*5f30*/  FMUL R37, R37, R19 ;  /* 0x0000001325257220 */ /* 0x000fe20000400000 */
[----:B------:R-:W-:Y:S01]  /*5f40*/  F2FP.F16.F32.PACK_AB R27, RZ, R27 ;  /* 0x0000001bff1b723e */ /* 0x000fe200000000ff */
[-C--:B------:R-:W-:Y:S01]  /*5f50*/  FMUL R38, R38, R19.reuse ;  /* 0x0000001326267220 */ /* 0x080fe20000400000 */
[----:B------:R-:W-:Y:S01]  /*5f60*/  F2FP.F16.F32.PACK_AB R28, RZ, R28 ;  /* 0x0000001cff1c723e */ /* 0x000fe200000000ff */
[----:B------:R-:W-:Y:S01]  /*5f70*/  @P2 STG.E.U16 desc[UR50][R6.64], R26 ;  /* 0x0000001a06002986 */ /* 0x000fe2000c101532 */
[----:B------:R-:W-:Y:S01]  /*5f80*/  ISETP.GT.AND P2, PT, R3, 0x8, P1 ;  /* 0x000000080300780c */ /* 0x000fe20000f44270 */
[-C--:B------:R-:W-:Y:S01]  /*5f90*/  FMUL R39, R39, R19.reuse ;  /* 0x0000001327277220 */ /* 0x080fe20000400000 */
[----:B------:R-:W-:Y:S01]  /*5fa0*/  ISETP.GT.AND P1, PT, R0, 0x10, PT ;  /* 0x000000100000780c */ /* 0x000fe20003f24270 */
[----:B------:R0:W-:Y:S01]  /*5fb0*/  @P3 STG.E.U16 desc[UR50][R6.64+0x2], R27 ;  /* 0x0000021b06003986 */ /* 0x0001e2000c101532 */
[----:B------:R-:W-:Y:S01]  /*5fc0*/  ISETP.GT.AND P3, PT, R3, 0x8, P0 ;  /* 0x000000080300780c */ /* 0x000fe20000764270 */
[----:B------:R-:W-:Y:S01]  /*5fd0*/  FMUL R40, R40, R19 ;  /* 0x0000001328287220 */ /* 0x000fe20000400000 */
[----:B------:R-:W-:Y:S01]  /*5fe0*/  F2FP.F16.F32.PACK_AB R29, RZ, R29 ;  /* 0x0000001dff1d723e */ /* 0x000fe200000000ff */
[----:B------:R-:W-:Y:S01]  /*5ff0*/  @P4 STG.E.U16 desc[UR50][R4.64+0x10], R28 ;  /* 0x0000101c04004986 */ /* 0x000fe2000c101532 */
[----:B------:R-:W-:Y:S01]  /*6000*/  ISETP.GT.AND P0, PT, R0, 0x11, PT ;  /* 0x000000110000780c */ /* 0x000fe20003f04270 */
[-C--:B------:R-:W-:Y:S01]  /*6010*/  FMUL R41, R41, R19.reuse ;  /* 0x0000001329297220 */ /* 0x080fe20000400000 */
[----:B------:R-:W-:Y:S01]  /*6020*/  ISETP.GT.AND P4, PT, R3, RZ, P1 ;  /* 0x000000ff0300720c */ /* 0x000fe20000f84270 */
[----:B------:R-:W-:Y:S01]  /*6030*/  @P5 STG.E.U16 desc[UR50][R4.64+0x12], R29 ;  /* 0x0000121d04005986 */ /* 0x000fe2000c101532 */
[----:B------:R-:W-:Y:S01]  /*6040*/  LEA R8, P5, R95, R4, 0x1 ;  /* 0x000000045f087211 */ /* 0x000fe200078a08ff */
[-C--:B------:R-:W-:Y:S01]  /*6050*/  FMUL R42, R42, R19.reuse ;  /* 0x000000132a2a7220 */ /* 0x080fe20000400000 */
[----:B------:R-:W-:Y:S01]  /*6060*/  F2FP.F16.F32.PACK_AB R30, RZ, R30 ;  /* 0x0000001eff1e723e */ /* 0x000fe200000000ff */
[-C--:B------:R-:W-:Y:S01]  /*6070*/  FMUL R43, R43, R19.reuse ;  /* 0x000000132b2b7220 */ /* 0x080fe20000400000 */
[----:B0-----:R-:W-:Y:S01]  /*6080*/  LEA R6, P6, R94, R4, 0x1 ;  /* 0x000000045e067211 */ /* 0x001fe200078c08ff */
[----:B------:R-:W-:Y:S01]  /*6090*/  FMUL R44, R44, R19 ;  /* 0x000000132c2c7220 */ /* 0x000fe20000400000 */
[----:B------:R-:W-:Y:S01]  /*60a0*/  F2FP.F16.F32.PACK_AB R31, RZ, R31 ;  /* 0x0000001fff1f723e */ /* 0x000fe200000000ff */
[----:B------:R-:W-:Y:S01]  /*60b0*/  FMUL R45, R45, R19 ;  /* 0x000000132d2d7220 */ /* 0x000fe20000400000 */
[----:B------:R-:W-:Y:S01]  /*60c0*/  LEA.HI.X R7, R94, R5, R137, 0x1, P6 ;  /* 0x000000055e077211 */ /* 0x000fe200030f0c89 */
[-C--:B------:R-:W-:Y:S01]  /*60d0*/  FMUL R46, R46, R19.reuse ;  /* 0x000000132e2e7220 */ /* 0x080fe20000400000 */
[----:B------:R-:W-:Y:S01]  /*60e0*/  ISETP.GT.AND P6, PT, R3, RZ, P0 ;  /* 0x000000ff0300720c */ /* 0x000fe200007c4270 */
[----:B------:R-:W-:Y:S01]  /*60f0*/  FMUL R47, R47, R19 ;  /* 0x000000132f2f7220 */ /* 0x000fe20000400000 */
[----:B------:R-:W-:Y:S01]  /*6100*/  LEA.HI.X R9, R95, R5, R136, 0x1, P5 ;  /* 0x000000055f097211 */ /* 0x000fe200028f0c88 */
[----:B------:R0:W-:Y:S01]  /*6110*/  @P2 STG.E.U16 desc[UR50][R6.64], R30 ;  /* 0x0000001e06002986 */ /* 0x0001e2000c101532 */
[----:B------:R-:W-:Y:S01]  /*6120*/  F2FP.F16.F32.PACK_AB R32, RZ, R32 ;  /* 0x00000020ff20723e */ /* 0x000fe200000000ff */
[----:B------:R-:W-:Y:S01]  /*6130*/  FMUL R48, R48, R19 ;  /* 0x0000001330307220 */ /* 0x000fe20000400000 */
[----:B------:R-:W-:Y:S01]  /*6140*/  F2FP.F16.F32.PACK_AB R33, RZ, R33 ;  /* 0x00000021ff21723e */ /* 0x000fe200000000ff */
[----:B------:R1:W-:Y:S01]  /*6150*/  @P3 STG.E.U16 desc[UR50][R8.64], R31 ;  /* 0x0000001f08003986 */ /* 0x0003e2000c101532 */
[----:B------:R-:W-:Y:S01]  /*6160*/  ISETP.GT.AND P2, PT, R3, 0x8, P1 ;  /* 0x000000080300780c */ /* 0x000fe20000f44270 */
[-C--:B------:R-:W-:Y:S01]  /*6170*/  FMUL R49, R49, R19.reuse ;  /* 0x0000001331317220 */ /* 0x080fe20000400000 */
[----:B------:R-:W-:Y:S01]  /*6180*/  ISETP.GT.AND P1, PT, R0, 0x18, PT ;  /* 0x000000180000780c */ /* 0x000fe20003f24270 */
[----:B------:R-:W-:Y:S01]  /*6190*/  @P4 STG.E.U16 desc[UR50][R4.64+0x20], R32 ;  /* 0x0000202004004986 */ /* 0x000fe2000c101532 */
[C---:B------:R-:W-:Y:S01]  /*61a0*/  ISETP.GT.AND P3, PT, R3.reuse, 0x8, P0 ;  /* 0x000000080300780c */ /* 0x040fe20000764270 */
[-C--:B------:R-:W-:Y:S01]  /*61b0*/  FMUL R50, R50, R19.reuse ;  /* 0x0000001332327220 */ /* 0x080fe20000400000 */
[----:B------:R-:W-:Y:S01]  /*61c0*/  ISETP.GT.AND P0, PT, R0, 0x19, PT ;  /* 0x000000190000780c */ /* 0x000fe20003f04270 */
[----:B------:R-:W-:Y:S01]  /*61d0*/  @P6 STG.E.U16 desc[UR50][R4.64+0x22], R33 ;  /* 0x0000222104006986 */ /* 0x000fe2000c101532 */
[----:B------:R-:W-:Y:S01]  /*61e0*/  ISETP.GT.AND P4, PT, R3, RZ, P1 ;  /* 0x000000ff0300720c */ /* 0x000fe20000f84270 */
[-C--:B------:R-:W-:Y:S01]  /*61f0*/  FMUL R51, R51, R19.reuse ;  /* 0x0000001333337220 */ /* 0x080fe20000400000 */
[-C--:B0-----:R-:W-:Y:S01]  /*6200*/  LEA R6, P5, R97, R4.reuse, 0x1 ;  /* 0x0000000461067211 */ /* 0x081fe200078a08ff */
[-C--:B------:R-:W-:Y:S01]  /*6210*/  FMUL R52, R52, R19.reuse ;  /* 0x0000001334347220 */ /* 0x080fe20000400000 */
[----:B-1----:R-:W-:Y:S01]  /*6220*/  LEA R8, P6, R96, R4, 0x1 ;  /* 0x0000000460087211 */ /* 0x002fe200078c08ff */
[-C--:B------:R-:W-:Y:S01]  /*6230*/  FMUL R53, R53, R19.reuse ;  /* 0x0000001335357220 */ /* 0x080fe20000400000 */
[----:B------:R-:W-:Y:S01]  /*6240*/  F2FP.F16.F32.PACK_AB R34, RZ, R34 ;  /* 0x00000022ff22723e */ /* 0x000fe200000000ff */
[----:B------:R-:W-:Y:S01]  /*6250*/  FMUL R54, R54, R19 ;  /* 0x0000001336367220 */ /* 0x000fe20000400000 */
[----:B------:R-:W-:Y:S01]  /*6260*/  LEA.HI.X R9, R96, R5, R139, 0x1, P6 ;  /* 0x0000000560097211 */ /* 0x000fe200030f0c8b */
[-C--:B------:R-:W-:Y:S01]  /*6270*/  FMUL R55, R55, R19.reuse ;  /* 0x0000001337377220 */ /* 0x080fe20000400000 */
[----:B------:R-:W-:Y:S01]  /*6280*/  ISETP.GT.AND P6, PT, R3, RZ, P0 ;  /* 0x000000ff0300720c */ /* 0x000fe200007c4270 */
[----:B------:R-:W-:Y:S01]  /*6290*/  FMUL R56, R56, R19 ;  /* 0x0000001338387220 */ /* 0x000fe20000400000 */
[----:B------:R-:W-:Y:S01]  /*62a0*/  F2FP.F16.F32.PACK_AB R35, RZ, R35 ;  /* 0x00000023ff23723e */ /* 0x000fe200000000ff */
[----:B------:R0:W-:Y:S01]  /*62b0*/  @P2 STG.E.U16 desc[UR50][R8.64], R34 ;  /* 0x0000002208002986 */ /* 0x0001e2000c101532 */
[----:B------:R-:W-:Y:S01]  /*62c0*/  LEA.HI.X R7, R97, R5, R138, 0x1, P5 ;  /* 0x0000000561077211 */ /* 0x000fe200028f0c8a */
[-C--:B------:R-:W-:Y:S01]  /*62d0*/  FMUL R57, R57, R19.reuse ;  /* 0x0000001339397220 */ /* 0x080fe20000400000 */
        /* <DEDUP_REMOVED lines=8> */
[----:B------:R-:W-:Y:S01]  /*6360*/  ISETP.GT.AND P3, PT, R3, 0x8, P0 ;  /* 0x000000080300780c */ /* 0x000fe20000764270 */
[-C--:B------:R-:W-:Y:S01]  /*6370*/  FMUL R60, R60, R19.reuse ;  /* 0x000000133c3c7220 */ /* 0x080fe20000400000 */
[----:B------:R-:W-:Y:S01]  /*6380*/  ISETP.GT.AND P0, PT, R0, 0x21, PT ;  /* 0x000000210000780c */ /* 0x000fe20003f04270 */
[----:B------:R-:W-:Y:S01]  /*6390*/  @P6 STG.E.U16 desc[UR50][R4.64+0x32], R37 ;  /* 0x0000322504006986 */ /* 0x000fe2000c101532 */
[-C--:B0-----:R-:W-:Y:S01]  /*63a0*/  LEA R8, P6, R98, R4.reuse, 0x1 ;  /* 0x0000000462087211 */ /* 0x081fe200078c08ff */
[-C--:B------:R-:W-:Y:S01]  /*63b0*/  FMUL R61, R61, R19.reuse ;  /* 0x000000133d3d7220 */ /* 0x080fe20000400000 */
[----:B------:R-:W-:Y:S01]  /*63c0*/  ISETP.GT.AND P4, PT, R3, RZ, P1 ;  /* 0x000000ff0300720c */ /* 0x000fe20000f84270 */
[----:B------:R-:W-:Y:S01]  /*63d0*/  FMUL R62, R62, R19 ;  /* 0x000000133e3e7220 */ /* 0x000fe20000400000 */
[----:B------:R-:W-:Y:S01]  /*63e0*/  LEA.HI.X R9, R98, R5, R141, 0x1, P6 ;  /* 0x0000000562097211 */ /* 0x000fe200030f0c8d */
[-C--:B------:R-:W-:Y:S01]  /*63f0*/  FMUL R63, R63, R19.reuse ;  /* 0x000000133f3f7220 */ /* 0x080fe20000400000 */
[----:B------:R-:W-:Y:S01]  /*6400*/  ISETP.GT.AND P6, PT, R3, RZ, P0 ;  /* 0x000000ff0300720c */ /* 0x000fe200007c4270 */
[-C--:B------:R-:W-:Y:S01]  /*6410*/  FMUL R64, R64, R19.reuse ;  /* 0x0000001340407220 */ /* 0x080fe20000400000 */
[----:B-1----:R-:W-:Y:S01]  /*6420*/  LEA R6, P5, R99, R4, 0x1 ;  /* 0x0000000463067211 */ /* 0x002fe200078a08ff */
[-C--:B------:R-:W-:Y:S01]  /*6430*/  FMUL R65, R65, R19.reuse ;  /* 0x0000001341417220 */ /* 0x080fe20000400000 */
[----:B------:R-:W-:Y:S01]  /*6440*/  F2FP.F16.F32.PACK_AB R38, RZ, R38 ;  /* 0x00000026ff26723e */ /* 0x000fe200000000ff */
[----:B------:R-:W-:Y:S01]  /*6450*/  FMUL R66, R66, R19 ;  /* 0x0000001342427220 */ /* 0x000fe20000400000 */
[----:B------:R-:W-:Y:S01]  /*6460*/  F2FP.F16.F32.PACK_AB R39, RZ, R39 ;  /* 0x00000027ff27723e */ /* 0x000fe200000000ff */
        /* <DEDUP_REMOVED lines=59> */
[----:B------:R-:W-:-:S02]  /*6820*/  F2FP.F16.F32.PACK_AB R48, RZ, R48 ;  /* 0x00000030ff30723e */ /* 0x000fc400000000ff */
[----:B------:R-:W-:Y:S01]  /*6830*/  F2FP.F16.F32.PACK_AB R49, RZ, R49 ;  /* 0x00000031ff31723e */ /* 0x000fe200000000ff */
[----:B------:R1:W-:Y:S01]  /*6840*/  @P3 STG.E.U16 desc[UR50][R6.64], R47 ;  /* 0x0000002f06003986 */ /* 0x0003e2000c101532 */
[C---:B------:R-:W-:Y:S02]  /*6850*/  ISETP.GT.AND P2, PT, R3.reuse, 0x8, P1 ;  /* 0x000000080300780c */ /* 0x040fe40000f44270 */
[C---:B------:R-:W-:Y:S01]  /*6860*/  ISETP.GT.AND P1, PT, R0.reuse, 0x38, PT ;  /* 0x000000380000780c */ /* 0x040fe20003f24270 */
[----:B------:R-:W-:Y:S01]  /*6870*/  @P4 STG.E.U16 desc[UR50][R4.64+0x60], R48 ;  /* 0x0000603004004986 */ /* 0x000fe2000c101532 */
[----:B------:R-:W-:Y:S02]  /*6880*/  ISETP.GT.AND P3, PT, R3, 0x8, P0 ;  /* 0x000000080300780c */ /* 0x000fe40000764270 */
[----:B------:R-:W-:Y:S01]  /*6890*/  ISETP.GT.AND P0, PT, R0, 0x39, PT ;  /* 0x000000390000780c */ /* 0x000fe20003f04270 */
[----:B------:R-:W-:Y:S01]  /*68a0*/  @P6 STG.E.U16 desc[UR50][R4.64+0x62], R49 ;  /* 0x0000623104006986 */ /* 0x000fe2000c101532 */
[----:B0-----:R-:W-:-:S02]  /*68b0*/  LEA R8, P6, R104, R4, 0x1 ;  /* 0x0000000468087211 */ /* 0x001fc400078c08ff */
[C---:B------:R-:W-:Y:S02]  /*68c0*/  ISETP.GT.AND P4, PT, R3.reuse, RZ, P1 ;  /* 0x000000ff0300720c */ /* 0x040fe40000f84270 */
[----:B------:R-:W-:Y:S02]  /*68d0*/  LEA.HI.X R9, R104, R5, R147, 0x1, P6 ;  /* 0x0000000568097211 */ /* 0x000fe400030f0c93 */
[----:B------:R-:W-:Y:S02]  /*68e0*/  ISETP.GT.AND P6, PT, R3, RZ, P0 ;  /* 0x000000ff0300720c */ /* 0x000fe400007c4270 */
[----:B-1----:R-:W-:Y:S02]  /*68f0*/  LEA R6, P5, R105, R4, 0x1 ;  /* 0x0000000469067211 */ /* 0x002fe400078a08ff */
[----:B------:R-:W-:Y:S02]  /*6900*/  F2FP.F16.F32.PACK_AB R50, RZ, R50 ;  /* 0x00000032ff32723e */ /* 0x000fe400000000ff */
[----:B------:R-:W-:-:S02]  /*6910*/  F2FP.F16.F32.PACK_AB R51, RZ, R51 ;  /* 0x00000033ff33723e */ /* 0x000fc400000000ff */
[----:B------:R-:W-:Y:S01]  /*6920*/  LEA.HI.X R7, R105, R5, R146, 0x1, P5 ;  /* 0x0000000569077211 */ /* 0x000fe200028f0c92 */
[----:B------:R0:W-:Y:S01]  /*6930*/  @P2 STG.E.U16 desc[UR50][R8.64], R50 ;  /* 0x0000003208002986 */ /* 0x0001e2000c101532 */
[----:B------:R-:W-:Y:S02]  /*6940*/  F2FP.F16.F32.PACK_AB R52, RZ, R52 ;  /* 0x00000034ff34723e */ /* 0x000fe400000000ff */
[----:B------:R-:W-:Y:S01]  /*6950*/  F2FP.F16.F32.PACK_AB R53, RZ, R53 ;  /* 0x00000035ff35723e */ /* 0x000fe200000000ff */
[----:B------:R1:W-:Y:S01]  /*6960*/  @P3 STG.E.U16 desc[UR50][R6.64], R51 ;  /* 0x0000003306003986 */ /* 0x0003e2000c101532 */
[C---:B------:R-:W-:Y:S02]  /*6970*/  ISETP.GT.AND P2, PT, R3.reuse, 0x8, P1 ;  /* 0x000000080300780c */ /* 0x040fe40000f44270 */
[----:B------:R-:W-:Y:S01]  /*6980*/  ISETP.GT.AND P1, PT, R0, 0x40, PT ;  /* 0x000000400000780c */ /* 0x000fe20003f24270 */
[----:B------:R-:W-:Y:S01]  /*6990*/  @P4 STG.E.U16 desc[UR50][R4.64+0x70], R52 ;  /* 0x0000703404004986 */ /* 0x000fe2000c101532 */
[----:B------:R-:W-:-:S02]  /*69a0*/  ISETP.GT.AND P3, PT, R3, 0x8, P0 ;  /* 0x000000080300780c */ /* 0x000fc40000764270 */
[----:B------:R-:W-:Y:S01]  /*69b0*/  ISETP.GT.AND P0, PT, R0, 0x41, PT ;  /* 0x000000410000780c */ /* 0x000fe20003f04270 */
[----:B------:R-:W-:Y:S01]  /*69c0*/  @P6 STG.E.U16 desc[UR50][R4.64+0x72], R53 ;  /* 0x0000723504006986 */ /* 0x000fe2000c101532 */
[CC--:B0-----:R-:W-:Y:S02]  /*69d0*/  LEA R8, P6, R106.reuse, R4.reuse, 0x1 ;  /* 0x000000046a087211 */ /* 0x0c1fe400078c08ff */
[C---:B------:R-:W-:Y:S02]  /*69e0*/  ISETP.GT.AND P4, PT, R3.reuse, RZ, P1 ;  /* 0x000000ff0300720c */ /* 0x040fe40000f84270 */
[----:B------:R-:W-:Y:S02]  /*69f0*/  LEA.HI.X R9, R106, R5, R149, 0x1, P6 ;  /* 0x000000056a097211 */ /* 0x000fe400030f0c95 */
[----:B------:R-:W-:Y:S02]  /*6a00*/  ISETP.GT.AND P6, PT, R3, RZ, P0 ;  /* 0x000000ff0300720c */ /* 0x000fe400007c4270 */
[----:B-1----:R-:W-:-:S02]  /*6a10*/  LEA R6, P5, R107, R4, 0x1 ;  /* 0x000000046b067211 */ /* 0x002fc400078a08ff */
[----:B------:R-:W-:Y:S02]  /*6a20*/  F2FP.F16.F32.PACK_AB R54, RZ, R54 ;  /* 0x00000036ff36723e */ /* 0x000fe400000000ff */
[----:B------:R-:W-:Y:S02]  /*6a30*/  F2FP.F16.F32.PACK_AB R55, RZ, R55 ;  /* 0x00000037ff37723e */ /* 0x000fe400000000ff */
[----:B------:R-:W-:Y:S01]  /*6a40*/  LEA.HI.X R7, R107, R5, R148, 0x1, P5 ;  /* 0x000000056b077211 */ /* 0x000fe200028f0c94 */
[----:B------:R0:W-:Y:S01]  /*6a50*/  @P2 STG.E.U16 desc[UR50][R8.64], R54 ;  /* 0x0000003608002986 */ /* 0x0001e2000c101532 */
[----:B------:R-:W-:Y:S02]  /*6a60*/  F2FP.F16.F32.PACK_AB R56, RZ, R56 ;  /* 0x00000038ff38723e */ /* 0x000fe400000000ff */
[----:B------:R-:W-:Y:S01]  /*6a70*/  F2FP.F16.F32.PACK_AB R57, RZ, R57 ;  /* 0x00000039ff39723e */ /* 0x000fe200000000ff */
[----:B------:R1:W-:Y:S01]  /*6a80*/  @P3 STG.E.U16 desc[UR50][R6.64], R55 ;  /* 0x0000003706003986 */ /* 0x0003e2000c101532 */
[----:B------:R-:W-:-:S02]  /*6a90*/  ISETP.GT.AND P2, PT, R3, 0x8, P1 ;  /* 0x000000080300780c */ /* 0x000fc40000f44270 */
[C---:B------:R-:W-:Y:S01]  /*6aa0*/  ISETP.GT.AND P1, PT, R0.reuse, 0x48, PT ;  /* 0x000000480000780c */ /* 0x040fe20003f24270 */
[----:B------:R-:W-:Y:S01]  /*6ab0*/  @P4 STG.E.U16 desc[UR50][R4.64+0x80], R56 ;  /* 0x0000803804004986 */ /* 0x000fe2000c101532 */
[C---:B------:R-:W-:Y:S02]  /*6ac0*/  ISETP.GT.AND P3, PT, R3.reuse, 0x8, P0 ;  /* 0x000000080300780c */ /* 0x040fe40000764270 */
[----:B------:R-:W-:Y:S01]  /*6ad0*/  ISETP.GT.AND P0, PT, R0, 0x49, PT ;  /* 0x000000490000780c */ /* 0x000fe20003f04270 */
[----:B------:R-:W-:Y:S01]  /*6ae0*/  @P6 STG.E.U16 desc[UR50][R4.64+0x82], R57 ;  /* 0x0000823904006986 */ /* 0x000fe2000c101532 */
[C---:B0-----:R-:W-:Y:S02]  /*6af0*/  LEA R8, P6, R108.reuse, R4, 0x1 ;  /* 0x000000046c087211 */ /* 0x041fe400078c08ff */
[----:B------:R-:W-:Y:S02]  /*6b00*/  ISETP.GT.AND P4, PT, R3, RZ, P1 ;  /* 0x000000ff0300720c */ /* 0x000fe40000f84270 */
[----:B------:R-:W-:-:S02]  /*6b10*/  LEA.HI.X R9, R108, R5, R151, 0x1, P6 ;  /* 0x000000056c097211 */ /* 0x000fc400030f0c97 */
[----:B------:R-:W-:Y:S02]  /*6b20*/  ISETP.GT.AND P6, PT, R3, RZ, P0 ;  /* 0x000000ff0300720c */ /* 0x000fe400007c4270 */
[C---:B-1----:R-:W-:Y:S02]  /*6b30*/  LEA R6, P5, R109.reuse, R4, 0x1 ;  /* 0x000000046d067211 */ /* 0x042fe400078a08ff */
[----:B------:R-:W-:Y:S02]  /*6b40*/  F2FP.F16.F32.PACK_AB R58, RZ, R58 ;  /* 0x0000003aff3a723e */ /* 0x000fe400000000ff */
[----:B------:R-:W-:Y:S02]  /*6b50*/  F2FP.F16.F32.PACK_AB R59, RZ, R59 ;  /* 0x0000003bff3b723e */ /* 0x000fe400000000ff */
        /* <DEDUP_REMOVED lines=8> */
[C---:B------:R-:W-:Y:S02]  /*6be0*/  ISETP.GT.AND P3, PT, R3.reuse, 0x8, P0 ;  /* 0x000000080300780c */ /* 0x040fe40000764270 */
[----:B------:R-:W-:Y:S01]  /*6bf0*/  ISETP.GT.AND P0, PT, R0, 0x51, PT ;  /* 0x000000510000780c */ /* 0x000fe20003f04270 */
[----:B------:R-:W-:Y:S01]  /*6c00*/  @P6 STG.E.U16 desc[UR50][R4.64+0x92], R61 ;  /* 0x0000923d04006986 */ /* 0x000fe2000c101532 */
[----:B------:R-:W-:-:S02]  /*6c10*/  ISETP.GT.AND P4, PT, R3, RZ, P2 ;  /* 0x000000ff0300720c */ /* 0x000fc40001784270 */
[-C--:B0-----:R-:W-:Y:S02]  /*6c20*/  LEA R8, P5, R111, R4.reuse, 0x1 ;  /* 0x000000046f087211 */ /* 0x081fe400078a08ff */
[C---:B-1----:R-:W-:Y:S02]  /*6c30*/  LEA R6, P6, R110.reuse, R4, 0x1 ;  /* 0x000000046e067211 */ /* 0x042fe400078c08ff */
[----:B------:R-:W-:Y:S02]  /*6c40*/  F2FP.F16.F32.PACK_AB R62, RZ, R62 ;  /* 0x0000003eff3e723e */ /* 0x000fe400000000ff */
[----:B------:R-:W-:Y:S02]  /*6c50*/  LEA.HI.X R7, R110, R5, R153, 0x1, P6 ;  /* 0x000000056e077211 */ /* 0x000fe400030f0c99 */
[----:B------:R-:W-:Y:S02]  /*6c60*/  ISETP.GT.AND P6, PT, R3, RZ, P0 ;  /* 0x000000ff0300720c */ /* 0x000fe400007c4270 */
[----:B------:R-:W-:Y:S01]  /*6c70*/  F2FP.F16.F32.PACK_AB R63, RZ, R63 ;  /* 0x0000003fff3f723e */ /* 0x000fe200000000ff */
[----:B------:R0:W-:Y:S01]  /*6c80*/  @P1 STG.E.U16 desc[UR50][R6.64], R62 ;  /* 0x0000003e06001986 */ /* 0x0001e2000c101532 */
[----:B------:R-:W-:-:S02]  /*6c90*/  LEA.HI.X R9, R111, R5, R152, 0x1, P5 ;  /* 0x000000056f097211 */ /* 0x000fc400028f0c98 */
[----:B------:R-:W-:Y:S02]  /*6ca0*/  F2FP.F16.F32.PACK_AB R64, RZ, R64 ;  /* 0x00000040ff40723e */ /* 0x000fe400000000ff */
[----:B------:R-:W-:Y:S01]  /*6cb0*/  F2FP.F16.F32.PACK_AB R65, RZ, R65 ;  /* 0x00000041ff41723e */ /* 0x000fe200000000ff */
[----:B------:R1:W-:Y:S01]  /*6cc0*/  @P3 STG.E.U16 desc[UR50][R8.64], R63 ;  /* 0x0000003f08003986 */ /* 0x0003e2000c101532 */
[C---:B------:R-:W-:Y:S02]  /*6cd0*/  ISETP.GT.AND P2, PT, R3.reuse, 0x8, P2 ;  /* 0x000000080300780c */ /* 0x040fe40001744270 */
[----:B------:R-:W-:Y:S01]  /*6ce0*/  ISETP.GT.AND P3, PT, R3, 0x8, P0 ;  /* 0x000000080300780c */ /* 0x000fe20000764270 */
[----:B------:R-:W-:Y:S01]  /*6cf0*/  @P4 STG.E.U16 desc[UR50][R4.64+0xa0], R64 ;  /* 0x0000a04004004986 */ /* 0x000fe2000c101532 */
[----:B------:R-:W-:Y:S02]  /*6d00*/  ISETP.GT.AND P1, PT, R0, 0x58, PT ;  /* 0x000000580000780c */ /* 0x000fe40003f24270 */
[----:B0-----:R-:W-:Y:S01]  /*6d10*/  LEA R6, P4, R112, R4, 0x1 ;  /* 0x0000000470067211 */ /* 0x001fe200078808ff */
[----:B------:R-:W-:Y:S01]  /*6d20*/  @P6 STG.E.U16 desc[UR50][R4.64+0xa2], R65 ;  /* 0x0000a24104006986 */ /* 0x000fe2000c101532 */
[----:B------:R-:W-:-:S02]  /*6d30*/  ISETP.GT.AND P0, PT, R0, 0x59, PT ;  /* 0x000000590000780c */ /* 0x000fc40003f04270 */
[----:B------:R-:W-:Y:S02]  /*6d40*/  F2FP.F16.F32.PACK_AB R66, RZ, R66 ;  /* 0x00000042ff42723e */ /* 0x000fe400000000ff */
[----:B-1----:R-:W-:Y:S02]  /*6d50*/  LEA R8, P6, R113, R4, 0x1 ;  /* 0x0000000471087211 */ /* 0x002fe400078c08ff */
[----:B------:R-:W-:Y:S02]  /*6d60*/  LEA.HI.X R7, R112, R5, R155, 0x1, P4 ;  /* 0x0000000570077211 */ /* 0x000fe400020f0c9b */
[----:B------:R-:W-:Y:S02]  /*6d70*/  F2FP.F16.F32.PACK_AB R67, RZ, R67 ;  /* 0x00000043ff43723e */ /* 0x000fe400000000ff */
[----:B------:R-:W-:Y:S01]  /*6d80*/  ISETP.GT.AND P5, PT, R3, RZ, P1 ;  /* 0x000000ff0300720c */ /* 0x000fe20000fa4270 */
[----:B------:R0:W-:Y:S01]  /*6d90*/  @P2 STG.E.U16 desc[UR50][R6.64], R66 ;  /* 0x0000004206002986 */ /* 0x0001e2000c101532 */
[----:B------:R-:W-:-:S02]  /*6da0*/  LEA.HI.X R9, R113, R5, R154, 0x1, P6 ;  /* 0x0000000571097211 */ /* 0x000fc400030f0c9a */
[C---:B------:R-:W-:Y:S02]  /*6db0*/  ISETP.GT.AND P4, PT, R3.reuse, RZ, P0 ;  /* 0x000000ff0300720c */ /* 0x040fe40000784270 */
[----:B------:R-:W-:Y:S01]  /*6dc0*/  ISETP.GT.AND P1, PT, R3, 0x8, P1 ;  /* 0x000000080300780c */ /* 0x000fe20000f24270 */
[----:B------:R1:W-:Y:S01]  /*6dd0*/  @P3 STG.E.U16 desc[UR50][R8.64], R67 ;  /* 0x0000004308003986 */ /* 0x0003e2000c101532 */
[----:B------:R-:W-:Y:S02]  /*6de0*/  F2FP.F16.F32.PACK_AB R68, RZ, R68 ;  /* 0x00000044ff44723e */ /* 0x000fe400000000ff */
[----:B------:R-:W-:Y:S02]  /*6df0*/  F2FP.F16.F32.PACK_AB R69, RZ, R69 ;  /* 0x00000045ff45723e */ /* 0x000fe400000000ff */
[----:B------:R-:W-:Y:S01]  /*6e00*/  F2FP.F16.F32.PACK_AB R70, RZ, R70 ;  /* 0x00000046ff46723e */ /* 0x000fe200000000ff */
[----:B------:R-:W-:Y:S01]  /*6e10*/  @P5 STG.E.U16 desc[UR50][R4.64+0xb0], R68 ;  /* 0x0000b04404005986 */ /* 0x000fe2000c101532 */
[----:B0-----:R-:W-:-:S02]  /*6e20*/  LEA R6, P3, R114, R4, 0x1 ;  /* 0x0000000472067211 */ /* 0x001fc400078608ff */
[----:B------:R-:W-:Y:S01]  /*6e30*/  ISETP.GT.AND P2, PT, R3, 0x8, P0 ;  /* 0x000000080300780c */ /* 0x000fe20000744270 */
[----:B------:R-:W-:Y:S01]  /*6e40*/  @P4 STG.E.U16 desc[UR50][R4.64+0xb2], R69 ;  /* 0x0000b24504004986 */ /* 0x000fe2000c101532 */
[----:B------:R-:W-:Y:S02]  /*6e50*/  LEA.HI.X R7, R114, R5, R157, 0x1, P3 ;  /* 0x0000000572077211 */ /* 0x000fe400018f0c9d */
[----:B------:R-:W-:Y:S02]  /*6e60*/  ISETP.GT.AND P3, PT, R0, 0x60, PT ;  /* 0x000000600000780c */ /* 0x000fe40003f64270 */
[----:B-1----:R-:W-:Y:S01]  /*6e70*/  LEA R8, P0, R115, R4, 0x1 ;  /* 0x0000000473087211 */ /* 0x002fe200078008ff */
[----:B------:R0:W-:Y:S01]  /*6e80*/  @P1 STG.E.U16 desc[UR50][R6.64], R70 ;  /* 0x0000004606001986 */ /* 0x0001e2000c101532 */
[----:B------:R-:W-:Y:S02]  /*6e90*/  ISETP.GT.AND P1, PT, R3, RZ, P3 ;  /* 0x000000ff0300720c */ /* 0x000fe40001f24270 */
[----:B------:R-:W-:-:S02]  /*6ea0*/  F2FP.F16.F32.PACK_AB R71, RZ, R71 ;  /* 0x00000047ff47723e */ /* 0x000fc400000000ff */
[----:B------:R-:W-:Y:S02]  /*6eb0*/  LEA.HI.X R9, R115, R5, R156, 0x1, P0 ;  /* 0x0000000573097211 */ /* 0x000fe400000f0c9c */
[----:B------:R-:W-:Y:S02]  /*6ec0*/  ISETP.GT.AND P0, PT, R0, 0x61, PT ;  /* 0x000000610000780c */ /* 0x000fe40003f04270 */
[----:B------:R-:W-:Y:S01]  /*6ed0*/  F2FP.F16.F32.PACK_AB R72, RZ, R72 ;  /* 0x00000048ff48723e */ /* 0x000fe200000000ff */
[----:B------:R1:W-:Y:S01]  /*6ee0*/  @P2 STG.E.U16 desc[UR50][R8.64], R71 ;  /* 0x0000004708002986 */ /* 0x0003e2000c101532 */
[C---:B------:R-:W-:Y:S02]  /*6ef0*/  ISETP.GT.AND P4, PT, R3.reuse, RZ, P0 ;  /* 0x000000ff0300720c */ /* 0x040fe40000784270 */
[----:B------:R-:W-:Y:S01]  /*6f00*/  ISETP.GT.AND P2, PT, R3, 0x8, P3 ;  /* 0x000000080300780c */ /* 0x000fe20001f44270 */
[----:B------:R-:W-:Y:S01]  /*6f10*/  @P1 STG.E.U16 desc[UR50][R4.64+0xc0], R72 ;  /* 0x0000c04804001986 */ /* 0x000fe2000c101532 */
[----:B0-----:R-:W-:-:S02]  /*6f20*/  LEA R6, P1, R116, R4, 0x1 ;  /* 0x0000000474067211 */ /* 0x001fc400078208ff */
[----:B------:R-:W-:Y:S02]  /*6f30*/  F2FP.F16.F32.PACK_AB R73, RZ, R73 ;  /* 0x00000049ff49723e */ /* 0x000fe400000000ff */
[----:B------:R-:W-:Y:S02]  /*6f40*/  F2FP.F16.F32.PACK_AB R74, RZ, R74 ;  /* 0x0000004aff4a723e */ /* 0x000fe400000000ff */
[----:B------:R-:W-:Y:S02]  /*6f50*/  LEA.HI.X R7, R116, R5, R159, 0x1, P1 ;  /* 0x0000000574077211 */ /* 0x000fe400008f0c9f */
[C---:B------:R-:W-:Y:S01]  /*6f60*/  ISETP.GT.AND P1, PT, R0.reuse, 0x68, PT ;  /* 0x000000680000780c */ /* 0x040fe20003f24270 */
[----:B------:R-:W-:Y:S01]  /*6f70*/  @P4 STG.E.U16 desc[UR50][R4.64+0xc2], R73 ;  /* 0x0000c24904004986 */ /* 0x000fe2000c101532 */
[----:B-1----:R-:W-:Y:S02]  /*6f80*/  LEA R8, P5, R117, R4, 0x1 ;  /* 0x0000000475087211 */ /* 0x002fe400078a08ff */
[----:B------:R-:W-:Y:S01]  /*6f90*/  ISETP.GT.AND P0, PT, R3, 0x8, P0 ;  /* 0x000000080300780c */ /* 0x000fe20000704270 */
[----:B------:R0:W-:Y:S01]  /*6fa0*/  @P2 STG.E.U16 desc[UR50][R6.64], R74 ;  /* 0x0000004a06002986 */ /* 0x0001e2000c101532 */
[----:B------:R-:W-:-:S02]  /*6fb0*/  ISETP.GT.AND P2, PT, R0, 0x69, PT ;  /* 0x000000690000780c */ /* 0x000fc40003f44270 */
[C---:B------:R-:W-:Y:S02]  /*6fc0*/  ISETP.GT.AND P3, PT, R3.reuse, RZ, P1 ;  /* 0x000000ff0300720c */ /* 0x040fe40000f64270 */
[----:B------:R-:W-:Y:S02]  /*6fd0*/  ISETP.GT.AND P4, PT, R3, RZ, P2 ;  /* 0x000000ff0300720c */ /* 0x000fe40001784270 */
[----:B------:R-:W-:Y:S02]  /*6fe0*/  LEA.HI.X R9, R117, R5, R158, 0x1, P5 ;  /* 0x0000000575097211 */ /* 0x000fe400028f0c9e */
[----:B------:R-:W-:Y:S02]  /*6ff0*/  ISETP.GT.AND P5, PT, R3, 0x8, P1 ;  /* 0x000000080300780c */ /* 0x000fe40000fa4270 */
[----:B------:R-:W-:Y:S02]  /*7000*/  LEA R10, P6, R118, R4, 0x1 ;  /* 0x00000004760a7211 */ /* 0x000fe400078c08ff */
[----:B------:R-:W-:-:S02]  /*7010*/  F2FP.F16.F32.PACK_AB R75, RZ, R75 ;  /* 0x0000004bff4b723e */ /* 0x000fc400000000ff */
[----:B------:R-:W-:Y:S02]  /*7020*/  F2FP.F16.F32.PACK_AB R76, RZ, R76 ;  /* 0x0000004cff4c723e */ /* 0x000fe400000000ff */
[----:B------:R-:W-:Y:S01]  /*7030*/  F2FP.F16.F32.PACK_AB R77, RZ, R77 ;  /* 0x0000004dff4d723e */ /* 0x000fe200000000ff */
[----:B------:R1:W-:Y:S01]  /*7040*/  @P0 STG.E.U16 desc[UR50][R8.64], R75 ;  /* 0x0000004b08000986 */ /* 0x0003e2000c101532 */
[----:B------:R-:W-:Y:S02]  /*7050*/  F2FP.F16.F32.PACK_AB R78, RZ, R78 ;  /* 0x0000004eff4e723e */ /* 0x000fe400000000ff */
[----:B------:R-:W-:Y:S01]  /*7060*/  LEA.HI.X R11, R118, R5, R161, 0x1, P6 ;  /* 0x00000005760b7211 */ /* 0x000fe200030f0ca1 */
[----:B------:R-:W-:Y:S01]  /*7070*/  @P3 STG.E.U16 desc[UR50][R4.64+0xd0], R76 ;  /* 0x0000d04c04003986 */ /* 0x000fe2000c101532 */
[----:B------:R-:W-:Y:S02]  /*7080*/  ISETP.GT.AND P2, PT, R3, 0x8, P2 ;  /* 0x000000080300780c */ /* 0x000fe40001744270 */
[C---:B------:R-:W-:Y:S01]  /*7090*/  ISETP.GT.AND P3, PT, R0.reuse, 0x71, PT ;  /* 0x000000710000780c */ /* 0x040fe20003f64270 */
[----:B------:R-:W-:Y:S01]  /*70a0*/  @P4 STG.E.U16 desc[UR50][R4.64+0xd2], R77 ;  /* 0x0000d24d04004986 */ /* 0x000fe2000c101532 */
[----:B------:R-:W-:-:S02]  /*70b0*/  ISETP.GT.AND P4, PT, R0, 0x70, PT ;  /* 0x000000700000780c */ /* 0x000fc40003f84270 */
[----:B------:R-:W-:Y:S01]  /*70c0*/  F2FP.F16.F32.PACK_AB R79, RZ, R79 ;  /* 0x0000004fff4f723e */ /* 0x000fe200000000ff */
[----:B------:R-:W-:Y:S01]  /*70d0*/  @P5 STG.E.U16 desc[UR50][R10.64], R78 ;  /* 0x0000004e0a005986 */ /* 0x000fe2000c101532 */
[----:B0-----:R-:W-:Y:S02]  /*70e0*/  LEA R6, P5, R119, R4, 0x1 ;  /* 0x0000000477067211 */ /* 0x001fe400078a08ff */
[----:B------:R-:W-:Y:S02]  /*70f0*/  ISETP.GT.AND P6, PT, R3, RZ, P4 ;  /* 0x000000ff0300720c */ /* 0x000fe400027c4270 */
[----:B------:R-:W-:Y:S02]  /*7100*/  LEA.HI.X R7, R119, R5, R160, 0x1, P5 ;  /* 0x0000000577077211 */ /* 0x000fe400028f0ca0 */
[C---:B------:R-:W-:Y:S02]  /*7110*/  ISETP.GT.AND P5, PT, R3.reuse, RZ, P3 ;  /* 0x000000ff0300720c */ /* 0x040fe40001fa4270 */
[C---:B------:R-:W-:Y:S01]  /*7120*/  ISETP.GT.AND P3, PT, R3.reuse, 0x8, P3 ;  /* 0x000000080300780c */ /* 0x040fe20001f64270 */
[----:B------:R0:W-:Y:S01]  /*7130*/  @P2 STG.E.U16 desc[UR50][R6.64], R79 ;  /* 0x0000004f06002986 */ /* 0x0001e2000c101532 */
[----:B------:R-:W-:-:S02]  /*7140*/  ISETP.GT.AND P2, PT, R3, 0x8, P4 ;  /* 0x000000080300780c */ /* 0x000fc40002744270 */
[----:B-1----:R-:W-:Y:S02]  /*7150*/  LEA R8, P4, R120, R4, 0x1 ;  /* 0x0000000478087211 */ /* 0x002fe400078808ff */
[----:B------:R-:W-:Y:S02]  /*7160*/  F2FP.F16.F32.PACK_AB R80, RZ, R80 ;  /* 0x00000050ff50723e */ /* 0x000fe400000000ff */
[----:B------:R-:W-:Y:S02]  /*7170*/  F2FP.F16.F32.PACK_AB R81, RZ, R81 ;  /* 0x00000051ff51723e */ /* 0x000fe400000000ff */
[----:B------:R-:W-:Y:S01]  /*7180*/  ISETP.GT.AND P0, PT, R0, 0x78, PT ;  /* 0x000000780000780c */ /* 0x000fe20003f04270 */
[----:B------:R3:W-:Y:S01]  /*7190*/  @P6 STG.E.U16 desc[UR50][R4.64+0xe0], R80 ;  /* 0x0000e05004006986 */ /* 0x0007e2000c101532 */
[----:B------:R-:W-:Y:S02]  /*71a0*/  LEA.HI.X R9, R120, R5, R163, 0x1, P4 ;  /* 0x0000000578097211 */ /* 0x000fe400020f0ca3 */
[----:B------:R-:W-:Y:S01]  /*71b0*/  ISETP.GT.AND P1, PT, R0, 0x79, PT ;  /* 0x000000790000780c */ /* 0x000fe20003f24270 */
[----:B------:R3:W-:Y:S01]  /*71c0*/  @P5 STG.E.U16 desc[UR50][R4.64+0xe2], R81 ;  /* 0x0000e25104005986 */ /* 0x0007e2000c101532 */
[----:B0-----:R-:W-:-:S02]  /*71d0*/  LEA R6, P4, R121, R4, 0x1 ;  /* 0x0000000479067211 */ /* 0x001fc400078808ff */
[C---:B------:R-:W-:Y:S02]  /*71e0*/  ISETP.GT.AND P6, PT, R3.reuse, RZ, P0 ;  /* 0x000000ff0300720c */ /* 0x040fe400007c4270 */
[----:B------:R-:W-:Y:S02]  /*71f0*/  F2FP.F16.F32.PACK_AB R82, RZ, R82 ;  /* 0x00000052ff52723e */ /* 0x000fe400000000ff */
[----:B------:R-:W-:Y:S02]  /*7200*/  ISETP.GT.AND P5, PT, R3, RZ, P1 ;  /* 0x000000ff0300720c */ /* 0x000fe40000fa4270 */
[----:B------:R-:W-:Y:S01]  /*7210*/  F2FP.F16.F32.PACK_AB R83, RZ, R83 ;  /* 0x00000053ff53723e */ /* 0x000fe200000000ff */
[----:B------:R3:W-:Y:S01]  /*7220*/  @P2 STG.E.U16 desc[UR50][R8.64], R82 ;  /* 0x0000005208002986 */ /* 0x0007e2000c101532 */
[----:B------:R-:W-:Y:S02]  /*7230*/  LEA.HI.X R7, R121, R5, R162, 0x1, P4 ;  /* 0x0000000579077211 */ /* 0x000fe400020f0ca2 */
[----:B------:R-:W-:-:S02]  /*7240*/  ISETP.GT.AND P0, PT, R3, 0x8, P0 ;  /* 0x000000080300780c */ /* 0x000fc40000704270 */
[----:B------:R-:W-:Y:S01]  /*7250*/  ISETP.GT.AND P1, PT, R3, 0x8, P1 ;  /* 0x000000080300780c */ /* 0x000fe20000f24270 */
[----:B------:R3:W-:Y:S01]  /*7260*/  @P3 STG.E.U16 desc[UR50][R6.64], R83 ;  /* 0x0000005306003986 */ /* 0x0007e2000c101532 */
[CC--:B------:R-:W-:Y:S02]  /*7270*/  LEA R10, P2, R122.reuse, R4.reuse, 0x1 ;  /* 0x000000047a0a7211 */ /* 0x0c0fe400078408ff */
[----:B------:R-:W-:Y:S02]  /*7280*/  LEA R12, P3, R123, R4, 0x1 ;  /* 0x000000047b0c7211 */ /* 0x000fe400078608ff */
[----:B------:R-:W-:Y:S02]  /*7290*/  F2FP.F16.F32.PACK_AB R84, RZ, R84 ;  /* 0x00000054ff54723e */ /* 0x000fe400000000ff */
[----:B------:R-:W-:Y:S02]  /*72a0*/  F2FP.F16.F32.PACK_AB R85, RZ, R85 ;  /* 0x00000055ff55723e */ /* 0x000fe400000000ff */
[----:B------:R-:W-:Y:S01]  /*72b0*/  F2FP.F16.F32.PACK_AB R86, RZ, R86 ;  /* 0x00000056ff56723e */ /* 0x000fe200000000ff */
[----:B------:R3:W-:Y:S01]  /*72c0*/  @P6 STG.E.U16 desc[UR50][R4.64+0xf0], R84 ;  /* 0x0000f05404006986 */ /* 0x0007e2000c101532 */
[----:B------:R-:W-:-:S02]  /*72d0*/  LEA.HI.X R11, R122, R5, R165, 0x1, P2 ;  /* 0x000000057a0b7211 */ /* 0x000fc400010f0ca5 */
[----:B------:R-:W-:Y:S01]  /*72e0*/  F2FP.F16.F32.PACK_AB R87, RZ, R87 ;  /* 0x00000057ff57723e */ /* 0x000fe200000000ff */
[----:B------:R3:W-:Y:S01]  /*72f0*/  @P5 STG.E.U16 desc[UR50][R4.64+0xf2], R85 ;  /* 0x0000f25504005986 */ /* 0x0007e2000c101532 */
[----:B------:R-:W-:-:S03]  /*7300*/  LEA.HI.X R13, R123, R5, R164, 0x1, P3 ;  /* 0x000000057b0d7211 */ /* 0x000fc600018f0ca4 */
[----:B------:R3:W-:Y:S04]  /*7310*/  @P0 STG.E.U16 desc[UR50][R10.64], R86 ;  /* 0x000000560a000986 */ /* 0x0007e8000c101532 */
[----:B------:R3:W-:Y:S02]  /*7320*/  @P1 STG.E.U16 desc[UR50][R12.64], R87 ;  /* 0x000000570c001986 */ /* 0x0007e4000c101532 */
.L_x_210:
[----:B------:R-:W-:Y:S05]  /*7330*/  BSYNC B0 ;  /* 0x0000000000007941 */ /* 0x000fea0003800000 */
.L_x_82:
[----:B------:R-:W-:Y:S01]  /*7340*/  IADD3 R16, P0, R16, UR36, RZ ;  /* 0x0000002410107c10 */ /* 0x000fe2000ff1e0ff */
[----:B------:R-:W-:Y:S01]  /*7350*/  ULDC.64 UR4, c[0x0][0x650] ;  /* 0x0001940000047ab9 */ /* 0x000fe20000000a00 */
[----:B------:R-:W-:Y:S01]  /*7360*/  UMOV UR44, 0xffffffff ;  /* 0xffffffff002c7882 */ /* 0x000fe20000000000 */
[----:B------:R-:W-:Y:S01]  /*7370*/  UMOV UR45, 0xffffffff ;  /* 0xffffffff002d7882 */ /* 0x000fe20000000000 */
[----:B------:R-:W-:Y:S02]  /*7380*/  IADD3.X R17, R17, UR41, RZ, P0, !PT ;  /* 0x0000002911117c10 */ /* 0x000fe400087fe4ff */
[----:B------:R-:W-:Y:S02]  /*7390*/  ISETP.GE.U32.AND P0, PT, R16, UR4, PT ;  /* 0x0000000410007c0c */ /* 0x000fe4000bf06070 */
[----:B0-2---:R-:W-:Y:S02]  /*73a0*/  PRMT R0, RZ, 0x7610, R0 ;  /* 0x00007610ff007816 */ /* 0x005fe40000000000 */
[----:B------:R-:W-:-:S13]  /*73b0*/  ISETP.GE.U32.AND.EX P0, PT, R17, UR5, PT, P0 ;  /* 0x0000000511007c0c */ /* 0x000fda000bf06100 */
[----:B------:R-:W-:Y:S05]  /*73c0*/  @P0 BRA `(.L_x_211) ;  /* 0x0000000400880947 */ /* 0x000fea0003800000 */
[----:B------:R-:W0:Y:S01]  /*73d0*/  S2UR UR6, SR_CTAID.X ;  /* 0x00000000000679c3 */ /* 0x000e220000002500 */
[----:B------:R-:W-:Y:S01]  /*73e0*/  ULDC.64 UR12, c[0x0][0x628] ;  /* 0x00018a00000c7ab9 */ /* 0x000fe20000000a00 */
[----:B------:R-:W-:Y:S01]  /*73f0*/  ULDC UR4, c[0x0][0x150] ;  /* 0x0000540000047ab9 */ /* 0x000fe20000000800 */
[----:B------:R-:W-:Y:S01]  /*7400*/  ISETP.NE.U32.AND P0, PT, RZ, UR12, PT ;  /* 0x0000000cff007c0c */ /* 0x000fe2000bf05070 */
[----:B------:R-:W-:Y:S01]  /*7410*/  ULDC UR15, c[0x0][0x630] ;  /* 0x00018c00000f7ab9 */ /* 0x000fe20000000800 */
[C---:B------:R-:W-:Y:S01]  /*7420*/  R2UR UR16, R16.reuse ;  /* 0x00000000101072ca */ /* 0x040fe200000e0000 */
[----:B------:R-:W-:Y:S01]  /*7430*/  ULDC UR19, c[0x0][0x154] ;  /* 0x0000550000137ab9 */ /* 0x000fe20000000800 */
[----:B------:R-:W-:Y:S01]  /*7440*/  ISETP.NE.AND.EX P0, PT, RZ, UR13, PT, P0 ;  /* 0x0000000dff007c0c */ /* 0x000fe2000bf05300 */
[----:B------:R-:W2:Y:S01]  /*7450*/  S2UR UR17, SR_CTAID.Y ;  /* 0x00000000001179c3 */ /* 0x000ea20000002600 */
[----:B------:R-:W-:Y:S02]  /*7460*/  R2UR UR18, R17 ;  /* 0x00000000111272ca */ /* 0x000fe400000e0000 */
[----:B------:R-:W-:-:S02]  /*7470*/  R2UR UR10, R16 ;  /* 0x00000000100a72ca */ /* 0x000fc400000e0000 */
[----:B------:R-:W-:Y:S02]  /*7480*/  R2UR UR11, R17 ;  /* 0x00000000110b72ca */ /* 0x000fe400000e0000 */
[----:B0-----:R-:W-:-:S05]  /*7490*/  I2FP.F32.U32 R0, UR6 ;  /* 0x0000000600007c45 */ /* 0x001fca0008201000 */
[----:B------:R-:W-:-:S04]  /*74a0*/  FMUL R0, R0, UR4 ;  /* 0x0000000400007c20 */ /* 0x000fc80008400000 */
[----:B------:R0:W4:Y:S01]  /*74b0*/  F2I.U32.TRUNC.NTZ R3, R0 ;  /* 0x0000000000037305 */ /* 0x000122000020f000 */
[----:B--2---:R-:W-:Y:S05]  /*74c0*/  @!P0 BRA `(.L_x_212) ;  /* 0x0000000000308947 */ /* 0x004fea0003800000 */
        /* <DEDUP_REMOVED lines=12> */
.L_x_212:
[----:B------:R-:W-:Y:S01]  /*7590*/  USHF.R.U64 UR45, UR10, UR15, UR11 ;  /* 0x0000000f0a2d7299 */ /* 0x000fe2000800120b */
[----:B0-----:R-:W-:Y:S01]  /*75a0*/  I2FP.F32.U32 R0, UR17 ;  /* 0x0000001100007c45 */ /* 0x001fe20008201000 */
[----:B------:R-:W-:Y:S02]  /*75b0*/  USHF.R.U32.HI UR4, URZ, UR15, UR11 ;  /* 0x0000000f3f047299 */ /* 0x000fe4000801160b */
[----:B------:R-:W-:Y:S02]  /*75c0*/  UIADD3 UR10, UP0, URZ, -UR45, URZ ;  /* 0x8000002d3f0a7290 */ /* 0x000fe4000ff1e03f */
[----:B------:R-:W-:Y:S01]  /*75d0*/  FMUL R0, R0, UR19 ;  /* 0x0000001300007c20 */ /* 0x000fe20008400000 */
[----:B------:R-:W-:Y:S01]  /*75e0*/  ULDC.64 UR12, c[0x0][0x620] ;  /* 0x00018800000c7ab9 */ /* 0x000fe20000000a00 */
[----:B------:R-:W-:Y:S01]  /*75f0*/  UIADD3.X UR4, URZ, ~UR4, URZ, UP0, !UPT ;  /* 0x800000043f047290 */ /* 0x000fe200087fe43f */
[----:B------:R-:W-:Y:S01]  /*7600*/  UMOV UR8, UR16 ;  /* 0x0000001000087c82 */ /* 0x000fe20008000000 */
[----:B------:R-:W-:-:S02]  /*7610*/  UMOV UR9, UR18 ;  /* 0x0000001200097c82 */ /* 0x000fc40008000000 */
[----:B------:R-:W-:Y:S01]  /*7620*/  UIMAD UR4, UR4, UR12, URZ ;  /* 0x0000000c040472a4 */ /* 0x000fe2000f8e023f */
[----:B------:R-:W0:Y:S01]  /*7630*/  F2I.U32.TRUNC.NTZ R0, R0 ;  /* 0x0000000000007305 */ /* 0x000e22000020f000 */
[----:B------:R-:W-:Y:S01]  /*7640*/  UIMAD.WIDE.U32 UR8, UR10, UR12, UR8 ;  /* 0x0000000c0a0872a5 */ /* 0x000fe2000f8e0008 */
[----:B----4-:R-:W-:Y:S01]  /*7650*/  R2UR UR12, R3 ;  /* 0x00000000030c72ca */ /* 0x010fe200000e0000 */
[----:B------:R-:W-:Y:S01]  /*7660*/  UIMAD UR10, UR10, UR13, UR4 ;  /* 0x0000000d0a0a72a4 */ /* 0x000fe2000f8e0204 */
[----:B------:R-:W-:Y:S01]  /*7670*/  ULDC UR11, c[0x0][0x618] ;  /* 0x00018600000b7ab9 */ /* 0x000fe20000000800 */
[----:B------:R-:W-:Y:S02]  /*7680*/  ULDC UR20, c[0x0][0x658] ;  /* 0x0001960000147ab9 */ /* 0x000fe40000000800 */
[----:B------:R-:W-:Y:S01]  /*7690*/  UIADD3 UR10, UR9, UR10, URZ ;  /* 0x0000000a090a7290 */ /* 0x000fe2000fffe03f */
[----:B------:R-:W-:Y:S01]  /*76a0*/  UMOV UR16, 0xffffffff ;  /* 0xffffffff00107882 */ /* 0x000fe20000000000 */
[----:B------:R-:W-:Y:S01]  /*76b0*/  ULDC.64 UR4, c[0x0][0x640] ;  /* 0x0001900000047ab9 */ /* 0x000fe20000000a00 */
[----:B------:R-:W-:Y:S01]  /*76c0*/  USHF.L.U32 UR16, UR16, UR20, URZ ;  /* 0x0000001410107299 */ /* 0x000fe2000800063f */
[----:B------:R-:W-:Y:S01]  /*76d0*/  ISETP.NE.U32.AND P0, PT, RZ, UR4, PT ;  /* 0x00000004ff007c0c */ /* 0x000fe2000bf05070 */
[----:B------:R-:W-:-:S02]  /*76e0*/  USHF.R.U64 UR8, UR8, UR11, UR10 ;  /* 0x0000000b08087299 */ /* 0x000fc4000800120a */
[----:B------:R-:W-:Y:S01]  /*76f0*/  USHF.R.U32.HI UR10, URZ, UR11, UR10 ;  /* 0x0000000b3f0a7299 */ /* 0x000fe2000801160a */
[----:B0-----:R-:W-:Y:S01]  /*7700*/  R2UR UR14, R0 ;  /* 0x00000000000e72ca */ /* 0x001fe200000e0000 */
[----:B------:R-:W-:Y:S01]  /*7710*/  ULDC UR15, c[0x0][0x608] ;  /* 0x00018200000f7ab9 */ /* 0x000fe20000000800 */
[----:B------:R-:W-:Y:S01]  /*7720*/  ULOP3.LUT UR43, URZ, UR16, URZ, 0x33, !UPT ;  /* 0x000000103f2b7292 */ /* 0x000fe2000f8e333f */
[----:B------:R-:W-:Y:S01]  /*7730*/  ISETP.NE.AND.EX P0, PT, RZ, UR5, PT, P0 ;  /* 0x00000005ff007c0c */ /* 0x000fe2000bf05300 */
[----:B------:R-:W-:Y:S02]  /*7740*/  USHF.R.U64 UR16, UR8, UR15, UR10 ;  /* 0x0000000f08107299 */ /* 0x000fe4000800120a */
[----:B------:R-:W-:Y:S01]  /*7750*/  USHF.R.U32.HI UR10, URZ, UR15, UR10 ;  /* 0x0000000f3f0a7299 */ /* 0x000fe2000801160a */
[----:B------:R-:W-:Y:S01]  /*7760*/  UMOV UR18, 0x1 ;  /* 0x0000000100127882 */ /* 0x000fe20000000000 */
[----:B------:R-:W-:Y:S02]  /*7770*/  UIADD3 UR12, -UR12, URZ, URZ ;  /* 0x0000003f0c0c7290 */ /* 0x000fe4000fffe13f */
[----:B------:R-:W-:-:S02]  /*7780*/  USHF.L.U32 UR23, UR18, UR20, URZ ;  /* 0x0000001412177299 */ /* 0x000fc4000800063f */
[----:B------:R-:W-:Y:S01]  /*7790*/  USHF.R.U64 UR18, UR16, UR20, UR10 ;  /* 0x0000001410127299 */ /* 0x000fe2000800120a */
[----:B------:R-:W-:Y:S01]  /*77a0*/  ULDC UR13, c[0x0][0x144] ;  /* 0x00005100000d7ab9 */ /* 0x000fe20000000800 */
[----:B------:R-:W-:Y:S01]  /*77b0*/  ULDC UR7, c[0x0][0x600] ;  /* 0x0001800000077ab9 */ /* 0x000fe20000000800 */
[----:B------:R-:W-:Y:S02]  /*77c0*/  USHF.R.U32.HI UR10, URZ, UR20, UR10 ;  /* 0x000000143f0a7299 */ /* 0x000fe4000801160a */
[----:B------:R-:W-:Y:S02]  /*77d0*/  UIMAD UR20, UR13, UR12, UR6 ;  /* 0x0000000c0d1472a4 */ /* 0x000fe4000f8e0206 */
[----:B------:R-:W-:Y:S02]  /*77e0*/  UIADD3 UR9, UR7, -0x1, URZ ;  /* 0xffffffff07097890 */ /* 0x000fe4000fffe03f */
[----:B------:R-:W-:Y:S01]  /*77f0*/  UIADD3 UR19, -UR14, URZ, URZ ;  /* 0x0000003f0e137290 */ /* 0x000fe2000fffe13f */
[----:B------:R-:W-:Y:S01]  /*7800*/  ULDC UR24, c[0x0][0x148] ;  /* 0x0000520000187ab9 */ /* 0x000fe20000000800 */
[----:B------:R-:W-:Y:S01]  /*7810*/  ULDC UR21, c[0x0][0x648] ;  /* 0x0001920000157ab9 */ /* 0x000fe20000000800 */
[----:B------:R-:W-:Y:S01]  /*7820*/  ULDC UR22, c[0x0][0x638] ;  /* 0x00018e0000167ab9 */ /* 0x000fe20000000800 */
        /* <DEDUP_REMOVED lines=14> */
.L_x_213:
[----:B------:R-:W-:Y:S01]  /*7910*/  UISETP.NE.AND UP0, UPT, UR42, URZ, UPT ;  /* 0x0000003f2a00728c */ /* 0x000fe2000bf05270 */
[----:B------:R-:W-:Y:S01]  /*7920*/  IMAD.MOV.U32 R0, RZ, RZ, 0x1 ;  /* 0x00000001ff007424 */ /* 0x000fe200078e00ff */
[----:B------:R-:W-:Y:S02]  /*7930*/  USHF.R.U64 UR4, UR6, UR21, UR10 ;  /* 0x0000001506047299 */ /* 0x000fe4000800120a */
[----:B------:R-:W-:Y:S02]  /*7940*/  ULOP3.LUT UR43, UR16, UR43, URZ, 0xc0, !UPT ;  /* 0x0000002b102b7292 */ /* 0x000fe4000f8ec03f */
[----:B------:R-:W-:Y:S02]  /*7950*/  UIADD3 UR5, -UR4, URZ, URZ ;  /* 0x0000003f04057290 */ /* 0x000fe4000fffe13f */
[----:B------:R-:W-:Y:S02]  /*7960*/  UIMAD UR43, UR23, UR4, UR43 ;  /* 0x00000004172b72a4 */ /* 0x000fe4000f8e022b */
[----:B------:R-:W-:-:S02]  /*7970*/  ULOP3.LUT UR9, UR8, UR9, URZ, 0xc0, !UPT ;  /* 0x0000000908097292 */ /* 0x000fc4000f8ec03f */
[----:B------:R-:W-:Y:S02]  /*7980*/  @UP0 UIMAD UR20, UR24, UR19, UR17 ;  /* 0x00000013181402a4 */ /* 0x000fe4000f8e0211 */
[----:B------:R-:W-:-:S03]  /*7990*/  UIMAD UR4, UR5, UR22, UR18 ;  /* 0x00000016050472a4 */ /* 0x000fc6000f8e0212 */
[----:B------:R-:W-:Y:S01]  /*79a0*/  ULDC UR5, c[0x0][0x610] ;  /* 0x0001840000057ab9 */ /* 0x000fe20000000800 */
[----:B------:R-:W-:Y:S02]  /*79b0*/  UIMAD UR4, UR4, UR7, UR9 ;  /* 0x00000007040472a4 */ /* 0x000fe4000f8e0209 */
[----:B------:R-:W-:-:S04]  /*79c0*/  UIMAD UR43, UR43, UR5, UR20 ;  /* 0x000000052b2b72a4 */ /* 0x000fc8000f8e0214 */
[----:B------:R-:W-:Y:S02]  /*79d0*/  USEL UR44, UR4, UR43, !UP0 ;  /* 0x0000002b042c7287 */ /* 0x000fe4000c000000 */
[----:B------:R-:W-:-:S12]  /*79e0*/  USEL UR43, UR43, UR4, !UP0 ;  /* 0x000000042b2b7287 */ /* 0x000fd8000c000000 */
.L_x_211:
[----:B------:R-:W-:-:S13]  /*79f0*/  LOP3.LUT P0, RZ, R0, 0xff, RZ, 0xc0, !PT ;  /* 0x000000ff00ff7812 */ /* 0x000fda000780c0ff */
[----:B------:R-:W-:Y:S05]  /*7a00*/  @P0 BRA `(.L_x_214) ;  /* 0xffffffa000880947 */ /* 0x000fea000383ffff */
[----:B------:R-:W-:Y:S05]  /*7a10*/  EXIT ;  /* 0x000000000000794d */ /* 0x000fea0003800000 */
.L_x_55:
[----:B------:R-:W-:Y:S01]  /*7a20*/  ULDC.64 UR4, c[0x0][0x650] ;  /* 0x0001940000047ab9 */ /* 0x000fe20000000a00 */
[----:B------:R-:W-:Y:S01]  /*7a30*/  PRMT R2, RZ, 0x7610, R2 ;  /* 0x00007610ff027816 */ /* 0x000fe20000000002 */
[----:B------:R-:W-:Y:S01]  /*7a40*/  IMAD.MOV.U32 R3, RZ, RZ, -0x1 ;  /* 0xffffffffff037424 */ /* 0x000fe200078e00ff */
[----:B------:R-:W-:Y:S01]  /*7a50*/  ISETP.GE.U32.AND P0, PT, R16, UR4, PT ;  /* 0x0000000410007c0c */ /* 0x000fe2000bf06070 */
[----:B------:R-:W-:Y:S02]  /*7a60*/  IMAD.MOV.U32 R4, RZ, RZ, -0x1 ;  /* 0xffffffffff047424 */ /* 0x000fe400078e00ff */
[----:B------:R-:W-:Y:S01]  /*7a70*/  IMAD.MOV.U32 R6, RZ, RZ, -0x1 ;  /* 0xffffffffff067424 */ /* 0x000fe200078e00ff */
        /* <DEDUP_REMOVED lines=22> */
.L_x_216:
[----:B------:R-:W-:Y:S01]  /*7be0*/  USHF.R.U64 UR4, UR14, UR19, UR15 ;  /* 0x000000130e047299 */ /* 0x000fe2000800120f */
[----:B------:R-:W-:Y:S01]  /*7bf0*/  R2UR UR9, R17 ;  /* 0x00000000110972ca */ /* 0x000fe200000e0000 */
[----:B------:R-:W-:Y:S02]  /*7c00*/  USHF.R.U32.HI UR5, URZ, UR19, UR15 ;  /* 0x000000133f057299 */ /* 0x000fe4000801160f */
[----:B------:R-:W-:Y:S01]  /*7c10*/  UIADD3 UR6, UP0, URZ, -UR4, URZ ;  /* 0x800000043f067290 */ /* 0x000fe2000ff1e03f */
[----:B------:R-:W-:Y:S01]  /*7c20*/  ULDC.64 UR14, c[0x0][0x620] ;  /* 0x00018800000e7ab9 */ /* 0x000fe20000000a00 */
[----:B------:R-:W-:Y:S02]  /*7c30*/  UISETP.NE.AND UP1, UPT, UR42, URZ, UPT ;  /* 0x0000003f2a00728c */ /* 0x000fe4000bf25270 */
[----:B------:R-:W-:Y:S01]  /*7c40*/  UIADD3.X UR5, URZ, ~UR5, URZ, UP0, !UPT ;  /* 0x800000053f057290 */ /* 0x000fe200087fe43f */
[----:B------:R-:W-:Y:S01]  /*7c50*/  UMOV UR8, UR20 ;  /* 0x0000001400087c82 */ /* 0x000fe20008000000 */
[----:B------:R-:W-:-:S02]  /*7c60*/  ULDC UR22, c[0x0][0x658] ;  /* 0x0001960000167ab9 */ /* 0x000fc40000000800 */
[----:B------:R-:W-:Y:S02]  /*7c70*/  UIMAD UR5, UR5, UR14, URZ ;  /* 0x0000000e050572a4 */ /* 0x000fe4000f8e023f */
[----:B------:R-:W-:Y:S02]  /*7c80*/  UIMAD.WIDE.U32 UR8, UR6, UR14, UR8 ;  /* 0x0000000e060872a5 */ /* 0x000fe4000f8e0008 */
[----:B------:R-:W-:Y:S02]  /*7c90*/  UIMAD UR5, UR6, UR15, UR5 ;  /* 0x0000000f060572a4 */ /* 0x000fe4000f8e0205 */
[----:B------:R-:W-:Y:S02]  /*7ca0*/  @UP1 UIMAD UR7, UR12, UR13, UR11 ;  /* 0x0000000d0c0712a4 */ /* 0x000fe4000f8e020b */
[----:B------:R-:W-:Y:S01]  /*7cb0*/  UIADD3 UR5, UR9, UR5, URZ ;  /* 0x0000000509057290 */ /* 0x000fe2000fffe03f */
[----:B------:R-:W-:Y:S01]  /*7cc0*/  ULDC UR6, c[0x0][0x618] ;  /* 0x0001860000067ab9 */ /* 0x000fe20000000800 */
[----:B------:R-:W-:-:S02]  /*7cd0*/  ULDC UR14, c[0x0][0x608] ;  /* 0x00018200000e7ab9 */ /* 0x000fc40000000800 */
[----:B------:R-:W-:Y:S02]  /*7ce0*/  USHF.R.U64 UR11, UR8, UR6, UR5 ;  /* 0x00000006080b7299 */ /* 0x000fe40008001205 */
[----:B------:R-:W-:Y:S01]  /*7cf0*/  USHF.R.U32.HI UR5, URZ, UR6, UR5 ;  /* 0x000000063f057299 */ /* 0x000fe20008011605 */
[----:B------:R-:W-:Y:S02]  /*7d00*/  ULDC.64 UR8, c[0x0][0x640] ;  /* 0x0001900000087ab9 */ /* 0x000fe40000000a00 */
[----:B------:R-:W-:Y:S01]  /*7d10*/  UMOV UR6, 0xffffffff ;  /* 0xffffffff00067882 */ /* 0x000fe20000000000 */
[----:B------:R-:W-:Y:S01]  /*7d20*/  ISETP.NE.U32.AND P0, PT, RZ, UR8, PT ;  /* 0x00000008ff007c0c */ /* 0x000fe2000bf05070 */
[----:B------:R-:W-:Y:S02]  /*7d30*/  USHF.R.U64 UR18, UR11, UR14, UR5 ;  /* 0x0000000e0b127299 */ /* 0x000fe40008001205 */
[----:B------:R-:W-:Y:S01]  /*7d40*/  USHF.R.U32.HI UR5, URZ, UR14, UR5 ;  /* 0x0000000e3f057299 */ /* 0x000fe20008011605 */
[----:B------:R-:W-:Y:S01]  /*7d50*/  ISETP.NE.AND.EX P0, PT, RZ, UR9, PT, P0 ;  /* 0x00000009ff007c0c */ /* 0x000fe2000bf05300 */
[----:B------:R-:W-:-:S02]  /*7d60*/  USHF.L.U32 UR12, UR6, UR22, URZ ;  /* 0x00000016060c7299 */ /* 0x000fc4000800063f */
[----:B------:R-:W-:Y:S01]  /*7d70*/  USHF.R.U64 UR19, UR18, UR22, UR5 ;  /* 0x0000001612137299 */ /* 0x000fe20008001205 */
[----:B------:R-:W-:Y:S01]  /*7d80*/  ULDC UR20, c[0x0][0x600] ;  /* 0x0001800000147ab9 */ /* 0x000fe20000000800 */
[----:B------:R-:W-:Y:S02]  /*7d90*/  USHF.R.U32.HI UR6, URZ, UR22, UR5 ;  /* 0x000000163f067299 */ /* 0x000fe40008011605 */
[----:B------:R-:W-:Y:S02]  /*7da0*/  UIADD3 UR21, UR20, -0x1, URZ ;  /* 0xffffffff14157890 */ /* 0x000fe4000fffe03f */
[----:B------:R-:W-:Y:S01]  /*7db0*/  ULOP3.LUT UR26, URZ, UR12, URZ, 0x33, !UPT ;  /* 0x0000000c3f1a7292 */ /* 0x000fe2000f8e333f */
        /* <DEDUP_REMOVED lines=17> */
.L_x_217:
[----:B------:R-:W-:Y:S01]  /*7ed0*/  USHF.R.U64 UR6, UR5, UR23, UR6 ;  /* 0x0000001705067299 */ /* 0x000fe20008001206 */
[----:B------:R-:W-:Y:S01]  /*7ee0*/  IMAD.MOV.U32 R2, RZ, RZ, 0x1 ;  /* 0x00000001ff027424 */ /* 0x000fe200078e00ff */
[----:B------:R-:W-:Y:S01]  /*7ef0*/  USHF.L.U32 UR25, UR25, UR22, URZ ;  /* 0x0000001619197299 */ /* 0x000fe2000800063f */
[----:B------:R-:W-:Y:S01]  /*7f00*/  IMAD.U32 R6, RZ, RZ, UR4 ;  /* 0x00000004ff067e24 */ /* 0x000fe2000f8e00ff */
[----:B------:R-:W-:Y:S02]  /*7f10*/  ULOP3.LUT UR5, UR18, UR26, URZ, 0xc0, !UPT ;  /* 0x0000001a12057292 */ /* 0x000fe4000f8ec03f */
[----:B------:R-:W-:Y:S02]  /*7f20*/  UIADD3 UR8, -UR6, URZ, URZ ;  /* 0x0000003f06087290 */ /* 0x000fe4000fffe13f */
[----:B------:R-:W-:Y:S02]  /*7f30*/  UIMAD UR6, UR25, UR6, UR5 ;  /* 0x00000006190672a4 */ /* 0x000fe4000f8e0205 */
[----:B------:R-:W-:-:S02]  /*7f40*/  ULOP3.LUT UR11, UR11, UR21, URZ, 0xc0, !UPT ;  /* 0x000000150b0b7292 */ /* 0x000fc4000f8ec03f */
[----:B------:R-:W-:Y:S02]  /*7f50*/  UIMAD UR5, UR8, UR24, UR19 ;  /* 0x00000018080572a4 */ /* 0x000fe4000f8e0213 */
[----:B------:R-:W-:Y:S01]  /*7f60*/  UISETP.NE.AND UP0, UPT, UR42, URZ, UPT ;  /* 0x0000003f2a00728c */ /* 0x000fe2000bf05270 */
[----:B------:R-:W-:Y:S01]  /*7f70*/  ULDC UR8, c[0x0][0x610] ;  /* 0x0001840000087ab9 */ /* 0x000fe20000000800 */
[----:B------:R-:W-:Y:S02]  /*7f80*/  UIMAD UR5, UR5, UR20, UR11 ;  /* 0x00000014050572a4 */ /* 0x000fe4000f8e020b */
[----:B------:R-:W-:-:S04]  /*7f90*/  UIMAD UR7, UR6, UR8, UR7 ;  /* 0x00000008060772a4 */ /* 0x000fc8000f8e0207 */
[----:B------:R-:W-:Y:S02]  /*7fa0*/  USEL UR6, UR5, UR7, !UP0 ;  /* 0x0000000705067287 */ /* 0x000fe4000c000000 */
[----:B------:R-:W-:-:S04]  /*7fb0*/  USEL UR7, UR7, UR5, !UP0 ;  /* 0x0000000507077287 */ /* 0x000fc8000c000000 */
[----:B------:R-:W-:Y:S02]  /*7fc0*/  IMAD.U32 R4, RZ, RZ, UR6 ;  /* 0x00000006ff047e24 */ /* 0x000fe4000f8e00ff */
[----:B------:R-:W-:-:S07]  /*7fd0*/  IMAD.U32 R3, RZ, RZ, UR7 ;  /* 0x00000007ff037e24 */ /* 0x000fce000f8e00ff */
.L_x_215:
[----:B------:R-:W-:-:S08]  /*7fe0*/  NOP ;  /* 0x0000000000007918 */ /* 0x000fd00000000000 */
[----:B------:R-:W0:-:S00]  /*7ff0*/  USETMAXREG.DEALLOC.CTAPOOL 0x28 ;  /* 0x00000028000079c8 */ /* 0x000e0000080e0500 */
[----:B------:R-:W-:-:S13]  /*8000*/  ISETP.NE.AND P0, PT, RZ, UR10, PT ;  /* 0x0000000aff007c0c */ /* 0x000fda000bf05270 */
[----:B------:R-:W-:Y:S05]  /*8010*/  @P0 EXIT ;  /* 0x000000000000094d */ /* 0x000fea0003800000 */
[----:B0-----:R-:W-:Y:S01]  /*8020*/  LOP3.LUT P0, RZ, R2, 0xff, RZ, 0xc0, !PT ;  /* 0x000000ff02ff7812 */ /* 0x001fe2000780c0ff */
[----:B------:R-:W-:Y:S02]  /*8030*/  IMAD.MOV.U32 R8, RZ, RZ, 0x1 ;  /* 0x00000001ff087424 */ /* 0x000fe400078e00ff */
[----:B------:R-:W-:-:S10]  /*8040*/  IMAD.MOV.U32 R9, RZ, RZ, RZ ;  /* 0x000000ffff097224 */ /* 0x000fd400078e00ff */
[----:B------:R-:W-:Y:S05]  /*8050*/  @!P0 BRA `(.L_x_218) ;  /* 0x0000000c00c88947 */ /* 0x000fea0003800000 */
[----:B------:R-:W0:Y:S01]  /*8060*/  S2UR UR5, SR_CgaCtaId ;  /* 0x00000000000579c3 */ /* 0x000e220000008800 */
[----:B------:R-:W-:Y:S01]  /*8070*/  ULDC UR4, c[0x0][0x28c] ;  /* 0x0000a30000047ab9 */ /* 0x000fe20000000800 */
[----:B------:R-:W-:Y:S01]  /*8080*/  ULDC UR14, c[0x0][0x658] ;  /* 0x00019600000e7ab9 */ /* 0x000fe20000000800 */
[----:B------:R-:W-:Y:S01]  /*8090*/  UIADD3 UR6, UR4, 0x3f, URZ ;  /* 0x0000003f04067890 */ /* 0x000fe2000fffe03f */
[----:B------:R-:W-:Y:S01]  /*80a0*/  BSSY B0, `(.L_x_218) ;  /* 0x00000ed000007945 */ /* 0x000fe20003800000 */
[----:B------:R-:W-:Y:S01]  /*80b0*/  UMOV UR7, 0xffffffff ;  /* 0xffffffff00077882 */ /* 0x000fe20000000000 */
[----:B------:R-:W-:Y:S01]  /*80c0*/  UMOV UR8, 0x1 ;  /* 0x0000000100087882 */ /* 0x000fe20000000000 */
[----:B------:R-:W-:Y:S01]  /*80d0*/  USHF.L.U32 UR23, UR7, UR14, URZ ;  /* 0x0000000e07177299 */ /* 0x000fe2000800063f */
[----:B------:R-:W-:Y:S01]  /*80e0*/  IMAD.MOV.U32 R10, RZ, RZ, 0x1 ;  /* 0x00000001ff0a7424 */ /* 0x000fe200078e00ff */
[----:B------:R-:W-:Y:S01]  /*80f0*/  USHF.R.S32.HI UR7, URZ, 0x1f, UR6 ;  /* 0x0000001f3f077899 */ /* 0x000fe20008011406 */
[----:B------:R-:W-:Y:S01]  /*8100*/  IMAD.MOV.U32 R8, RZ, RZ, 0x1 ;  /* 0x00000001ff087424 */ /* 0x000fe200078e00ff */
[----:B------:R-:W-:Y:S01]  /*8110*/  ULDC UR15, c[0x0][0x600] ;  /* 0x00018000000f7ab9 */ /* 0x000fe20000000800 */
[----:B------:R-:W-:Y:S01]  /*8120*/  IMAD.MOV.U32 R9, RZ, RZ, RZ ;  /* 0x000000ffff097224 */ /* 0x000fe200078e00ff */
[----:B------:R-:W-:Y:S01]  /*8130*/  ULEA.HI UR7, UR7, UR6, URZ, 0x6 ;  /* 0x0000000607077291 */ /* 0x000fe2000f8f303f */
[----:B------:R-:W-:Y:S01]  /*8140*/  UMOV UR32, 0x5 ;  /* 0x0000000500207882 */ /* 0x000fe20000000000 */
[----:B------:R-:W-:-:S02]  /*8150*/  ULOP3.LUT UR43, UR40, 0x2, URZ, 0xfc, !UPT ;  /* 0x00000002282b7892 */ /* 0x000fc4000f8efc3f */
[----:B------:R-:W-:Y:S02]  /*8160*/  USHF.R.S32.HI UR30, URZ, 0x6, UR7 ;  /* 0x000000063f1e7899 */ /* 0x000fe40008011407 */
[----:B------:R-:W-:Y:S02]  /*8170*/  UIADD3 UR15, UR15, -0x1, URZ ;  /* 0xffffffff0f0f7890 */ /* 0x000fe4000fffe03f */
[----:B------:R-:W-:Y:S02]  /*8180*/  USHF.L.U32 UR14, UR8, UR14, URZ ;  /* 0x0000000e080e7299 */ /* 0x000fe4000800063f */
[----:B0-----:R-:W-:Y:S02]  /*8190*/  ULOP3.LUT UR4, UR5, 0x1, URZ, 0xc0, !UPT ;  /* 0x0000000105047892 */ /* 0x001fe4000f8ec03f */
[----:B------:R-:W-:Y:S02]  /*81a0*/  USHF.R.U32.HI UR45, URZ, 0x1, UR5 ;  /* 0x000000013f2d7899 */ /* 0x000fe40008011605 */
[----:B------:R-:W-:-:S02]  /*81b0*/  USHF.L.U32 UR22, UR5, 0x5, URZ ;  /* 0x0000000505167899 */ /* 0x000fc4000800063f */
[----:B------:R-:W-:Y:S02]  /*81c0*/  USHF.L.U32 UR44, UR5, 0xb, URZ ;  /* 0x0000000b052c7899 */ /* 0x000fe4000800063f */
[----:B------:R-:W-:Y:S02]  /*81d0*/  ULOP3.LUT UR5, UR5, 0xfffffffe, URZ, 0xc0, !UPT ;  /* 0xfffffffe05057892 */ /* 0x000fe4000f8ec03f */
[----:B------:R-:W-:Y:S02]  /*81e0*/  UISETP.GT.U32.AND UP0, UPT, UR4, 0xffff, UPT ;  /* 0x0000ffff0400788c */ /* 0x000fe4000bf04070 */
[----:B------:R-:W-:Y:S02]  /*81f0*/  USHF.L.U32 UR31, UR8, UR5, URZ ;  /* 0x00000005081f7299 */ /* 0x000fe4000800063f */
[----:B------:R-:W-:Y:S02]  /*8200*/  ULOP3.LUT UR5, UR5, 0x1, URZ, 0xfc, !UPT ;  /* 0x0000000105057892 */ /* 0x000fe4000f8efc3f */
[----:B------:R-:W-:-:S02]  /*8210*/  USEL UR4, UR4, 0xffff, !UP0 ;  /* 0x0000ffff04047887 */ /* 0x000fc4000c000000 */
[----:B------:R-:W-:Y:S02]  /*8220*/  USHF.L.U32 UR5, UR8, UR5, URZ ;  /* 0x0000000508057299 */ /* 0x000fe4000800063f */
[----:B------:R-:W-:Y:S02]  /*8230*/  ULOP3.LUT UR4, UR4, 0xffff, URZ, 0xc0, !UPT ;  /* 0x0000ffff04047892 */ /* 0x000fe4000f8ec03f */
[----:B------:R-:W-:Y:S02]  /*8240*/  ULOP3.LUT UR22, UR22, 0x20, URZ, 0xc0, !UPT ;  /* 0x0000002016167892 */ /* 0x000fe4000f8ec03f */
[----:B------:R-:W-:Y:S02]  /*8250*/  ULOP3.LUT UR23, URZ, UR23, URZ, 0x33, !UPT ;  /* 0x000000173f177292 */ /* 0x000fe4000f8e333f */
[----:B------:R-:W-:Y:S02]  /*8260*/  ULOP3.LUT UR31, UR31, UR5, URZ, 0xfc, !UPT ;  /* 0x000000051f1f7292 */ /* 0x000fe4000f8efc3f */
[----:B------:R-:W-:-:S02]  /*8270*/  USHF.L.U32 UR32, UR32, UR4, URZ ;  /* 0x0000000420207299 */ /* 0x000fc4000800063f */
[----:B------:R-:W-:Y:S01]  /*8280*/  UIADD3 UR46, UR30, 0x1, URZ ;  /* 0x000000011e2e7890 */ /* 0x000fe2000fffe03f */
[----:B------:R-:W-:-:S11]  /*8290*/  ULDC.64 UR34, c[0x0][0x198] ;  /* 0x0000660000227ab9 */ /* 0x000fd60000000a00 */
.L_x_229:
[----:B------:R-:W-:-:S03]  /*82a0*/  UMOV UR4, 0xffffffff ;  /* 0xffffffff00047882 */ /* 0x000fc60000000000 */
[----:B------:R-:W-:Y:S05]  /*82b0*/  BRA.DIV UR4, `(.L_x_219) ;  /* 0x0000001204887947 */ /* 0x000fea000b800000 */
[----:B------:R-:W-:-:S13]  /*82c0*/  ELECT P6, URZ, PT ;  /* 0x00000000003f782f */ /* 0x000fda00038c0000 */
.L_x_243:
[----:B------:R-:W-:Y:S04]  /*82d0*/  BSSY B1, `(.L_x_220) ;  /* 0x0000050000017945 */ /* 0x000fe80003800000 */
[----:B------:R-:W-:Y:S05]  /*82e0*/  @!P6 BRA `(.L_x_221) ;  /* 0x000000040038e947 */ /* 0x000fea0003800000 */
[----:B------:R-:W0:Y:S02]  /*82f0*/  LDC R2, c[0x0][0x28c] ;  /* 0x0000a300ff027b82 */ /* 0x000e240000000800 */
[----:B0-----:R-:W-:-:S13]  /*8300*/  ISETP.GE.AND P0, PT, R2, 0x1, PT ;  /* 0x000000010200780c */ /* 0x001fda0003f06270 */
[----:B------:R-:W-:Y:S05]  /*8310*/  @!P0 BRA `(.L_x_221) ;  /* 0x00000004002c8947 */ /* 0x000fea0003800000 */
[----:B------:R-:W-:Y:S01]  /*8320*/  SHF.R.S32.HI R5, RZ, 0x1f, R6 ;  /* 0x0000001fff057819 */ /* 0x000fe20000011406 */
[----:B------:R-:W-:Y:S01]  /*8330*/  IMAD.SHL.U32 R11, R4, 0x80, RZ ;  /* 0x00000080040b7824 */ /* 0x000fe200078e00ff */
[----:B------:R-:W-:Y:S01]  /*8340*/  LEA R4, R3, UR45, 0x1 ;  /* 0x0000002d03047c11 */ /* 0x000fe2000f8e08ff */
[----:B------:R-:W-:Y:S01]  /*8350*/  IMAD.MOV.U32 R15, RZ, RZ, RZ ;  /* 0x000000ffff0f7224 */ /* 0x000fe200078e00ff */
[----:B------:R-:W-:Y:S01]  /*8360*/  LEA.HI R5, R5, R6, RZ, 0x3 ;  /* 0x0000000605057211 */ /* 0x000fe200078f18ff */
[----:B------:R-:W-:Y:S02]  /*8370*/  IMAD.U32 R18, RZ, RZ, UR22 ;  /* 0x00000016ff127e24 */ /* 0x000fe4000f8e00ff */
[----:B------:R-:W-:Y:S01]  /*8380*/  IMAD.U32 R19, RZ, RZ, UR46 ;  /* 0x0000002eff137e24 */ /* 0x000fe2000f8e00ff */
[----:B------:R-:W-:Y:S01]  /*8390*/  LOP3.LUT R7, R5, 0xfffffff8, RZ, 0xc0, !PT ;  /* 0xfffffff805077812 */ /* 0x000fe200078ec0ff */
[----:B------:R-:W-:Y:S02]  /*83a0*/  IMAD.MOV.U32 R2, RZ, RZ, R8 ;  /* 0x000000ffff027224 */ /* 0x000fe400078e0008 */
[----:B------:R-:W-:-:S02]  /*83b0*/  IMAD.MOV.U32 R3, RZ, RZ, R9 ;  /* 0x000000ffff037224 */ /* 0x000fc400078e0009 */
[----:B------:R-:W-:Y:S01]  /*83c0*/  IMAD.IADD R7, R6, 0x1, -R7 ;  /* 0x0000000106077824 */ /* 0x000fe200078e0a07 */
[----:B------:R-:W-:Y:S01]  /*83d0*/  SHF.R.S32.HI R6, RZ, 0x3, R5 ;  /* 0x00000003ff067819 */ /* 0x000fe20000011405 */
[----:B------:R-:W-:Y:S02]  /*83e0*/  IMAD.SHL.U32 R12, R4, 0x40, RZ ;  /* 0x00000040040c7824 */ /* 0x000fe400078e00ff */
[----:B------:R-:W-:-:S07]  /*83f0*/  VIADD R20, R11, 0x40 ;  /* 0x000000400b147836 */ /* 0x000fce0000000000 */
.L_x_224:
[----:B------:R-:W0:Y:S01]  /*8400*/  S2R R5, SR_CgaCtaId ;  /* 0x0000000000057919 */ /* 0x000e220000008800 */
[----:B-1----:R-:W-:Y:S02]  /*8410*/  MOV R4, 0x400 ;  /* 0x0000040000047802 */ /* 0x002fe40000000f00 */
[----:B------:R-:W-:Y:S02]  /*8420*/  ISETP.NE.AND P1, PT, R0, RZ, PT ;  /* 0x000000ff0000720c */ /* 0x000fe40003f25270 */
[----:B0-----:R-:W-:Y:S02]  /*8430*/  LEA R14, R5, R4, 0x18 ;  /* 0x00000004050e7211 */ /* 0x001fe400078ec0ff */
[----:B------:R-:W-:-:S09]  /*8440*/  SHF.L.U32 R4, R2, 0x1f, RZ ;  /* 0x0000001f02047819 */ /* 0x000fd200000006ff */
[----:B------:R-:W0:Y:S01]  /*8450*/  @!P1 LDC R5, c[0x0][0x500] ;  /* 0x00014000ff059b82 */ /* 0x000e220000000800 */
[----:B------:R-:W-:-:S04]  /*8460*/  IMAD R13, R3, 0x8, R14 ;  /* 0x00000008030d7824 */ /* 0x000fc800078e020e */
[----:B------:R-:W1:Y:S02]  /*8470*/  SYNCS.PHASECHK.TRANS64.TRYWAIT P0, [R13+URZ+0x38], R4 ;  /* 0x000038040d0075a7 */ /* 0x000e64000800017f */
[----:B-1----:R-:W-:Y:S05]  /*8480*/  @!P0 BRA `(.L_x_222) ;  /* 0x0000001000348947 */ /* 0x002fea0003800000 */
.L_x_244:
[----:B------:R-:W-:Y:S01]  /*8490*/  UPRMT UR4, UR43, 0x9910, URZ ;  /* 0x000099102b047896 */ /* 0x000fe2000800003f */
[----:B0-----:R0:W-:Y:S03]  /*84a0*/  @!P1 SYNCS.ARRIVE.TRANS64 RZ, [R13+URZ], R5 ;  /* 0x000000050dff99a7 */ /* 0x0011e6000800003f */
[----:B------:R-:W-:-:S06]  /*84b0*/  UISETP.NE.AND UP0, UPT, UR4, 0x2, UPT ;  /* 0x000000020400788c */ /* 0x000fcc000bf05270 */
[----:B------:R-:W-:-:S13]  /*84c0*/  PLOP3.LUT P0, PT, PT, PT, UP0, 0x80, 0x0 ;  /* 0x000000000000781c */ /* 0x000fda0003f0f008 */
[----:B0-----:R-:W-:Y:S05]  /*84d0*/  @P0 BRA `(.L_x_223) ;  /* 0x0000000000040947 */ /* 0x001fea0003800000 */
[----:B------:R-:W-:Y:S01]  /*84e0*/  BPT.TRAP 0x1 ;  /* 0x000000040000795c */ /* 0x000fe20000300000 */
.L_x_223:
[----:B------:R-:W-:Y:S01]  /*84f0*/  R2UR UR8, R3 ;  /* 0x00000000030872ca */ /* 0x000fe200000e0000 */
[----:B------:R-:W-:Y:S01]  /*8500*/  VIADD R19, R19, 0xffffffff ;  /* 0xffffffff13137836 */ /* 0x000fe20000000000 */
[----:B------:R-:W-:Y:S01]  /*8510*/  R2UR UR10, R14 ;  /* 0x000000000e0a72ca */ /* 0x000fe200000e0000 */
[----:B------:R-:W-:Y:S01]  /*8520*/  UIADD3 UR4, UP0, UR34, 0xf0, URZ ;  /* 0x000000f022047890 */ /* 0x000fe2000ff1e03f */
[----:B------:R-:W-:Y:S01]  /*8530*/  R2UR UR25, R13 ;  /* 0x000000000d1972ca */ /* 0x000fe200000e0000 */
[----:B------:R-:W-:Y:S01]  /*8540*/  UIADD3 UR38, UP1, UR34, 0x1f0, URZ ;  /* 0x000001f022267890 */ /* 0x000fe2000ff3e03f */
[----:B------:R-:W-:Y:S01]  /*8550*/  R2UR UR28, R7 ;  /* 0x00000000071c72ca */ /* 0x000fe200000e0000 */
[----:B------:R-:W-:Y:S01]  /*8560*/  UIADD3.X UR5, URZ, UR35, URZ, UP0, !UPT ;  /* 0x000000233f057290 */ /* 0x000fe200087fe43f */
[----:B------:R-:W-:Y:S01]  /*8570*/  R2UR UR29, R6 ;  /* 0x00000000061d72ca */ /* 0x000fe200000e0000 */
[----:B------:R-:W-:Y:S01]  /*8580*/  UPRMT UR33, URZ, 0x5410, UR32 ;  /* 0x000054103f217896 */ /* 0x000fe20008000020 */
[----:B------:R-:W-:Y:S01]  /*8590*/  R2UR UR26, R15 ;  /* 0x000000000f1a72ca */ /* 0x000fe200000e0000 */
[----:B------:R-:W-:Y:S01]  /*85a0*/  UIADD3.X UR39, URZ, UR35, URZ, UP1, !UPT ;  /* 0x000000233f277290 */ /* 0x000fe20008ffe43f */
[----:B------:R-:W-:Y:S01]  /*85b0*/  R2UR UR19, R18 ;  /* 0x00000000121372ca */ /* 0x000fe200000e0000 */
[----:B------:R-:W-:Y:S01]  /*85c0*/  USHF.L.U32 UR8, UR8, 0xd, URZ ;  /* 0x0000000d08087899 */ /* 0x000fe2000800063f */
[----:B------:R-:W-:Y:S01]  /*85d0*/  R2UR UR27, R12 ;  /* 0x000000000c1b72ca */ /* 0x000fe200000e0000 */
[----:B------:R-:W-:Y:S01]  /*85e0*/  UPRMT UR47, URZ, 0x5410, UR31 ;  /* 0x000054103f2f7896 */ /* 0x000fe2000800001f */
[----:B------:R-:W-:Y:S01]  /*85f0*/  R2UR UR18, R11 ;  /* 0x000000000b1272ca */ /* 0x000fe200000e0000 */
[----:B------:R-:W-:Y:S01]  /*8600*/  ULEA UR9, UR45, UR8, 0xc ;  /* 0x000000082d097291 */ /* 0x000fe2000f8e603f */
[----:B------:R-:W-:Y:S01]  /*8610*/  ISETP.GT.AND P1, PT, R19, 0x1, PT ;  /* 0x000000011300780c */ /* 0x000fe20003f24270 */
[----:B------:R-:W-:Y:S01]  /*8620*/  ULOP3.LUT UR8, UR8, 0x800, UR44, 0xf8, !UPT ;  /* 0x0000080008087892 */ /* 0x000fe2000f8ef82c */
[----:B------:R-:W-:Y:S01]  /*8630*/  VIADD R3, R3, 0x1 ;  /* 0x0000000103037836 */ /* 0x000fe20000000000 */
[----:B------:R-:W-:Y:S01]  /*8640*/  ULEA UR9, UR9, UR10, 0x1 ;  /* 0x0000000a09097291 */ /* 0x000fe2000f8e083f */
[----:B------:R-:W-:Y:S01]  /*8650*/  VIADD R18, R18, 0x40 ;  /* 0x0000004012127836 */ /* 0x000fe20000000000 */
[----:B------:R-:W-:Y:S01]  /*8660*/  ULEA UR8, UR8, UR10, 0x1 ;  /* 0x0000000a08087291 */ /* 0x000fe2000f8e083f */
[----:B------:R-:W-:Y:S01]  /*8670*/  R2UR UR10, R20 ;  /* 0x00000000140a72ca */ /* 0x000fe200000e0000 */
[----:B------:R-:W-:Y:S01]  /*8680*/  UIADD3 UR24, UR9, 0x180, URZ ;  /* 0x0000018009187890 */ /* 0x000fe2000fffe03f */
[----:B------:R-:W-:Y:S01]  /*8690*/  ISETP.NE.AND P0, PT, R3, 0x7, PT ;  /* 0x000000070300780c */ /* 0x000fe20003f05270 */
[----:B------:R-:W-:Y:S01]  /*86a0*/  UIADD3 UR16, UR8, 0x1c180, URZ ;  /* 0x0001c18008107890 */ /* 0x000fe2000fffe03f */
[----:B------:R-:W-:Y:S01]  /*86b0*/  VIADD R15, R15, 0x40 ;  /* 0x000000400f0f7836 */ /* 0x000fe20000000000 */
[----:B------:R-:W-:Y:S01]  /*86c0*/  UIADD3 UR8, UR8, 0x1e180, URZ ;  /* 0x0001e18008087890 */ /* 0x000fe2000fffe03f */
[----:B------:R-:W-:Y:S01]  /*86d0*/  SEL R5, RZ, 0x1, P0 ;  /* 0x00000001ff057807 */ /* 0x000fe20000000000 */
[----:B------:R-:W-:Y:S01]  /*86e0*/  UMOV UR6, 0x0 ;  /* 0x0000000000067882 */ /* 0x000fe20000000000 */
[----:B------:R-:W-:Y:S01]  /*86f0*/  UMOV UR7, 0x10000000 ;  /* 0x1000000000077882 */ /* 0x000fe20000000000 */
[----:B------:R-:W-:Y:S01]  /*8700*/  UMOV UR17, UR25 ;  /* 0x0000001900117c82 */ /* 0x000fe20008000000 */
[----:B------:R-:W-:Y:S01]  /*8710*/  UMOV UR20, UR28 ;  /* 0x0000001c00147c82 */ /* 0x000fe20008000000 */
[----:B------:R-:W-:Y:S01]  /*8720*/  UMOV UR21, UR29 ;  /* 0x0000001d00157c82 */ /* 0x000fe20008000000 */
[----:B------:R-:W-:Y:S01]  /*8730*/  UMOV UR9, UR25 ;  /* 0x0000001900097c82 */ /* 0x000fe20008000000 */
[----:B------:R-:W-:Y:S01]  /*8740*/  UMOV UR11, UR19 ;  /* 0x00000013000b7c82 */ /* 0x000fe20008000000 */
[----:B------:R-:W-:Y:S01]  /*8750*/  UMOV UR12, UR28 ;  /* 0x0000001c000c7c82 */ /* 0x000fe20008000000 */
[----:B------:R0:W-:Y:S01]  /*8760*/  UTMALDG.4D.MULTICAST [UR24], [UR4], UR33, desc[UR6] ;  /* 0x00000618040073b4 */ /* 0x0001e20008019821 */
[----:B------:R-:W-:Y:S01]  /*8770*/  UMOV UR13, UR29 ;  /* 0x0000001d000d7c82 */ /* 0x000fe20008000000 */
[----:B------:R-:W-:-:S02]  /*8780*/  LOP3.LUT R2, R2, R5, RZ, 0x3c, !PT ;  /* 0x0000000502027212 */ /* 0x000fc400078e3cff */
[----:B------:R-:W-:Y:S01]  /*8790*/  SEL R3, R3, RZ, P0 ;  /* 0x000000ff03037207 */ /* 0x000fe20000000000 */
[----:B------:R0:W-:Y:S01]  /*87a0*/  UTMALDG.4D.MULTICAST [UR16], [UR38], UR47, desc[UR6] ;  /* 0x00000610260073b4 */ /* 0x0001e2000801982f */
[----:B------:R0:W-:Y:S02]  /*87b0*/  UTMALDG.4D.MULTICAST [UR8], [UR38], UR47, desc[UR6] ;  /* 0x00000608260073b4 */ /* 0x0001e4000801982f */
[----:B0-----:R-:W-:Y:S05]  /*87c0*/  @P1 BRA `(.L_x_224) ;  /* 0xfffffffc000c1947 */ /* 0x001fea000383ffff */
.L_x_221:
[----:B------:R-:W-:Y:S05]  /*87d0*/  BSYNC B1 ;  /* 0x0000000000017941 */ /* 0x000fea0003800000 */
.L_x_220:
[----:B------:R-:W-:Y:S01]  /*87e0*/  LOP3.LUT P1, RZ, R10, 0xff, RZ, 0xc0, !PT ;  /* 0x000000ff0aff7812 */ /* 0x000fe2000782c0ff */
[----:B-1----:R-:W-:Y:S01]  /*87f0*/  VIADD R4, R9, UR30 ;  /* 0x0000001e09047c36 */ /* 0x002fe20008000000 */
[----:B------:R-:W-:Y:S02]  /*8800*/  UISETP.GE.U32.AND UP0, UPT, UR30, 0x7, UPT ;  /* 0x000000071e00788c */ /* 0x000fe4000bf06070 */
[----:B------:R-:W-:Y:S01]  /*8810*/  IMAD.U32 R7, RZ, RZ, UR30 ;  /* 0x0000001eff077e24 */ /* 0x000fe2000f8e00ff */
[----:B------:R-:W-:Y:S01]  /*8820*/  ULDC.64 UR4, c[0x0][0x650] ;  /* 0x0001940000047ab9 */ /* 0x000fe20000000a00 */
[C---:B------:R-:W-:Y:S01]  /*8830*/  IMAD.WIDE.U32 R2, R4.reuse, 0x24924925, RZ ;  /* 0x2492492504027825 */ /* 0x040fe200078e00ff */
[C---:B------:R-:W-:Y:S01]  /*8840*/  ISETP.GT.U32.AND P0, PT, R4.reuse, 0x6, PT ;  /* 0x000000060400780c */ /* 0x040fe20003f04070 */
[----:B------:R-:W-:Y:S01]  /*8850*/  BSSY B1, `(.L_x_225) ;  /* 0x000006f000017945 */ /* 0x000fe20003800000 */
[----:B------:R-:W-:Y:S01]  /*8860*/  PLOP3.LUT P2, PT, PT, PT, UP0, 0x80, 0x0 ;  /* 0x000000000000781c */ /* 0x000fe20003f4f008 */
[----:B------:R-:W-:Y:S01]  /*8870*/  IMAD.IADD R2, R4, 0x1, -R3 ;  /* 0x0000000104027824 */ /* 0x000fe200078e0a03 */
[----:B------:R-:W-:-:S02]  /*8880*/  ISETP.LT.U32.AND P0, PT, R7, 0x7, P0 ;  /* 0x000000070700780c */ /* 0x000fc40000701070 */
[----:B------:R-:W-:Y:S01]  /*8890*/  PRMT R10, RZ, 0x7610, R10 ;  /* 0x00007610ff0a7816 */ /* 0x000fe2000000000a */
[----:B------:R-:W0:Y:S01]  /*88a0*/  @P1 S2R R6, SR_CgaCtaId ;  /* 0x0000000000061919 */ /* 0x000e220000008800 */
[----:B------:R-:W-:Y:S02]  /*88b0*/  @P1 MOV R5, 0x400 ;  /* 0x0000040000051802 */ /* 0x000fe40000000f00 */
[----:B------:R-:W-:Y:S01]  /*88c0*/  LEA.HI R2, R2, R3, RZ, 0x1f ;  /* 0x0000000302027211 */ /* 0x000fe200078ff8ff */
[----:B------:R-:W-:-:S03]  /*88d0*/  IMAD.MOV.U32 R3, RZ, RZ, -0x1 ;  /* 0xffffffffff037424 */ /* 0x000fc600078e00ff */
[--C-:B------:R-:W-:Y:S02]  /*88e0*/  SHF.R.U32.HI R9, RZ, 0x2, R2.reuse ;  /* 0x00000002ff097819 */ /* 0x100fe40000011602 */
[----:B------:R-:W-:Y:S02]  /*88f0*/  PRMT R2, RZ, 0x7610, R2 ;  /* 0x00007610ff027816 */ /* 0x000fe40000000002 */
[----:B0-----:R-:W-:Y:S02]  /*8900*/  @P1 LEA R6, R6, R5, 0x18 ;  /* 0x0000000506061211 */ /* 0x001fe400078ec0ff */
[----:B------:R-:W-:Y:S02]  /*8910*/  SEL R5, RZ, 0x1, !P0 ;  /* 0x00000001ff057807 */ /* 0x000fe40004000000 */
[----:B------:R-:W-:Y:S01]  /*8920*/  IADD3 R16, P0, R16, UR36, RZ ;  /* 0x0000002410107c10 */ /* 0x000fe2000ff1e0ff */
[----:B------:R0:W-:Y:S01]  /*8930*/  @P1 SYNCS.ARRIVE.TRANS64.A1T0 RZ, [R6+URZ+0x88], RZ ;  /* 0x000088ff06ff19a7 */ /* 0x0001e2000810003f */
[----:B------:R-:W-:-:S02]  /*8940*/  LOP3.LUT R8, R8, R5, RZ, 0x3c, !PT ;  /* 0x0000000508087212 */ /* 0x000fc400078e3cff */
[----:B------:R-:W-:Y:S02]  /*8950*/  IADD3.X R17, R17, UR41, RZ, P0, !PT ;  /* 0x0000002911117c10 */ /* 0x000fe400087fe4ff */
[----:B------:R-:W-:Y:S02]  /*8960*/  ISETP.GE.U32.AND P0, PT, R16, UR4, PT ;  /* 0x0000000410007c0c */ /* 0x000fe4000bf06070 */
[----:B------:R-:W-:Y:S01]  /*8970*/  @P2 LOP3.LUT R8, R8, 0x1, R9, 0x78, !PT ;  /* 0x0000000108082812 */ /* 0x000fe200078e7809 */
[----:B------:R-:W-:Y:S01]  /*8980*/  IMAD R9, R9, -0x7, R4 ;  /* 0xfffffff909097824 */ /* 0x000fe200078e0204 */
[----:B------:R-:W-:Y:S01]  /*8990*/  ISETP.GE.U32.AND.EX P0, PT, R17, UR5, PT, P0 ;  /* 0x0000000511007c0c */ /* 0x000fe2000bf06100 */
[----:B------:R-:W-:Y:S02]  /*89a0*/  IMAD.MOV.U32 R4, RZ, RZ, -0x1 ;  /* 0xffffffffff047424 */ /* 0x000fe400078e00ff */
[----:B0-----:R-:W-:-:S10]  /*89b0*/  IMAD.MOV.U32 R6, RZ, RZ, -0x1 ;  /* 0xffffffffff067424 */ /* 0x001fd400078e00ff */
[----:B------:R-:W-:Y:S05]  /*89c0*/  @P0 BRA `(.L_x_226) ;  /* 0x00000004005c0947 */ /* 0x000fea0003800000 */
[----:B------:R-:W-:Y:S01]  /*89d0*/  ULDC.64 UR4, c[0x0][0x628] ;  /* 0x00018a0000047ab9 */ /* 0x000fe20000000a00 */
[----:B------:R-:W0:Y:S01]  /*89e0*/  S2R R12, SR_CTAID.X ;  /* 0x00000000000c7919 */ /* 0x000e220000002500 */
[----:B------:R-:W-:Y:S01]  /*89f0*/  ISETP.NE.U32.AND P0, PT, RZ, UR4, PT ;  /* 0x00000004ff007c0c */ /* 0x000fe2000bf05070 */
[----:B------:R-:W-:Y:S01]  /*8a00*/  ULDC UR7, c[0x0][0x630] ;  /* 0x00018c0000077ab9 */ /* 0x000fe20000000800 */
[----:B------:R-:W-:Y:S01]  /*8a10*/  IMAD.MOV.U32 R2, RZ, RZ, R16 ;  /* 0x000000ffff027224 */ /* 0x000fe200078e0010 */
[----:B------:R-:W1:Y:S01]  /*8a20*/  S2R R11, SR_CTAID.Y ;  /* 0x00000000000b7919 */ /* 0x000e620000002600 */
[----:B------:R-:W-:Y:S01]  /*8a30*/  ISETP.NE.AND.EX P0, PT, RZ, UR5, PT, P0 ;  /* 0x00000005ff007c0c */ /* 0x000fe2000bf05300 */
[----:B------:R-:W-:-:S12]  /*8a40*/  IMAD.MOV.U32 R3, RZ, RZ, R17 ;  /* 0x000000ffff037224 */ /* 0x000fd800078e0011 */
[----:B------:R-:W-:Y:S05]  /*8a50*/  @!P0 BRA `(.L_x_227) ;  /* 0x0000000000288947 */ /* 0x000fea0003800000 */
[----:B------:R-:W-:Y:S02]  /*8a60*/  ULDC UR6, c[0x0][0x634] ;  /* 0x00018d0000067ab9 */ /* 0x000fe40000000800 */
[----:B------:R-:W-:-:S05]  /*8a70*/  IADD3 R7, P0, R16, UR6, RZ ;  /* 0x0000000610077c10 */ /* 0x000fca000ff1e0ff */
[----:B------:R-:W-:-:S04]  /*8a80*/  IMAD.X R13, RZ, RZ, R17, P0 ;  /* 0x000000ffff0d7224 */ /* 0x000fc800000e0611 */
[----:B------:R-:W-:-:S04]  /*8a90*/  IMAD.WIDE.U32 R4, R13, UR4, RZ ;  /* 0x000000040d047c25 */ /* 0x000fc8000f8e00ff */
[----:B------:R-:W-:-:S04]  /*8aa0*/  IMAD.WIDE.U32 R4, P0, R7, UR5, R4 ;  /* 0x0000000507047c25 */ /* 0x000fc8000f800004 */
[----:B------:R-:W-:-:S04]  /*8ab0*/  IMAD.WIDE.U32 R6, R7, UR4, RZ ;  /* 0x0000000407067c25 */ /* 0x000fc8000f8e00ff */
[----:B------:R-:W-:Y:S01]  /*8ac0*/  IMAD.X R3, RZ, RZ, RZ, P0 ;  /* 0x000000ffff037224 */ /* 0x000fe200000e06ff */
[----:B------:R-:W-:Y:S01]  /*8ad0*/  IADD3 RZ, P0, R7, R4, RZ ;  /* 0x0000000407ff7210 */ /* 0x000fe20007f1e0ff */
[----:B------:R-:W-:-:S04]  /*8ae0*/  IMAD.MOV.U32 R2, RZ, RZ, R5 ;  /* 0x000000ffff027224 */ /* 0x000fc800078e0005 */
[----:B------:R-:W-:-:S08]  /*8af0*/  IMAD.WIDE.U32.X R2, R13, UR5, R2, P0 ;  /* 0x000000050d027c25 */ /* 0x000fd000080e0402 */
.L_x_227:
[--C-:B------:R-:W-:Y:S01]  /*8b00*/  SHF.R.U64 R6, R2, UR7, R3.reuse ;  /* 0x0000000702067c19 */ /* 0x100fe20008001203 */
[----:B------:R-:W-:Y:S01]  /*8b10*/  ULDC.64 UR4, c[0x0][0x620] ;  /* 0x0001880000047ab9 */ /* 0x000fe20000000a00 */
[----:B------:R-:W-:Y:S01]  /*8b20*/  SHF.R.U32.HI R2, RZ, UR7, R3 ;  /* 0x00000007ff027c19 */ /* 0x000fe20008011603 */
[----:B------:R-:W2:Y:S01]  /*8b30*/  LDC R19, c[0x0][0x144] ;  /* 0x00005100ff137b82 */ /* 0x000ea20000000800 */
[----:B------:R-:W-:Y:S01]  /*8b40*/  IADD3 R5, P0, RZ, -R6, RZ ;  /* 0x80000006ff057210 */ /* 0x000fe20007f1e0ff */
[----:B------:R-:W-:Y:S01]  /*8b50*/  ULDC.64 UR8, c[0x0][0x640] ;  /* 0x0001900000087ab9 */ /* 0x000fe20000000a00 */
[----:B------:R-:W-:Y:S01]  /*8b60*/  ULDC UR6, c[0x0][0x608] ;  /* 0x0001820000067ab9 */ /* 0x000fe20000000800 */
[----:B------:R-:W-:Y:S02]  /*8b70*/  UISETP.NE.AND UP0, UPT, UR42, URZ, UPT ;  /* 0x0000003f2a00728c */ /* 0x000fe4000bf05270 */
[----:B------:R-:W-:Y:S01]  /*8b80*/  IMAD.X R2, RZ, RZ, ~R2, P0 ;  /* 0x000000ffff027224 */ /* 0x000fe200000e0e02 */
[----:B------:R-:W-:Y:S01]  /*8b90*/  ISETP.NE.U32.AND P0, PT, RZ, UR8, PT ;  /* 0x00000008ff007c0c */ /* 0x000fe2000bf05070 */
[----:B------:R-:W3:Y:S02]  /*8ba0*/  LDC R14, c[0x0][0x148] ;  /* 0x00005200ff0e7b82 */ /* 0x000ee40000000800 */
[----:B------:R-:W-:Y:S01]  /*8bb0*/  IMAD R4, R2, UR4, RZ ;  /* 0x0000000402047c24 */ /* 0x000fe2000f8e02ff */
[----:B------:R-:W-:Y:S01]  /*8bc0*/  ISETP.NE.AND.EX P0, PT, RZ, UR9, PT, P0 ;  /* 0x00000009ff007c0c */ /* 0x000fe2000bf05300 */
[----:B------:R-:W-:Y:S01]  /*8bd0*/  IMAD.WIDE.U32 R2, R5, UR4, R16 ;  /* 0x0000000405027c25 */ /* 0x000fe2000f8e0010 */
[----:B------:R-:W-:Y:S01]  /*8be0*/  ULDC UR4, c[0x0][0x150] ;  /* 0x0000540000047ab9 */ /* 0x000fe20000000800 */
[----:B------:R-:W-:-:S02]  /*8bf0*/  PLOP3.LUT P2, PT, PT, PT, UP0, 0x80, 0x0 ;  /* 0x000000000000781c */ /* 0x000fc40003f4f008 */
[----:B------:R-:W-:Y:S01]  /*8c00*/  IMAD R5, R5, UR5, R4 ;  /* 0x0000000505057c24 */ /* 0x000fe2000f8e0204 */
[----:B0-----:R-:W-:Y:S01]  /*8c10*/  I2FP.F32.U32 R4, R12 ;  /* 0x0000000c00047245 */ /* 0x001fe20000201000 */
[----:B------:R-:W-:Y:S02]  /*8c20*/  ULDC UR5, c[0x0][0x154] ;  /* 0x0000550000057ab9 */ /* 0x000fe40000000800 */
[----:B------:R-:W-:Y:S02]  /*8c30*/  IMAD.IADD R3, R3, 0x1, R5 ;  /* 0x0000000103037824 */ /* 0x000fe400078e0205 */
[----:B------:R-:W-:Y:S01]  /*8c40*/  FMUL R4, R4, UR4 ;  /* 0x0000000404047c20 */ /* 0x000fe20008400000 */
[----:B------:R-:W-:Y:S02]  /*8c50*/  ULDC UR4, c[0x0][0x618] ;  /* 0x0001860000047ab9 */ /* 0x000fe40000000800 */
[--C-:B------:R-:W-:Y:S02]  /*8c60*/  SHF.R.U64 R7, R2, UR4, R3.reuse ;  /* 0x0000000402077c19 */ /* 0x100fe40008001203 */
[----:B-1----:R-:W-:Y:S01]  /*8c70*/  I2FP.F32.U32 R2, R11 ;  /* 0x0000000b00027245 */ /* 0x002fe20000201000 */
[----:B------:R-:W0:Y:S04]  /*8c80*/  F2I.U32.TRUNC.NTZ R4, R4 ;  /* 0x0000000400047305 */ /* 0x000e28000020f000 */
[----:B------:R-:W-:Y:S01]  /*8c90*/  FMUL R5, R2, UR5 ;  /* 0x0000000502057c20 */ /* 0x000fe20008400000 */
[----:B------:R-:W-:Y:S01]  /*8ca0*/  SHF.R.U32.HI R2, RZ, UR4, R3 ;  /* 0x00000004ff027c19 */ /* 0x000fe20008011603 */
[----:B------:R-:W-:-:S02]  /*8cb0*/  ULDC UR4, c[0x0][0x658] ;  /* 0x0001960000047ab9 */ /* 0x000fc40000000800 */
[----:B------:R1:W4:Y:S01]  /*8cc0*/  F2I.U32.TRUNC.NTZ R20, R5 ;  /* 0x0000000500147305 */ /* 0x000322000020f000 */
[--C-:B------:R-:W-:Y:S02]  /*8cd0*/  SHF.R.U64 R18, R7, UR6, R2.reuse ;  /* 0x0000000607127c19 */ /* 0x100fe40008001202 */
[----:B------:R-:W-:-:S04]  /*8ce0*/  SHF.R.U32.HI R3, RZ, UR6, R2 ;  /* 0x00000006ff037c19 */ /* 0x000fc80008011602 */
[--C-:B------:R-:W-:Y:S01]  /*8cf0*/  SHF.R.U64 R13, R18, UR4, R3.reuse ;  /* 0x00000004120d7c19 */ /* 0x100fe20008001203 */
[----:B0-----:R-:W-:Y:S01]  /*8d00*/  IMAD.MOV R4, RZ, RZ, -R4 ;  /* 0x000000ffff047224 */ /* 0x001fe200078e0a04 */
[----:B------:R-:W-:-:S03]  /*8d10*/  SHF.R.U32.HI R15, RZ, UR4, R3 ;  /* 0x00000004ff0f7c19 */ /* 0x000fc60008011603 */
[----:B--2---:R-:W-:Y:S02]  /*8d20*/  IMAD R22, R19, R4, R12 ;  /* 0x0000000413167224 */ /* 0x004fe400078e020c */
[----:B------:R-:W-:Y:S02]  /*8d30*/  IMAD.MOV.U32 R2, RZ, RZ, R13 ;  /* 0x000000ffff027224 */ /* 0x000fe400078e000d */
[----:B------:R-:W-:Y:S01]  /*8d40*/  IMAD.MOV.U32 R3, RZ, RZ, R15 ;  /* 0x000000ffff037224 */ /* 0x000fe200078e000f */
[----:B-1--4-:R-:W-:Y:S06]  /*8d50*/  @!P0 BRA `(.L_x_228) ;  /* 0x0000000000288947 */ /* 0x012fec0003800000 */
[----:B------:R-:W-:Y:S02]  /*8d60*/  ULDC UR4, c[0x0][0x64c] ;  /* 0x0001930000047ab9 */ /* 0x000fe40000000800 */
[----:B------:R-:W-:-:S05]  /*8d70*/  IADD3 R3, P0, R13, UR4, RZ ;  /* 0x000000040d037c10 */ /* 0x000fca000ff1e0ff */
[----:B------:R-:W-:-:S04]  /*8d80*/  IMAD.X R15, RZ, RZ, R15, P0 ;  /* 0x000000ffff0f7224 */ /* 0x000fc800000e060f */
[----:B------:R-:W-:-:S04]  /*8d90*/  IMAD.WIDE.U32 R4, R15, UR8, RZ ;  /* 0x000000080f047c25 */ /* 0x000fc8000f8e00ff */
[----:B------:R-:W-:-:S04]  /*8da0*/  IMAD.WIDE.U32 R4, P0, R3, UR9, R4 ;  /* 0x0000000903047c25 */ /* 0x000fc8000f800004 */
[----:B------:R-:W-:-:S04]  /*8db0*/  IMAD.WIDE.U32 R2, R3, UR8, RZ ;  /* 0x0000000803027c25 */ /* 0x000fc8000f8e00ff */
[----:B------:R-:W-:Y:S01]  /*8dc0*/  IMAD.MOV.U32 R2, RZ, RZ, R5 ;  /* 0x000000ffff027224 */ /* 0x000fe200078e0005 */
[----:B------:R-:W-:Y:S01]  /*8dd0*/  IADD3 RZ, P1, R3, R4, RZ ;  /* 0x0000000403ff7210 */ /* 0x000fe20007f3e0ff */
[----:B------:R-:W-:-:S04]  /*8de0*/  IMAD.X R3, RZ, RZ, RZ, P0 ;  /* 0x000000ffff037224 */ /* 0x000fc800000e06ff */
[----:B------:R-:W-:-:S08]  /*8df0*/  IMAD.WIDE.U32.X R2, R15, UR9, R2, P1 ;  /* 0x000000090f027c25 */ /* 0x000fd000088e0402 */
.L_x_228:
[----:B------:R-:W-:Y:S01]  /*8e00*/  ULDC UR4, c[0x0][0x648] ;  /* 0x0001920000047ab9 */ /* 0x000fe20000000800 */
[----:B------:R-:W-:Y:S01]  /*8e10*/  IMAD.MOV R20, RZ, RZ, -R20 ;  /* 0x000000ffff147224 */ /* 0x000fe200078e0a14 */
[----:B------:R-:W-:Y:S01]  /*8e20*/  SHF.R.U64 R3, R2, UR4, R3 ;  /* 0x0000000402037c19 */ /* 0x000fe20008001203 */
[----:B------:R-:W-:Y:S01]  /*8e30*/  ULDC UR4, c[0x0][0x638] ;  /* 0x00018e0000047ab9 */ /* 0x000fe20000000800 */
[----:B------:R-:W-:Y:S01]  /*8e40*/  LOP3.LUT R2, R18, UR23, RZ, 0xc0, !PT ;  /* 0x0000001712027c12 */ /* 0x000fe2000f8ec0ff */
[----:B------:R-:W-:Y:S01]  /*8e50*/  UISETP.NE.AND UP0, UPT, UR42, URZ, UPT ;  /* 0x0000003f2a00728c */ /* 0x000fe2000bf05270 */
[----:B------:R-:W-:Y:S01]  /*8e60*/  LOP3.LUT R12, R7, UR15, RZ, 0xc0, !PT ;  /* 0x0000000f070c7c12 */ /* 0x000fe2000f8ec0ff */
[----:B------:R-:W-:Y:S01]  /*8e70*/  IMAD.MOV R4, RZ, RZ, -R3 ;  /* 0x000000ffff047224 */ /* 0x000fe200078e0a03 */
[----:B------:R-:W-:Y:S01]  /*8e80*/  ULDC UR5, c[0x0][0x610] ;  /* 0x0001840000057ab9 */ /* 0x000fe20000000800 */
[----:B---3--:R-:W-:Y:S02]  /*8e90*/  @P2 IMAD R22, R14, R20, R11 ;  /* 0x000000140e162224 */ /* 0x008fe400078e020b */
[----:B------:R-:W-:Y:S01]  /*8ea0*/  IMAD R3, R3, UR14, R2 ;  /* 0x0000000e03037c24 */ /* 0x000fe2000f8e0202 */
[----:B------:R-:W-:Y:S01]  /*8eb0*/  PLOP3.LUT P0, PT, PT, PT, UP0, 0x40, 0x0 ;  /* 0x000000000000781c */ /* 0x000fe20003f0e808 */
[----:B------:R-:W-:Y:S01]  /*8ec0*/  IMAD R13, R4, UR4, R13 ;  /* 0x00000004040d7c24 */ /* 0x000fe2000f8e020d */
[----:B------:R-:W-:Y:S01]  /*8ed0*/  ULDC UR4, c[0x0][0x600] ;  /* 0x0001800000047ab9 */ /* 0x000fe20000000800 */
[----:B------:R-:W-:Y:S01]  /*8ee0*/  IMAD R3, R3, UR5, R22 ;  /* 0x0000000503037c24 */ /* 0x000fe2000f8e0216 */
[----:B------:R-:W-:Y:S01]  /*8ef0*/  PLOP3.LUT P1, PT, PT, PT, UP0, 0x40, 0x0 ;  /* 0x000000000000781c */ /* 0x000fe20003f2e808 */
[----:B------:R-:W-:-:S02]  /*8f00*/  IMAD R12, R13, UR4, R12 ;  /* 0x000000040d0c7c24 */ /* 0x000fc4000f8e020c */
[----:B------:R-:W-:-:S03]  /*8f10*/  IMAD.MOV.U32 R2, RZ, RZ, 0x1 ;  /* 0x00000001ff027424 */ /* 0x000fc600078e00ff */
[----:B------:R-:W-:Y:S02]  /*8f20*/  SEL R4, R12, R3, P0 ;  /* 0x000000030c047207 */ /* 0x000fe40000000000 */
[----:B------:R-:W-:-:S07]  /*8f30*/  SEL R3, R3, R12, P1 ;  /* 0x0000000c03037207 */ /* 0x000fce0000800000 */
.L_x_226:
[----:B------:R-:W-:Y:S05]  /*8f40*/  BSYNC B1 ;  /* 0x0000000000017941 */ /* 0x000fea0003800000 */
.L_x_225:
[----:B------:R-:W-:-:S13]  /*8f50*/  LOP3.LUT P0, RZ, R2, 0xff, RZ, 0xc0, !PT ;  /* 0x000000ff02ff7812 */ /* 0x000fda000780c0ff */
[----:B------:R-:W-:Y:S05]  /*8f60*/  @P0 BRA `(.L_x_229) ;  /* 0xfffffff000cc0947 */ /* 0x000fea000383ffff */
[----:B------:R-:W-:Y:S05]  /*8f70*/  BSYNC B0 ;  /* 0x0000000000007941 */ /* 0x000fea0003800000 */
.L_x_218:
[----:B------:R-:W-:-:S03]  /*8f80*/  UMOV UR4, 0xffffffff ;  /* 0xffffffff00047882 */ /* 0x000fc60000000000 */
[----:B------:R-:W-:Y:S05]  /*8f90*/  BRA.DIV UR4, `(.L_x_230) ;  /* 0x0000000604847947 */ /* 0x000fea000b800000 */
[----:B------:R-:W-:-:S13]  /*8fa0*/  ELECT P6, URZ, PT ;  /* 0x00000000003f782f */ /* 0x000fda00038c0000 */
.L_x_247:
[----:B------:R-:W-:Y:S04]  /*8fb0*/  BSSY B0, `(.L_x_231) ;  /* 0x0000047000007945 */ /* 0x000fe80003800000 */
[----:B------:R-:W-:Y:S05]  /*8fc0*/  @!P6 BRA `(.L_x_232) ;  /* 0x000000040014e947 */ /* 0x000fea0003800000 */
[----:B------:R-:W-:-:S04]  /*8fd0*/  ULOP3.LUT UR4, UR40, 0x2, URZ, 0xfc, !UPT ;  /* 0x0000000228047892 */ /* 0x000fc8000f8efc3f */
[----:B------:R-:W-:-:S06]  /*8fe0*/  UISETP.NE.AND UP0, UPT, UR4, 0x3, UPT ;  /* 0x000000030400788c */ /* 0x000fcc000bf05270 */
[----:B------:R-:W-:-:S13]  /*8ff0*/  PLOP3.LUT P0, PT, PT, PT, UP0, 0x80, 0x0 ;  /* 0x000000000000781c */ /* 0x000fda0003f0f008 */
[----:B------:R-:W-:Y:S05]  /*9000*/  @!P0 BRA `(.L_x_233) ;  /* 0x0000000000048947 */ /* 0x000fea0003800000 */
[----:B------:R-:W-:Y:S01]  /*9010*/  BPT.TRAP 0x1 ;  /* 0x000000040000795c */ /* 0x000fe20000300000 */
.L_x_233:
[----:B------:R-:W0:Y:S01]  /*9020*/  S2R R3, SR_CgaCtaId ;  /* 0x0000000000037919 */ /* 0x000e220000008800 */
[----:B------:R-:W-:Y:S02]  /*9030*/  MOV R0, 0x400 ;  /* 0x0000040000007802 */ /* 0x000fe40000000f00 */
[----:B------:R-:W-:Y:S02]  /*9040*/  SHF.L.U32 R2, R8, 0x1f, RZ ;  /* 0x0000001f08027819 */ /* 0x000fe400000006ff */
[----:B0-----:R-:W-:-:S05]  /*9050*/  LEA R0, R3, R0, 0x18 ;  /* 0x0000000003007211 */ /* 0x001fca00078ec0ff */
[----:B------:R-:W-:-:S04]  /*9060*/  VIADD R0, R0, 0x38 ;  /* 0x0000003800007836 */ /* 0x000fc80000000000 */
[C---:B------:R-:W-:Y:S02]  /*9070*/  IMAD R5, R9.reuse, 0x8, R0 ;  /* 0x0000000809057824 */ /* 0x040fe400078e0200 */
[----:B------:R-:W-:Y:S02]  /*9080*/  VIADD R9, R9, 0x1 ;  /* 0x0000000109097836 */ /* 0x000fe40000000000 */
[----:B------:R-:W0:Y:S03]  /*9090*/  SYNCS.PHASECHK.TRANS64.TRYWAIT P0, [R5+URZ], R2 ;  /* 0x00000002050075a7 */ /* 0x000e26000800017f */
[----:B------:R-:W-:-:S04]  /*90a0*/  ISETP.NE.AND P1, PT, R9, 0x7, PT ;  /* 0x000000070900780c */ /* 0x000fc80003f25270 */
[----:B------:R-:W-:Y:S02]  /*90b0*/  SEL R3, RZ, 0x1, P1 ;  /* 0x00000001ff037807 */ /* 0x000fe40000800000 */
[----:B------:R-:W-:Y:S02]  /*90c0*/  SEL R9, R9, RZ, P1 ;  /* 0x000000ff09097207 */ /* 0x000fe40000800000 */
[----:B------:R-:W-:-:S03]  /*90d0*/  LOP3.LUT R8, R8, R3, RZ, 0x3c, !PT ;  /* 0x0000000308087212 */ /* 0x000fc600078e3cff */
[----:B------:R-:W-:Y:S01]  /*90e0*/  IMAD R7, R9, 0x8, R0 ;  /* 0x0000000809077824 */ /* 0x000fe200078e0200 */
[----:B------:R-:W-:Y:S01]  /*90f0*/  SHF.L.U32 R4, R8, 0x1f, RZ ;  /* 0x0000001f08047819 */ /* 0x000fe200000006ff */
[----:B0-----:R-:W-:Y:S06]  /*9100*/  @!P0 BRA `(.L_x_234) ;  /* 0x0000000400488947 */ /* 0x001fec0003800000 */
.L_x_248:
[----:B------:R-:W1:Y:S01]  /*9110*/  SYNCS.PHASECHK.TRANS64.TRYWAIT P0, [R7+URZ], R4 ;  /* 0x00000004070075a7 */ /* 0x000e62000800017f */
[----:B0-----:R-:W-:-:S05]  /*9120*/  VIADD R2, R9, 0x1 ;  /* 0x0000000109027836 */ /* 0x001fca0000000000 */
[----:B------:R-:W-:-:S04]  /*9130*/  ISETP.NE.AND P1, PT, R2, 0x7, PT ;  /* 0x000000070200780c */ /* 0x000fc80003f25270 */
[----:B------:R-:W-:Y:S02]  /*9140*/  SEL R3, RZ, 0x1, P1 ;  /* 0x00000001ff037807 */ /* 0x000fe40000800000 */
[----:B------:R-:W-:Y:S02]  /*9150*/  SEL R9, R2, RZ, P1 ;  /* 0x000000ff02097207 */ /* 0x000fe40000800000 */
[----:B------:R-:W-:-:S03]  /*9160*/  LOP3.LUT R8, R8, R3, RZ, 0x3c, !PT ;  /* 0x0000000308087212 */ /* 0x000fc600078e3cff */
[----:B------:R-:W-:Y:S01]  /*9170*/  IMAD R6, R9, 0x8, R0 ;  /* 0x0000000809067824 */ /* 0x000fe200078e0200 */
[----:B------:R-:W-:Y:S01]  /*9180*/  SHF.L.U32 R5, R8, 0x1f, RZ ;  /* 0x0000001f08057819 */ /* 0x000fe200000006ff */
[----:B-1----:R-:W-:Y:S06]  /*9190*/  @!P0 BRA `(.L_x_235) ;  /* 0x0000000400388947 */ /* 0x002fec0003800000 */
.L_x_249:
[----:B------:R-:W1:Y:S01]  /*91a0*/  SYNCS.PHASECHK.TRANS64.TRYWAIT P0, [R6+URZ], R5 ;  /* 0x00000005060075a7 */ /* 0x000e62000800017f */
[----:B------:R-:W-:-:S05]  /*91b0*/  VIADD R2, R9, 0x1 ;  /* 0x0000000109027836 */ /* 0x000fca0000000000 */
[----:B------:R-:W-:-:S04]  /*91c0*/  ISETP.NE.AND P1, PT, R2, 0x7, PT ;  /* 0x000000070200780c */ /* 0x000fc80003f25270 */
[----:B------:R-:W-:Y:S02]  /*91d0*/  SEL R3, RZ, 0x1, P1 ;  /* 0x00000001ff037807 */ /* 0x000fe40000800000 */
[----:B0-----:R-:W-:Y:S02]  /*91e0*/  SEL R7, R2, RZ, P1 ;  /* 0x000000ff02077207 */ /* 0x001fe40000800000 */
[----:B------:R-:W-:-:S03]  /*91f0*/  LOP3.LUT R8, R8, R3, RZ, 0x3c, !PT ;  /* 0x0000000308087212 */ /* 0x000fc600078e3cff */
[----:B------:R-:W-:Y:S01]  /*9200*/  IMAD R9, R7, 0x8, R0 ;  /* 0x0000000807097824 */ /* 0x000fe200078e0200 */
[----:B------:R-:W-:Y:S01]  /*9210*/  SHF.L.U32 R4, R8, 0x1f, RZ ;  /* 0x0000001f08047819 */ /* 0x000fe200000006ff */
[----:B-1----:R-:W-:Y:S06]  /*9220*/  @!P0 BRA `(.L_x_236) ;  /* 0x0000000400288947 */ /* 0x002fec0003800000 */
.L_x_250:
[----:B------:R-:W1:Y:S01]  /*9230*/  SYNCS.PHASECHK.TRANS64.TRYWAIT P0, [R9+URZ], R4 ;  /* 0x00000004090075a7 */ /* 0x000e62000800017f */
[----:B------:R-:W-:-:S05]  /*9240*/  VIADD R2, R7, 0x1 ;  /* 0x0000000107027836 */ /* 0x000fca0000000000 */
[----:B------:R-:W-:-:S04]  /*9250*/  ISETP.NE.AND P1, PT, R2, 0x7, PT ;  /* 0x000000070200780c */ /* 0x000fc80003f25270 */
[----:B------:R-:W-:Y:S02]  /*9260*/  SEL R3, RZ, 0x1, P1 ;  /* 0x00000001ff037807 */ /* 0x000fe40000800000 */
[----:B------:R-:W-:Y:S02]  /*9270*/  SEL R7, R2, RZ, P1 ;  /* 0x000000ff02077207 */ /* 0x000fe40000800000 */
[----:B------:R-:W-:-:S03]  /*9280*/  LOP3.LUT R8, R8, R3, RZ, 0x3c, !PT ;  /* 0x0000000308087212 */ /* 0x000fc600078e3cff */
[----:B------:R-:W-:Y:S01]  /*9290*/  IMAD R10, R7, 0x8, R0 ;  /* 0x00000008070a7824 */ /* 0x000fe200078e0200 */
[----:B0-----:R-:W-:Y:S01]  /*92a0*/  SHF.L.U32 R5, R8, 0x1f, RZ ;  /* 0x0000001f08057819 */ /* 0x001fe200000006ff */
[----:B-1----:R-:W-:Y:S06]  /*92b0*/  @!P0 BRA `(.L_x_237) ;  /* 0x0000000400188947 */ /* 0x002fec0003800000 */
.L_x_251:
[----:B------:R-:W1:Y:S01]  /*92c0*/  SYNCS.PHASECHK.TRANS64.TRYWAIT P0, [R10+URZ], R5 ;  /* 0x000000050a0075a7 */ /* 0x000e62000800017f */
[----:B------:R-:W-:-:S05]  /*92d0*/  VIADD R2, R7, 0x1 ;  /* 0x0000000107027836 */ /* 0x000fca0000000000 */
[----:B------:R-:W-:-:S04]  /*92e0*/  ISETP.NE.AND P1, PT, R2, 0x7, PT ;  /* 0x000000070200780c */ /* 0x000fc80003f25270 */
[----:B------:R-:W-:Y:S02]  /*92f0*/  SEL R3, RZ, 0x1, P1 ;  /* 0x00000001ff037807 */ /* 0x000fe40000800000 */
[----:B------:R-:W-:Y:S02]  /*9300*/  SEL R7, R2, RZ, P1 ;  /* 0x000000ff02077207 */ /* 0x000fe40000800000 */
[----:B0-----:R-:W-:-:S03]  /*9310*/  LOP3.LUT R9, R8, R3, RZ, 0x3c, !PT ;  /* 0x0000000308097212 */ /* 0x001fc600078e3cff */
[----:B------:R-:W-:Y:S01]  /*9320*/  IMAD R11, R7, 0x8, R0 ;  /* 0x00000008070b7824 */ /* 0x000fe200078e0200 */
[----:B------:R-:W-:Y:S01]  /*9330*/  SHF.L.U32 R6, R9, 0x1f, RZ ;  /* 0x0000001f09067819 */ /* 0x000fe200000006ff */
[----:B-1----:R-:W-:Y:S06]  /*9340*/  @!P0 BRA `(.L_x_238) ;  /* 0x0000000400088947 */ /* 0x002fec0003800000 */
.L_x_252:
[----:B------:R-:W1:Y:S01]  /*9350*/  SYNCS.PHASECHK.TRANS64.TRYWAIT P0, [R11+URZ], R6 ;  /* 0x000000060b0075a7 */ /* 0x000e62000800017f */
[----:B------:R-:W-:-:S05]  /*9360*/  VIADD R2, R7, 0x1 ;  /* 0x0000000107027836 */ /* 0x000fca0000000000 */
[----:B------:R-:W-:-:S04]  /*9370*/  ISETP.NE.AND P1, PT, R2, 0x7, PT ;  /* 0x000000070200780c */ /* 0x000fc80003f25270 */
[----:B------:R-:W-:Y:S02]  /*9380*/  SEL R4, RZ, 0x1, P1 ;  /* 0x00000001ff047807 */ /* 0x000fe40000800000 */
[----:B------:R-:W-:Y:S02]  /*9390*/  SEL R3, R2, RZ, P1 ;  /* 0x000000ff02037207 */ /* 0x000fe40000800000 */
[----:B------:R-:W-:Y:S01]  /*93a0*/  LOP3.LUT R4, R9, R4, RZ, 0x3c, !PT ;  /* 0x0000000409047212 */ /* 0x000fe200078e3cff */
[----:B-1----:R-:W-:Y:S06]  /*93b0*/  @!P0 BRA `(.L_x_239) ;  /* 0x0000000400008947 */ /* 0x002fec0003800000 */
.L_x_253:
[----:B------:R-:W-:Y:S01]  /*93c0*/  IMAD R3, R3, 0x8, R0 ;  /* 0x0000000803037824 */ /* 0x000fe200078e0200 */
[----:B------:R-:W-:-:S07]  /*93d0*/  SHF.L.U32 R0, R4, 0x1f, RZ ;  /* 0x0000001f04007819 */ /* 0x000fce00000006ff */
.L_x_240:
[----:B--2---:R2:W3:Y:S02]  /*93e0*/  SYNCS.PHASECHK.TRANS64.TRYWAIT P0, [R3+URZ], R0 ;  /* 0x00000000030075a7 */ /* 0x0044e4000800017f */
[----:B---3--:R-:W-:Y:S05]  /*93f0*/  @!P0 NANOSLEEP.SYNCS 0x989680 ;  /* 0x009896800000895d */ /* 0x008fea0003900000 */
[----:B------:R-:W3:Y:S02]  /*9400*/  @!P0 SYNCS.PHASECHK.TRANS64 P0, [R3+URZ], R0 ;  /* 0x00000000030085a7 */ /* 0x000ee4000800007f */
[----:B---3--:R-:W-:Y:S05]  /*9410*/  @!P0 BRA `(.L_x_240) ;  /* 0xfffffffc00f08947 */ /* 0x008fea000383ffff */
.L_x_232:
[----:B------:R-:W-:Y:S05]  /*9420*/  BSYNC B0 ;  /* 0x0000000000007941 */ /* 0x000fea0003800000 */
.L_x_231:
[----:B------:R-:W-:Y:S05]  /*9430*/  EXIT ;  /* 0x000000000000794d */ /* 0x000fea0003800000 */
.L_x_69:
[----:B-1----:R1:W2:Y:S02]  /*9440*/  SYNCS.PHASECHK.TRANS64.TRYWAIT P1, [R3+URZ], R0 ;  /* 0x00000000030075a7 */ /* 0x0022a4000802017f */
[----:B--2---:R-:W-:Y:S05]  /*9450*/  @!P1 NANOSLEEP.SYNCS 0x989680 ;  /* 0x009896800000995d */ /* 0x004fea0003900000 */
[----:B------:R-:W2:Y:S02]  /*9460*/  @!P1 SYNCS.PHASECHK.TRANS64 P1, [R3+URZ], R0 ;  /* 0x00000000030095a7 */ /* 0x000ea4000802007f */
[----:B--2---:R-:W-:Y:S05]  /*9470*/  @!P1 BRA `(.L_x_69) ;  /* 0xfffffffc00f09947 */ /* 0x004fea000383ffff */
[----:B------:R-:W-:Y:S05]  /*9480*/  BRA `(.L_x_68) ;  /* 0xffffff8800b87947 */ /* 0x000fea000383ffff */
.L_x_74:
[----:B-1----:R1:W2:Y:S02]  /*9490*/  SYNCS.PHASECHK.TRANS64.TRYWAIT P1, [R4+URZ], R3 ;  /* 0x00000003040075a7 */ /* 0x0022a4000802017f */
[----:B--2---:R-:W-:Y:S05]  /*94a0*/  @!P1 NANOSLEEP.SYNCS 0x989680 ;  /* 0x009896800000995d */ /* 0x004fea0003900000 */
[----:B------:R-:W2:Y:S02]  /*94b0*/  @!P1 SYNCS.PHASECHK.TRANS64 P1, [R4+URZ], R3 ;  /* 0x00000003040095a7 */ /* 0x000ea4000802007f */
[----:B--2---:R-:W-:Y:S05]  /*94c0*/  @!P1 BRA `(.L_x_74) ;  /* 0xfffffffc00f09947 */ /* 0x004fea000383ffff */
[----:B------:R-:W-:Y:S05]  /*94d0*/  BRA `(.L_x_73) ;  /* 0xffffff8c00947947 */ /* 0x000fea000383ffff */
.L_x_219:
[----:B------:R-:W-:Y:S01]  /*94e0*/  BSSY B1, `(.L_x_241) ;  /* 0x0000006000017945 */ /* 0x000fe20003800000 */
[----:B------:R-:W-:-:S07]  /*94f0*/  IMAD.MOV.U32 R15, RZ, RZ, -0x1 ;  /* 0xffffffffff0f7424 */ /* 0x000fce00078e00ff */
[----:B------:R-:W-:Y:S05]  /*9500*/  WARPSYNC.COLLECTIVE R15, `(.L_x_242) ;  /* 0x000000000f0c7348 */ /* 0x000fea0003c00000 */
[----:B------:R-:W-:Y:S02]  /*9510*/  ELECT P6, UR62, PT ;  /* 0x00000000003e782f */ /* 0x000fe400038c0000 */
[----:B------:R-:W-:Y:S01]  /*9520*/  MOV R14, UR62 ;  /* 0x0000003e000e7c02 */ /* 0x000fe20008000f00 */
[----:B------:R-:W-:Y:S10]  /*9530*/  ENDCOLLECTIVE ;  /* 0x000000000000791b */ /* 0x000ff40003800000 */
.L_x_242:
[----:B------:R-:W-:Y:S05]  /*9540*/  BSYNC B1 ;  /* 0x0000000000017941 */ /* 0x000fea0003800000 */
.L_x_241:
[----:B------:R-:W-:Y:S05]  /*9550*/  BRA `(.L_x_243) ;  /* 0xffffffec005c7947 */ /* 0x000fea000383ffff */
.L_x_222:
[----:B-1----:R1:W2:Y:S02]  /*9560*/  SYNCS.PHASECHK.TRANS64.TRYWAIT P0, [R13+URZ+0x38], R4 ;  /* 0x000038040d0075a7 */ /* 0x0022a4000800017f */
[----:B--2---:R-:W-:Y:S05]  /*9570*/  @!P0 NANOSLEEP.SYNCS 0x989680 ;  /* 0x009896800000895d */ /* 0x004fea0003900000 */
[----:B------:R-:W2:Y:S02]  /*9580*/  @!P0 SYNCS.PHASECHK.TRANS64 P0, [R13+URZ+0x38], R4 ;  /* 0x000038040d0085a7 */ /* 0x000ea4000800007f */
[----:B--2---:R-:W-:Y:S05]  /*9590*/  @!P0 BRA `(.L_x_222) ;  /* 0xfffffffc00f08947 */ /* 0x004fea000383ffff */
[----:B------:R-:W-:Y:S05]  /*95a0*/  BRA `(.L_x_244) ;  /* 0xffffffec00b87947 */ /* 0x000fea000383ffff */
.L_x_230:
[----:B------:R-:W-:Y:S01]  /*95b0*/  BSSY B0, `(.L_x_245) ;  /* 0x0000006000007945 */ /* 0x000fe20003800000 */
[----:B------:R-:W-:-:S07]  /*95c0*/  IMAD.MOV.U32 R15, RZ, RZ, -0x1 ;  /* 0xffffffffff0f7424 */ /* 0x000fce00078e00ff */
[----:B------:R-:W-:Y:S05]  /*95d0*/  WARPSYNC.COLLECTIVE R15, `(.L_x_246) ;  /* 0x000000000f0c7348 */ /* 0x000fea0003c00000 */
[----:B------:R-:W-:Y:S02]  /*95e0*/  ELECT P6, UR62, PT ;  /* 0x00000000003e782f */ /* 0x000fe400038c0000 */
[----:B------:R-:W-:Y:S01]  /*95f0*/  MOV R14, UR62 ;  /* 0x0000003e000e7c02 */ /* 0x000fe20008000f00 */
[----:B------:R-:W-:Y:S10]  /*9600*/  ENDCOLLECTIVE ;  /* 0x000000000000791b */ /* 0x000ff40003800000 */
.L_x_246:
[----:B------:R-:W-:Y:S05]  /*9610*/  BSYNC B0 ;  /* 0x0000000000007941 */ /* 0x000fea0003800000 */
.L_x_245:
[----:B------:R-:W-:Y:S05]  /*9620*/  BRA `(.L_x_247) ;  /* 0xfffffff800607947 */ /* 0x000fea000383ffff */
.L_x_234:
[----:B0-----:R0:W1:Y:S02]  /*9630*/  SYNCS.PHASECHK.TRANS64.TRYWAIT P0, [R5+URZ], R2 ;  /* 0x00000002050075a7 */ /* 0x001064000800017f */
[----:B-1----:R-:W-:Y:S05]  /*9640*/  @!P0 NANOSLEEP.SYNCS 0x989680 ;  /* 0x009896800000895d */ /* 0x002fea0003900000 */
[----:B------:R-:W1:Y:S02]  /*9650*/  @!P0 SYNCS.PHASECHK.TRANS64 P0, [R5+URZ], R2 ;  /* 0x00000002050085a7 */ /* 0x000e64000800007f */
[----:B-1----:R-:W-:Y:S05]  /*9660*/  @!P0 BRA `(.L_x_234) ;  /* 0xfffffffc00f08947 */ /* 0x002fea000383ffff */
[----:B------:R-:W-:Y:S05]  /*9670*/  BRA `(.L_x_248) ;  /* 0xfffffff800a47947 */ /* 0x000fea000383ffff */
.L_x_235:
[----:B0-----:R0:W1:Y:S02]  /*9680*/  SYNCS.PHASECHK.TRANS64.TRYWAIT P0, [R7+URZ], R4 ;  /* 0x00000004070075a7 */ /* 0x001064000800017f */
[----:B-1----:R-:W-:Y:S05]  /*9690*/  @!P0 NANOSLEEP.SYNCS 0x989680 ;  /* 0x009896800000895d */ /* 0x002fea0003900000 */
[----:B------:R-:W1:Y:S02]  /*96a0*/  @!P0 SYNCS.PHASECHK.TRANS64 P0, [R7+URZ], R4 ;  /* 0x00000004070085a7 */ /* 0x000e64000800007f */
[----:B-1----:R-:W-:Y:S05]  /*96b0*/  @!P0 BRA `(.L_x_235) ;  /* 0xfffffffc00f08947 */ /* 0x002fea000383ffff */
[----:B------:R-:W-:Y:S05]  /*96c0*/  BRA `(.L_x_249) ;  /* 0xfffffff800b47947 */ /* 0x000fea000383ffff */
.L_x_236:
[----:B0-----:R0:W1:Y:S02]  /*96d0*/  SYNCS.PHASECHK.TRANS64.TRYWAIT P0, [R6+URZ], R5 ;  /* 0x00000005060075a7 */ /* 0x001064000800017f */
[----:B-1----:R-:W-:Y:S05]  /*96e0*/  @!P0 NANOSLEEP.SYNCS 0x989680 ;  /* 0x009896800000895d */ /* 0x002fea0003900000 */
[----:B------:R-:W1:Y:S02]  /*96f0*/  @!P0 SYNCS.PHASECHK.TRANS64 P0, [R6+URZ], R5 ;  /* 0x00000005060085a7 */ /* 0x000e64000800007f */
[----:B-1----:R-:W-:Y:S05]  /*9700*/  @!P0 BRA `(.L_x_236) ;  /* 0xfffffffc00f08947 */ /* 0x002fea000383ffff */
[----:B------:R-:W-:Y:S05]  /*9710*/  BRA `(.L_x_250) ;  /* 0xfffffff800c47947 */ /* 0x000fea000383ffff */
.L_x_237:
[----:B0-----:R0:W1:Y:S02]  /*9720*/  SYNCS.PHASECHK.TRANS64.TRYWAIT P0, [R9+URZ], R4 ;  /* 0x00000004090075a7 */ /* 0x001064000800017f */
[----:B-1----:R-:W-:Y:S05]  /*9730*/  @!P0 NANOSLEEP.SYNCS 0x989680 ;  /* 0x009896800000895d */ /* 0x002fea0003900000 */
[----:B------:R-:W1:Y:S02]  /*9740*/  @!P0 SYNCS.PHASECHK.TRANS64 P0, [R9+URZ], R4 ;  /* 0x00000004090085a7 */ /* 0x000e64000800007f */
[----:B-1----:R-:W-:Y:S05]  /*9750*/  @!P0 BRA `(.L_x_237) ;  /* 0xfffffffc00f08947 */ /* 0x002fea000383ffff */
[----:B------:R-:W-:Y:S05]  /*9760*/  BRA `(.L_x_251) ;  /* 0xfffffff800d47947 */ /* 0x000fea000383ffff */
.L_x_238:
[----:B0-----:R0:W1:Y:S02]  /*9770*/  SYNCS.PHASECHK.TRANS64.TRYWAIT P0, [R10+URZ], R5 ;  /* 0x000000050a0075a7 */ /* 0x001064000800017f */
[----:B-1----:R-:W-:Y:S05]  /*9780*/  @!P0 NANOSLEEP.SYNCS 0x989680 ;  /* 0x009896800000895d */ /* 0x002fea0003900000 */
[----:B------:R-:W1:Y:S02]  /*9790*/  @!P0 SYNCS.PHASECHK.TRANS64 P0, [R10+URZ], R5 ;  /* 0x000000050a0085a7 */ /* 0x000e64000800007f */
[----:B-1----:R-:W-:Y:S05]  /*97a0*/  @!P0 BRA `(.L_x_238) ;  /* 0xfffffffc00f08947 */ /* 0x002fea000383ffff */
[----:B------:R-:W-:Y:S05]  /*97b0*/  BRA `(.L_x_252) ;  /* 0xfffffff800e47947 */ /* 0x000fea000383ffff */
.L_x_239:
[----:B-1----:R1:W2:Y:S02]  /*97c0*/  SYNCS.PHASECHK.TRANS64.TRYWAIT P0, [R11+URZ], R6 ;  /* 0x000000060b0075a7 */ /* 0x0022a4000800017f */
[----:B--2---:R-:W-:Y:S05]  /*97d0*/  @!P0 NANOSLEEP.SYNCS 0x989680 ;  /* 0x009896800000895d */ /* 0x004fea0003900000 */
[----:B------:R-:W2:Y:S02]  /*97e0*/  @!P0 SYNCS.PHASECHK.TRANS64 P0, [R11+URZ], R6 ;  /* 0x000000060b0085a7 */ /* 0x000ea4000800007f */
[----:B--2---:R-:W-:Y:S05]  /*97f0*/  @!P0 BRA `(.L_x_239) ;  /* 0xfffffffc00f08947 */ /* 0x004fea000383ffff */
[----:B------:R-:W-:Y:S05]  /*9800*/  BRA `(.L_x_253) ;  /* 0xfffffff800ec7947 */ /* 0x000fea000383ffff */
.L_x_254:
        /* <DEDUP_REMOVED lines=15> */
.L_x_1905:


//--------------------- .text._ZN7cutlass13device_kernelINS_4gemm6kernel13GemmUniversalIN4cute5tupleIJNS5_IJiEEES6_NS5_IJiNS4_1CILi8EEEEEES6_EEENS1_10collective13CollectiveMmaINS1_34MainloopSm90TmaGmmaWarpSpecializedILi7ENS5_IJNS7_ILi2EEESE_NS7_ILi1EEEEEENS1_35KernelTmaWarpSpecializedCooperativeEEENS5_IJNS5_IJNS7_ILi128EEEEEESK_NS5_IJNS7_ILi64EEEEEEEEENS_6half_tENS5_IJS6_NS5_IJSF_iEEES6_EEESO_NS5_IJNS5_IJSF_EEENS5_IJiiEEES6_EEENS4_8TiledMMAINS4_8MMA_AtomIJNS4_4SM904GMMA26MMA_64x128x16_F32F16F16_SSILNSX_5MajorE0ELSZ_1ELNSX_7ScaleInE1ELS10_1EEEEEENS4_6LayoutINS5_IJSE_SF_SF_EEENS5_IJSF_NS7_ILi0EEES15_EEEEENS5_IJNS4_10UnderscoreES18_S18_EEEEENS4_23SM90_TMA_LOAD_MULTICASTENS4_14ComposedLayoutINS4_7SwizzleILi3ELi4ELi3EEENS4_18smem_ptr_flag_bitsILi16EEENS13_INS5_IJS8_SL_EEENS5_IJSL_SF_EEEEEEEvNS4_8identityES1B_NS1C_IS1E_S1G_NS13_INS5_IJSL_S8_EEENS5_IJSF_SL_EEEEEEEvS1L_EENS_8epilogue10collective6detail29Sm90TmaWarpSpecializedAdapterINS1S_15DefaultEpilogueISO_NS5_IJS6_SR_S6_EEES1W_NS1R_6thread17LinearCombinationISO_Li1EffLNS1X_9ScaleType4KindE0ELNS_15FloatRoundStyleE2ESO_EENS1_15EpilogueDefaultEEEEEvvEEEEvNT_6ParamsE --------------------------
	.section	.text._ZN7cutlass13device_kernelINS_4gemm6kernel13GemmUniversalIN4cute5tupleIJNS5_IJiEEES6_NS5_IJiNS4_1CILi8EEEEEES6_EEENS1_10collective13CollectiveMmaINS1_34MainloopSm90TmaGmmaWarpSpecializedILi7ENS5_IJNS7_ILi2EEESE_NS7_ILi1EEEEEENS1_35KernelTmaWarpSpecializedCooperativeEEENS5_IJNS5_IJNS7_ILi128EEEEEESK_NS5_IJNS7_ILi64EEEEEEEEENS_6half_tENS5_IJS6_NS5_IJSF_iEEES6_EEESO_NS5_IJNS5_IJSF_EEENS5_IJiiEEES6_EEENS4_8TiledMMAINS4_8MMA_AtomIJNS4_4SM904GMMA26MMA_64x128x16_F32F16F16_SSILNSX_5MajorE0ELSZ_1ELNSX_7ScaleInE1ELS10_1EEEEEENS4_6LayoutINS5_IJSE_SF_SF_EEENS5_IJSF_NS7_ILi0EEES15_EEEEENS5_IJNS4_10UnderscoreES18_S18_EEEEENS4_23SM90_TMA_LOAD_MULTICASTENS4_14ComposedLayoutINS4_7SwizzleILi3ELi4ELi3EEENS4_18smem_ptr_flag_bitsILi16EEENS13_INS5_IJS8_SL_EEENS5_IJSL_SF_EEEEEEEvNS4_8identityES1B_NS1C_IS1E_S1G_NS13_INS5_IJSL_S8_EEENS5_IJSF_SL_EEEEEEEvS1L_EENS_8epilogue10collective6detail29Sm90TmaWarpSpecializedAdapterINS1S_15DefaultEpilogueISO_NS5_IJS6_SR_S6_EEES1W_NS1R_6thread17LinearCombinationISO_Li1EffLNS1X_9ScaleType4KindE0ELNS_15FloatRoundStyleE2ESO_EENS1_15EpilogueDefaultEEEEEvvEEEEvNT_6ParamsE,"ax",@progbits
	.align	128
.text._ZN7cutlass13device_kernelINS_4gemm6kernel13GemmUniversalIN4cute5tupleIJNS5_IJiEEES6_NS5_IJiNS4_1CILi8EEEEEES6_EEENS1_10collective13CollectiveMmaINS1_34MainloopSm90TmaGmmaWarpSpecializedILi7ENS5_IJNS7_ILi2EEESE_NS7_ILi1EEEEEENS1_35KernelTmaWarpSpecializedCooperativeEEENS5_IJNS5_IJNS7_ILi128EEEEEESK_NS5_IJNS7_ILi64EEEEEEEEENS_6half_tENS5_IJS6_NS5_IJSF_iEEES6_EEESO_NS5_IJNS5_IJSF_EEENS5_IJiiEEES6_EEENS4_8TiledMMAINS4_8MMA_AtomIJNS4_4SM904GMMA26MMA_64x128x16_F32F16F16_SSILNSX_5MajorE0ELSZ_1ELNSX_7ScaleInE1ELS10_1EEEEEENS4_6LayoutINS5_IJSE_SF_SF_EEENS5_IJSF_NS7_ILi0EEES15_EEEEENS5_IJNS4_10UnderscoreES18_S18_EEEEENS4_23SM90_TMA_LOAD_MULTICASTENS4_14ComposedLayoutINS4_7SwizzleILi3ELi4ELi3EEENS4_18smem_ptr_flag_bitsILi16EEENS13_INS5_IJS8_SL_EEENS5_IJSL_SF_EEEEEEEvNS4_8identityES1B_NS1C_IS1E_S1G_NS13_INS5_IJSL_S8_EEENS5_IJSF_SL_EEEEEEEvS1L_EENS_8epilogue10collective6detail29Sm90TmaWarpSpecializedAdapterINS1S_15DefaultEpilogueISO_NS5_IJS6_SR_S6_EEES1W_NS1R_6thread17LinearCombinationISO_Li1EffLNS1X_9ScaleType4KindE0ELNS_15FloatRoundStyleE2ESO_EENS1_15EpilogueDefaultEEEEEvvEEEEvNT_6ParamsE:
        .type           _ZN7cutlass13device_kernelINS_4gemm6kernel13GemmUniversalIN4cute5tupleIJNS5_IJiEEES6_NS5_IJiNS4_1CILi8EEEEEES6_EEENS1_10collective13CollectiveMmaINS1_34MainloopSm90TmaGmmaWarpSpecializedILi7ENS5_IJNS7_ILi2EEESE_NS7_ILi1EEEEEENS1_35KernelTmaWarpSpecializedCooperativeEEENS5_IJNS5_IJNS7_ILi128EEEEEESK_NS5_IJNS7_ILi64EEEEEEEEENS_6half_tENS5_IJS6_NS5_IJSF_iEEES6_EEESO_NS5_IJNS5_IJSF_EEENS5_IJiiEEES6_EEENS4_8TiledMMAINS4_8MMA_AtomIJNS4_4SM904GMMA26MMA_64x128x16_F32F16F16_SSILNSX_5MajorE0ELSZ_1ELNSX_7ScaleInE1ELS10_1EEEEEENS4_6LayoutINS5_IJSE_SF_SF_EEENS5_IJSF_NS7_ILi0EEES15_EEEEENS5_IJNS4_10UnderscoreES18_S18_EEEEENS4_23SM90_TMA_LOAD_MULTICASTENS4_14ComposedLayoutINS4_7SwizzleILi3ELi4ELi3EEENS4_18smem_ptr_flag_bitsILi16EEENS13_INS5_IJS8_SL_EEENS5_IJSL_SF_EEEEEEEvNS4_8identityES1B_NS1C_IS1E_S1G_NS13_INS5_IJSL_S8_EEENS5_IJSF_SL_EEEEEEEvS1L_EENS_8epilogue10collective6detail29Sm90TmaWarpSpecializedAdapterINS1S_15DefaultEpilogueISO_NS5_IJS6_SR_S6_EEES1W_NS1R_6thread17LinearCombinationISO_Li1EffLNS1X_9ScaleType4KindE0ELNS_15FloatRoundStyleE2ESO_EENS1_15EpilogueDefaultEEEEEvvEEEEvNT_6ParamsE,@function
        .size           _ZN7cutlass13device_kernelINS_4gemm6kernel13GemmUniversalIN4cute5tupleIJNS5_IJiEEES6_NS5_IJiNS4_1CILi8EEEEEES6_EEENS1_10collective13CollectiveMmaINS1_34MainloopSm90TmaGmmaWarpSpecializedILi7ENS5_IJNS7_ILi2EEESE_NS7_ILi1EEEEEENS1_35KernelTmaWarpSpecializedCooperativeEEENS5_IJNS5_IJNS7_ILi128EEEEEESK_NS5_IJNS7_ILi64EEEEEEEEENS_6half_tENS5_IJS6_NS5_IJSF_iEEES6_EEESO_NS5_IJNS5_IJSF_EEENS5_IJiiEEES6_EEENS4_8TiledMMAINS4_8MMA_AtomIJNS4_4SM904GMMA26MMA_64x128x16_F32F16F16_SSILNSX_5MajorE0ELSZ_1ELNSX_7ScaleInE1ELS10_1EEEEEENS4_6LayoutINS5_IJSE_SF_SF_EEENS5_IJSF_NS7_ILi0EEES15_EEEEENS5_IJNS4_10UnderscoreES18_S18_EEEEENS4_23SM90_TMA_LOAD_MULTICASTENS4_14ComposedLayoutINS4_7SwizzleILi3ELi4ELi3EEENS4_18smem_ptr_flag_bitsILi16EEENS13_INS5_IJS8_SL_EEENS5_IJSL_SF_EEEEEEEvNS4_8identityES1B_NS1C_IS1E_S1G_NS13_INS5_IJSL_S8_EEENS5_IJSF_SL_EEEEEEEvS1L_EENS_8epilogue10collective6detail29Sm90TmaWarpSpecializedAdapterINS1S_15DefaultEpilogueISO_NS5_IJS6_SR_S6_EEES1W_NS1R_6thread17LinearCombinationISO_Li1EffLNS1X_9ScaleType4KindE0ELNS_15FloatRoundStyleE2ESO_EENS1_15EpilogueDefaultEEEEEvvEEEEvNT_6ParamsE,(.L_x_1906 - _ZN7cutlass13device_kernelINS_4gemm6kernel13GemmUniversalIN4cute5tupleIJNS5_IJiEEES6_NS5_IJiNS4_1CILi8EEEEEES6_EEENS1_10collective13CollectiveMmaINS1_34MainloopSm90TmaGmmaWarpSpecializedILi7ENS5_IJNS7_ILi2EEESE_NS7_ILi1EEEEEENS1_35KernelTmaWarpSpecializedCooperativeEEENS5_IJNS5_IJNS7_ILi128EEEEEESK_NS5_IJNS7_ILi64EEEEEEEEENS_6half_tENS5_IJS6_NS5_IJSF_iEEES6_EEESO_NS5_IJNS5_IJSF_EEENS5_IJiiEEES6_EEENS4_8TiledMMAINS4_8MMA_AtomIJNS4_4SM904GMMA26MMA_64x128x16_F32F16F16_SSILNSX_5MajorE0ELSZ_1ELNSX_7ScaleInE1ELS10_1EEEEEENS4_6LayoutINS5_IJSE_SF_SF_EEENS5_IJSF_NS7_ILi0EEES15_EEEEENS5_IJNS4_10UnderscoreES18_S18_EEEEENS4_23SM90_TMA_LOAD_MULTICASTENS4_14ComposedLayoutINS4_7SwizzleILi3ELi4ELi3EEENS4_18smem_ptr_flag_bitsILi16EEENS13_INS5_IJS8_SL_EEENS5_IJSL_SF_EEEEEEEvNS4_8identityES1B_NS1C_IS1E_S1G_NS13_INS5_IJSL_S8_EEENS5_IJSF_SL_EEEEEEEvS1L_EENS_8epilogue10collective6detail29Sm90TmaWarpSpecializedAdapterINS1S_15DefaultEpilogueISO_NS5_IJS6_SR_S6_EEES1W_NS1R_6thread17LinearCombinationISO_Li1EffLNS1X_9ScaleType4KindE0ELNS_15FloatRoundStyleE2ESO_EENS1_15EpilogueDefaultEEEEEvvEEEEvNT_6ParamsE)
        .other          _ZN7cutlass13device_kernelINS_4gemm6kernel13GemmUniversalIN4cute5tupleIJNS5_IJiEEES6_NS5_IJiNS4_1CILi8EEEEEES6_EEENS1_10collective13CollectiveMmaINS1_34MainloopSm90TmaGmmaWarpSpecializedILi7ENS5_IJNS7_ILi2EEESE_NS7_ILi1EEEEEENS1_35KernelTmaWarpSpecializedCooperativeEEENS5_IJNS5_IJNS7_ILi128EEEEEESK_NS5_IJNS7_ILi64EEEEEEEEENS_6half_tENS5_IJS6_NS5_IJSF_iEEES6_EEESO_NS5_IJNS5_IJSF_EEENS5_IJiiEEES6_EEENS4_8TiledMMAINS4_8MMA_AtomIJNS4_4SM904GMMA26MMA_64x128x16_F32F16F16_SSILNSX_5MajorE0ELSZ_1ELNSX_7ScaleInE1ELS10_1EEEEEENS4_6LayoutINS5_IJSE_SF_SF_EEENS5_IJSF_NS7_ILi0EEES15_EEEEENS5_IJNS4_10UnderscoreES18_S18_EEEEENS4_23SM90_TMA_LOAD_MULTICASTENS4_14ComposedLayoutINS4_7SwizzleILi3ELi4ELi3EEENS4_18smem_ptr_flag_bitsILi16EEENS13_INS5_IJS8_SL_EEENS5_IJSL_SF_EEEEEEEvNS4_8identityES1B_NS1C_IS1E_S1G_NS13_INS5_IJSL_S8_EEENS5_IJSF_SL_EEEEEEEvS1L_EENS_8epilogue10collective6detail29Sm90TmaWarpSpecializedAdapterINS1S_15DefaultEpilogueISO_NS5_IJS6_SR_S6_EEES1W_NS1R_6thread17LinearCombinationISO_Li1EffLNS1X_9ScaleType4KindE0ELNS_15FloatRoundStyleE2ESO_EENS1_15EpilogueDefaultEEEEEvvEEEEvNT_6ParamsE,@"STO_CUDA_ENTRY STV_DEFAULT"
_ZN7cutlass13device_kernelINS_4gemm6kernel13GemmUniversalIN4cute5tupleIJNS5_IJiEEES6_NS5_IJiNS4_1CILi8EEEEEES6_EEENS1_10collective13CollectiveMmaINS1_34MainloopSm90TmaGmmaWarpSpecializedILi7ENS5_IJNS7_ILi2EEESE_NS7_ILi1EEEEEENS1_35KernelTmaWarpSpecializedCooperativeEEENS5_IJNS5_IJNS7_ILi128EEEEEESK_NS5_IJNS7_ILi64EEEEEEEEENS_6half_tENS5_IJS6_NS5_IJSF_iEEES6_EEESO_NS5_IJNS5_IJSF_EEENS5_IJiiEEES6_EEENS4_8TiledMMAINS4_8MMA_AtomIJNS4_4SM904GMMA26MMA_64x128x16_F32F16F16_SSILNSX_5MajorE0ELSZ_1ELNSX_7ScaleInE1ELS10_1EEEEEENS4_6LayoutINS5_IJSE_SF_SF_EEENS5_IJSF_NS7_ILi0EEES15_EEEEENS5_IJNS4_10UnderscoreES18_S18_EEEEENS4_23SM90_TMA_LOAD_MULTICASTENS4_14ComposedLayoutINS4_7SwizzleILi3ELi4ELi3EEENS4_18smem_ptr_flag_bitsILi16EEENS13_INS5_IJS8_SL_EEENS5_IJSL_SF_EEEEEEEvNS4_8identityES1B_NS1C_IS1E_S1G_NS13_INS5_IJSL_S8_EEENS5_IJSF_SL_EEEEEEEvS1L_EENS_8epilogue10collective6detail29Sm90TmaWarpSpecializedAdapterINS1S_15DefaultEpilogueISO_NS5_IJS6_SR_S6_EEES1W_NS1R_6thread17LinearCombinationISO_Li1EffLNS1X_9ScaleType4KindE0ELNS_15FloatRoundStyleE2ESO_EENS1_15EpilogueDefaultEEEEEvvEEEEvNT_6ParamsE:
        /* <DEDUP_REMOVED lines=24> */
.L_x_256:
[----:B------:R-:W-:Y:S05]  /*0180*/  BSYNC B0 ;  /* 0x0000000000007941 */ /* 0x000fea0003800000 */
.L_x_255:
        /* <DEDUP_REMOVED lines=39> */
.L_x_257:
        /* <DEDUP_REMOVED lines=74> */
.L_x_258:
[----:B--234-:R-:W-:Y:S01]  /*08a0*/  NOP ;  /* 0x0000000000007918 */ /* 0x01cfe20000000000 */
.L_x_259:
[----:B------:R-:W-:Y:S01]  /*08b0*/  ULDC UR4, c[0x0][0x64c] ;  /* 0x0001930000047ab9 */ /* 0x000fe20000000800 */
[----:B------:R-:W-:Y:S01]  /*08c0*/  ULDC UR40, c[0x0][0x28c] ;  /* 0x0000a30000287ab9 */ /* 0x000fe20000000800 */
[----:B------:R-:W-:Y:S02]  /*08d0*/  UISETP.NE.AND UP0, UPT, UR4, 0x1, UPT ;  /* 0x000000010400788c */ /* 0x000fe4000bf05270 */
[----:B------:R-:W-:Y:S01]  /*08e0*/  UIADD3 UR16, UR40, 0x3f, URZ ;  /* 0x0000003f28107890 */ /* 0x000fe2000fffe03f */
[----:B------:R-:W-:Y:S01]  /*08f0*/  UMOV UR4, UR14 ;  /* 0x0000000e00047c82 */ /* 0x000fe20008000000 */
[----:B------:R-:W-:Y:S02]  /*0900*/  UMOV UR5, URZ ;  /* 0x0000003f00057c82 */ /* 0x000fe40008000000 */
[----:B------:R-:W-:Y:S01]  /*0910*/  PLOP3.LUT P3, PT, PT, PT, UP0, 0x80, 0x0 ;  /* 0x000000000000781c */ /* 0x000fe20003f6f008 */
[----:B------:R-:W-:Y:S01]  /*0920*/  USHF.R.S32.HI UR17, URZ, 0x1f, UR16 ;  /* 0x0000001f3f117899 */ /* 0x000fe20008011410 */
[----:B------:R-:W-:Y:S01]  /*0930*/  PLOP3.LUT P4, PT, PT, PT, UP0, 0x80, 0x0 ;  /* 0x000000000000781c */ /* 0x000fe20003f8f008 */
[----:B------:R-:W-:Y:S01]  /*0940*/  UP2UR UR42, UPR, URZ, 0x1 ;  /* 0x000000013f2a7883 */ /* 0x000fe20008000000 */
[----:B------:R-:W-:Y:S01]  /*0950*/  PLOP3.LUT P5, PT, PT, PT, UP0, 0x80, 0x0 ;  /* 0x000000000000781c */ /* 0x000fe20003faf008 */
[----:B------:R-:W-:Y:S01]  /*0960*/  @UP0 ULDC UR15, c[0x0][0x10] ;  /* 0x00000400000f0ab9 */ /* 0x000fe20000000800 */
[----:B------:R-:W-:Y:S01]  /*0970*/  @UP0 UMOV UR8, UR10 ;  /* 0x0000000a00080c82 */ /* 0x000fe20008000000 */
[----:B------:R-:W-:Y:S01]  /*0980*/  @UP0 UMOV UR9, URZ ;  /* 0x0000003f00090c82 */ /* 0x000fe20008000000 */
[----:B------:R-:W-:Y:S01]  /*0990*/  @UP0 UMOV UR6, URZ ;  /* 0x0000003f00060c82 */ /* 0x000fe20008000000 */
[----:B------:R-:W-:Y:S01]  /*09a0*/  @UP0 UIMAD.WIDE.U32 UR14, UR14, UR15, UR8 ;  /* 0x0000000f0e0e02a5 */ /* 0x000fe2000f8e0008 */
[----:B------:R-:W-:Y:S01]  /*09b0*/  PLOP3.LUT P0, PT, PT, PT, UP0, 0x80, 0x0 ;  /* 0x000000000000781c */ /* 0x000fe20003f0f008 */
[----:B------:R-:W-:Y:S01]  /*09c0*/  ULEA.HI UR17, UR17, UR16, URZ, 0x6 ;  /* 0x0000001011117291 */ /* 0x000fe2000f8f303f */
[----:B------:R-:W-:Y:S01]  /*09d0*/  @!UP0 ULDC UR8, c[0x0][0xc] ;  /* 0x0000030000088ab9 */ /* 0x000fe20000000800 */
[----:B------:R-:W-:-:S02]  /*09e0*/  @UP0 UIADD3 UR16, UR15, UR6, URZ ;  /* 0x000000060f100290 */ /* 0x000fc4000fffe03f */
[----:B------:R-:W-:Y:S01]  /*09f0*/  IMAD.U32 R17, RZ, RZ, UR15 ;  /* 0x0000000fff117e24 */ /* 0x000fe2000f8e00ff */
[----:B------:R-:W-:Y:S01]  /*0a00*/  @!UP0 UIMAD.WIDE.U32 UR4, UR10, UR8, UR4 ;  /* 0x000000080a0482a5 */ /* 0x000fe2000f8e0004 */
[----:B------:R-:W-:Y:S01]  /*0a10*/  IMAD.U32 R16, RZ, RZ, UR14 ;  /* 0x0000000eff107e24 */ /* 0x000fe2000f8e00ff */
[----:B------:R-:W-:Y:S01]  /*0a20*/  USHF.R.S32.HI UR39, URZ, 0x6, UR17 ;  /* 0x000000063f277899 */ /* 0x000fe20008011411 */
[----:B------:R-:W-:Y:S01]  /*0a30*/  ULDC UR8, c[0x0][0xc] ;  /* 0x0000030000087ab9 */ /* 0x000fe20000000800 */
[----:B------:R-:W-:Y:S01]  /*0a40*/  ULDC UR9, c[0x0][0x10] ;  /* 0x0000040000097ab9 */ /* 0x000fe20000000800 */
[----:B------:R-:W-:Y:S01]  /*0a50*/  ULDC UR6, c[0x0][0x14] ;  /* 0x0000050000067ab9 */ /* 0x000fe20000000800 */
[----:B------:R-:W-:Y:S01]  /*0a60*/  UIMAD.WIDE.U32 UR8, UR8, UR9, URZ ;  /* 0x00000009080872a5 */ /* 0x000fe2000f8e003f */
[----:B------:R-:W-:Y:S02]  /*0a70*/  IMAD.U32 R4, RZ, RZ, UR4 ;  /* 0x00000004ff047e24 */ /* 0x000fe4000f8e00ff */
[----:B------:R-:W-:Y:S01]  /*0a80*/  IMAD.U32 R7, RZ, RZ, UR5 ;  /* 0x00000005ff077e24 */ /* 0x000fe2000f8e00ff */
[----:B------:R-:W-:Y:S01]  /*0a90*/  UIMAD.WIDE.U32 UR50, UR8, UR6, URZ ;  /* 0x00000006083272a5 */ /* 0x000fe2000f8e003f */
[----:B------:R-:W-:Y:S01]  /*0aa0*/  @P3 IMAD.U32 R17, RZ, RZ, UR16 ;  /* 0x00000010ff113e24 */ /* 0x000fe2000f8e00ff */
[----:B------:R-:W-:Y:S01]  /*0ab0*/  UIMAD UR38, UR9, UR6, URZ ;  /* 0x00000006092672a4 */ /* 0x000fe2000f8e023f */
[----:B------:R-:W-:-:S02]  /*0ac0*/  IMAD.U32 R5, RZ, RZ, UR5 ;  /* 0x00000005ff057e24 */ /* 0x000fc4000f8e00ff */
[----:B------:R-:W-:Y:S01]  /*0ad0*/  IMAD.U32 R6, RZ, RZ, UR4 ;  /* 0x00000004ff067e24 */ /* 0x000fe2000f8e00ff */
[----:B------:R-:W-:Y:S01]  /*0ae0*/  UIADD3 UR38, UR51, UR38, URZ ;  /* 0x0000002633267290 */ /* 0x000fe2000fffe03f */
[----:B------:R-:W-:Y:S02]  /*0af0*/  @!P4 IMAD.MOV.U32 R16, RZ, RZ, R4 ;  /* 0x000000ffff10c224 */ /* 0x000fe400078e0004 */
[----:B------:R-:W-:Y:S01]  /*0b00*/  @!P5 IMAD.MOV.U32 R17, RZ, RZ, R7 ;  /* 0x000000ffff11d224 */ /* 0x000fe200078e0007 */
[----:B------:R-:W-:Y:S08]  /*0b10*/  @!P2 BRA `(.L_x_260) ;  /* 0x00000000000ca947 */ /* 0x000ff00003800000 */
[----:B------:R-:W-:Y:S01]  /*0b20*/  UCGABAR_WAIT ;  /* 0x0000000000007dc7 */ /* 0x000fe20008000000 */
[----:B------:R-:W-:Y:S01]  /*0b30*/  CCTL.IVALL ;  /* 0x00000000ff00798f */ /* 0x000fe20002000000 */
[----:B------:R-:W-:Y:S05]  /*0b40*/  BRA `(.L_x_261) ;  /* 0x0000000000047947 */ /* 0x000fea0003800000 */
.L_x_260:
[----:B------:R-:W-:Y:S06]  /*0b50*/  BAR.SYNC.DEFER_BLOCKING 0x0 ;  /* 0x0000000000007b1d */ /* 0x000fec0000010000 */
.L_x_261:
        /* <DEDUP_REMOVED lines=32> */
.L_x_264:
        /* <DEDUP_REMOVED lines=48> */
.L_x_265:
        /* <DEDUP_REMOVED lines=14> */
.L_x_263:
        /* <DEDUP_REMOVED lines=16> */
.L_x_266:
[----:B------:R-:W-:Y:S02]  /*1240*/  ULDC.64 UR4, c[0x0][0x588] ;  /* 0x0001620000047ab9 */ /* 0x000fe40000000a00 */
[----:B------:R-:W-:-:S04]  /*1250*/  ISETP.NE.U32.AND P0, PT, RZ, UR4, PT ;  /* 0x00000004ff007c0c */ /* 0x000fc8000bf05070 */
[----:B------:R-:W-:-:S13]  /*1260*/  ISETP.NE.AND.EX P0, PT, RZ, UR5, PT, P0 ;  /* 0x00000005ff007c0c */ /* 0x000fda000bf05300 */
[----:B------:R-:W-:Y:S05]  /*1270*/  @!P0 BRA `(.L_x_268) ;  /* 0x00000000000c8947 */ /* 0x000fea0003800000 */
[----:B------:R-:W0:Y:S02]  /*1280*/  LDC.64 R4, c[0x0][0x588] ;  /* 0x00016200ff047b82 */ /* 0x000e240000000a00 */
[----:B0-----:R1:W5:Y:S01]  /*1290*/  LDG.E R19, desc[UR52][R4.64] ;  /* 0x0000003404137981 */ /* 0x001362000c1e1900 */
[----:B------:R-:W-:Y:S05]  /*12a0*/  BRA `(.L_x_267) ;  /* 0x0000000000087947 */ /* 0x000fea0003800000 */
.L_x_268:
[----:B------:R-:W-:Y:S02]  /*12b0*/  ULDC UR4, c[0x0][0x580] ;  /* 0x0001600000047ab9 */ /* 0x000fe40000000800 */
[----:B------:R-:W-:-:S07]  /*12c0*/  IMAD.U32 R19, RZ, RZ, UR4 ;  /* 0x00000004ff137e24 */ /* 0x000fce000f8e00ff */
.L_x_267:
        /* <DEDUP_REMOVED lines=11> */
.L_x_269:
[----:B------:R-:W-:Y:S02]  /*1380*/  ULDC.64 UR4, c[0x0][0x590] ;  /* 0x0001640000047ab9 */ /* 0x000fe40000000a00 */
[----:B------:R-:W-:-:S04]  /*1390*/  ISETP.NE.U32.AND P0, PT, RZ, UR4, PT ;  /* 0x00000004ff007c0c */ /* 0x000fc8000bf05070 */
[----:B------:R-:W-:-:S13]  /*13a0*/  ISETP.NE.AND.EX P0, PT, RZ, UR5, PT, P0 ;  /* 0x00000005ff007c0c */ /* 0x000fda000bf05300 */
[----:B------:R-:W-:Y:S05]  /*13b0*/  @!P0 BRA `(.L_x_271) ;  /* 0x00000000000c8947 */ /* 0x000fea0003800000 */
[----:B------:R-:W2:Y:S02]  /*13c0*/  LDC.64 R22, c[0x0][0x590] ;  /* 0x00016400ff167b82 */ /* 0x000ea40000000a00 */
[----:B--2---:R2:W5:Y:S01]  /*13d0*/  LDG.E R22, desc[UR52][R22.64] ;  /* 0x0000003416167981 */ /* 0x004562000c1e1900 */
[----:B------:R-:W-:Y:S05]  /*13e0*/  BRA `(.L_x_270) ;  /* 0x0000000000087947 */ /* 0x000fea0003800000 */
.L_x_271:
[----:B------:R-:W-:Y:S02]  /*13f0*/  ULDC UR4, c[0x0][0x584] ;  /* 0x0001610000047ab9 */ /* 0x000fe40000000800 */
[----:B------:R-:W-:-:S07]  /*1400*/  IMAD.U32 R22, RZ, RZ, UR4 ;  /* 0x00000004ff167e24 */ /* 0x000fce000f8e00ff */
.L_x_270:
[----:B------:R-:W-:-:S13]  /*1410*/  LOP3.LUT P0, RZ, R6, 0xff, RZ, 0xc0, !PT ;  /* 0x000000ff06ff7812 */ /* 0x000fda000780c0ff */
[----:B------:R-:W-:Y:S05]  /*1420*/  @!P0 EXIT ;  /* 0x000000000000894d */ /* 0x000fea0003800000 */
[----:B------:R-:W3:Y:S01]  /*1430*/  LDC R92, c[0x0][0x5b0] ;  /* 0x00016c00ff5c7b82 */ /* 0x000ee20000000800 */
[----:B01----:R-:W-:Y:S01]  /*1440*/  SHF.R.U32.HI R5, RZ, 0x5, R0 ;  /* 0x00000005ff057819 */ /* 0x003fe20000011600 */
[----:B------:R-:W-:Y:S01]  /*1450*/  IMAD.SHL.U32 R6, R3, 0x40, RZ ;  /* 0x0000004003067824 */ /* 0x000fe200078e00ff */
[----:B------:R-:W-:Y:S01]  /*1460*/  SHF.R.U32.HI R4, RZ, 0x2, R91 ;  /* 0x00000002ff047819 */ /* 0x000fe2000001165b */
[----:B------:R-:W-:Y:S01]  /*1470*/  IMAD.SHL.U32 R0, R91, 0x2, RZ ;  /* 0x000000025b007824 */ /* 0x000fe200078e00ff */
[----:B------:R-:W-:Y:S01]  /*1480*/  LOP3.LUT R3, R3, 0x1, RZ, 0xc0, !PT ;  /* 0x0000000103037812 */ /* 0x000fe200078ec0ff */
[----:B------:R-:W-:Y:S01]  /*1490*/  IMAD.SHL.U32 R7, R5, 0x10, RZ ;  /* 0x0000001005077824 */ /* 0x000fe200078e00ff */
[----:B------:R-:W-:Y:S01]  /*14a0*/  LOP3.LUT R4, R4, 0x7, RZ, 0xc0, !PT ;  /* 0x0000000704047812 */ /* 0x000fe200078ec0ff */
[----:B------:R-:W2:Y:S01]  /*14b0*/  LDC R90, c[0x0][0x5c0] ;  /* 0x00017000ff5a7b82 */ /* 0x000ea20000000800 */
[----:B------:R-:W-:Y:S01]  /*14c0*/  LOP3.LUT R0, R0, 0x6, RZ, 0xc0, !PT ;  /* 0x0000000600007812 */ /* 0x000fe200078ec0ff */
[----:B------:R-:W-:Y:S01]  /*14d0*/  USHF.L.U32 UR45, UR39, 0x3, URZ ;  /* 0x00000003272d7899 */ /* 0x000fe2000800063f */
[--C-:B------:R-:W-:Y:S01]  /*14e0*/  LOP3.LUT R7, R7, 0xfffffff0, R4.reuse, 0xe2, !PT ;  /* 0xfffffff007077812 */ /* 0x100fe200078ee204 */
[----:B------:R-:W-:Y:S01]  /*14f0*/  IMAD R4, R5, -0x10, -R4 ;  /* 0xfffffff005047824 */ /* 0x000fe200078e0a04 */
[----:B------:R-:W-:Y:S01]  /*1500*/  LOP3.LUT R89, R91, 0x3, RZ, 0xc0, !PT ;  /* 0x000000035b597812 */ /* 0x000fe200078ec0ff */
[----:B------:R-:W-:Y:S01]  /*1510*/  UISETP.LT.AND UP0, UPT, UR45, 0x1, UPT ;  /* 0x000000012d00788c */ /* 0x000fe2000bf01270 */
[----:B------:R-:W-:Y:S01]  /*1520*/  LOP3.LUT R7, R7, 0x40, R6, 0xf8, !PT ;  /* 0x0000004007077812 */ /* 0x000fe200078ef806 */
[----:B------:R-:W0:Y:S01]  /*1530*/  LDC R8, c[0x0][0x288] ;  /* 0x0000a200ff087b82 */ /* 0x000e220000000800 */
[----:B------:R-:W-:Y:S01]  /*1540*/  IMAD R3, R3, -0x40, R4 ;  /* 0xffffffc003037824 */ /* 0x000fe200078e0204 */
[----:B------:R-:W-:Y:S01]  /*1550*/  LOP3.LUT R91, R91, 0x80, RZ, 0xc0, !PT ;  /* 0x000000805b5b7812 */ /* 0x000fe200078ec0ff */
[----:B------:R-:W-:Y:S01]  /*1560*/  ULDC UR4, c[0x0][0x284] ;  /* 0x0000a10000047ab9 */ /* 0x000fe20000000800 */
[----:B------:R-:W-:Y:S01]  /*1570*/  USEL UR47, UR45, 0x1, UP0 ;  /* 0x000000012d2f7887 */ /* 0x000fe20008000000 */
[----:B------:R-:W-:Y:S01]  /*1580*/  VIADD R167, R3, UR4 ;  /* 0x0000000403a77c36 */ /* 0x000fe20008000000 */
[----:B------:R-:W-:Y:S01]  /*1590*/  SHF.R.U32.HI R91, RZ, 0x7, R91 ;  /* 0x00000007ff5b7819 */ /* 0x000fe2000001165b */
[----:B------:R-:W-:Y:S01]  /*15a0*/  ULOP3.LUT UR46, UR41, 0x1, URZ, 0xfc, !UPT ;  /* 0x00000001292e7892 */ /* 0x000fe2000f8efc3f */
[----:B---3--:R-:W-:Y:S01]  /*15b0*/  IMAD R88, R7, R92, R0 ;  /* 0x0000005c07587224 */ /* 0x008fe200078e0200 */
[----:B------:R-:W-:Y:S01]  /*15c0*/  UIADD3 UR47, UR45, -UR47, URZ ;  /* 0x8000002f2d2f7290 */ /* 0x000fe2000fffe03f */
[----:B------:R-:W-:Y:S01]  /*15d0*/  IMAD.SHL.U32 R92, R92, 0x8, RZ ;  /* 0x000000085c5c7824 */ /* 0x000fe200078e00ff */
[----:B------:R-:W-:Y:S01]  /*15e0*/  UMOV UR36, URZ ;  /* 0x0000003f00247c82 */ /* 0x000fe20008000000 */
[----:B------:R-:W-:-:S02]  /*15f0*/  UMOV UR37, URZ ;  /* 0x0000003f00257c82 */ /* 0x000fc40008000000 */
[----:B------:R-:W-:Y:S02]  /*1600*/  VIADD R124, R92, 0x49 ;  /* 0x000000495c7c7836 */ /* 0x000fe40000000000 */
[----:B--2---:R-:W-:Y:S02]  /*1610*/  IMAD R23, R7, R90, R0 ;  /* 0x0000005a07177224 */ /* 0x004fe400078e0200 */
[----:B------:R-:W-:Y:S01]  /*1620*/  IMAD.SHL.U32 R90, R90, 0x8, RZ ;  /* 0x000000085a5a7824 */ /* 0x000fe200078e00ff */
[----:B------:R-:W-:Y:S01]  /*1630*/  SHF.R.S32.HI R169, RZ, 0x1f, R124 ;  /* 0x0000001fffa97819 */ /* 0x000fe2000001147c */
[C---:B------:R-:W-:Y:S02]  /*1640*/  VIADD R125, R92.reuse, 0x50 ;  /* 0x000000505c7d7836 */ /* 0x040fe40000000000 */
        /* <DEDUP_REMOVED lines=15> */
[----:B------:R-:W-:Y:S01]  /*1740*/  SHF.L.U64.HI R169, R124, 0x1, R169 ;  /* 0x000000017ca97819 */ /* 0x000fe200000102a9 */
[C---:B------:R-:W-:Y:S01]  /*1750*/  VIADD R134, R92.reuse, 0x71 ;  /* 0x000000715c867836 */ /* 0x040fe20000000000 */
[----:B------:R-:W-:Y:S01]  /*1760*/  SHF.R.S32.HI R185, RZ, 0x1f, R132 ;  /* 0x0000001fffb97819 */ /* 0x000fe20000011484 */
[C---:B------:R-:W-:Y:S01]  /*1770*/  VIADD R135, R92.reuse, 0x78 ;  /* 0x000000785c877836 */ /* 0x040fe20000000000 */
[----:B------:R-:W-:Y:S01]  /*1780*/  SHF.R.S32.HI R10, RZ, 0x1f, R133 ;  /* 0x0000001fff0a7819 */ /* 0x000fe20000011485 */
[----:B------:R-:W-:Y:S01]  /*1790*/  VIADD R136, R92, 0x79 ;  /* 0x000000795c887836 */ /* 0x000fe20000000000 */
[----:B------:R-:W-:Y:S01]  /*17a0*/  SHF.R.S32.HI R189, RZ, 0x1f, R134 ;  /* 0x0000001fffbd7819 */ /* 0x000fe20000011486 */
[----:B0-----:R-:W-:Y:S01]  /*17b0*/  IMAD R89, R89, -0x2, R8 ;  /* 0xfffffffe59597824 */ /* 0x001fe200078e0208 */
        /* <DEDUP_REMOVED lines=60> */
[----:B------:R-:W-:-:S02]  /*1b80*/  SHF.R.S32.HI R164, RZ, 0x1f, R121 ;  /* 0x0000001fffa47819 */ /* 0x000fc40000011479 */
[----:B------:R-:W-:Y:S02]  /*1b90*/  SHF.R.S32.HI R165, RZ, 0x1f, R122 ;  /* 0x0000001fffa57819 */ /* 0x000fe4000001147a */
[----:B------:R-:W-:Y:S02]  /*1ba0*/  SHF.R.S32.HI R166, RZ, 0x1f, R123 ;  /* 0x0000001fffa67819 */ /* 0x000fe4000001147b */
        /* <DEDUP_REMOVED lines=10> */
[----:B------:R-:W-:Y:S02]  /*1c50*/  SHF.L.U64.HI R191, R135, 0x1, R12 ;  /* 0x0000000187bf7819 */ /* 0x000fe4000001020c */
[----:B------:R-:W-:-:S07]  /*1c60*/  SHF.L.U64.HI R193, R136, 0x1, R193 ;  /* 0x0000000188c17819 */ /* 0x000fce00000102c1 */
.L_x_421:
[----:B------:R-:W0:Y:S01]  /*1c70*/  SHFL.IDX PT, R0, R91, RZ, 0x1f ;  /* 0x00001fff5b007589 */ /* 0x000e2200000e0000 */
[----:B------:R-:W1:Y:S01]  /*1c80*/  S2UR UR7, SR_CgaCtaId ;  /* 0x00000000000779c3 */ /* 0x000e620000008800 */
        /* <DEDUP_REMOVED lines=30> */
.L_x_272:
[----:B------:R-:W-:-:S05]  /*1e70*/  IMAD.U32 R0, RZ, RZ, UR46 ;  /* 0x0000002eff007e24 */ /* 0x000fca000f8e00ff */
[----:B------:R-:W-:-:S13]  /*1e80*/  ISETP.NE.AND P0, PT, R0, 0x3, PT ;  /* 0x000000030000780c */ /* 0x000fda0003f05270 */
[----:B------:R-:W-:Y:S05]  /*1e90*/  @!P0 BRA `(.L_x_273) ;  /* 0x0000000000048947 */ /* 0x000fea0003800000 */
[----:B------:R-:W-:Y:S01]  /*1ea0*/  BPT.TRAP 0x1 ;  /* 0x000000040000795c */ /* 0x000fe20000300000 */
.L_x_273:
        /* <DEDUP_REMOVED lines=11> */
.L_x_274:
[----:B------:R-:W-:-:S05]  /*1f60*/  IMAD.U32 R4, RZ, RZ, UR47 ;  /* 0x0000002fff047e24 */ /* 0x000fca000f8e00ff */
[----:B------:R-:W-:Y:S01]  /*1f70*/  ISETP.GE.AND P2, PT, R4, 0x1, PT ;  /* 0x000000010400780c */ /* 0x000fe20003f46270 */
[----:B-1----:R-:W-:-:S12]  /*1f80*/  @P1 BRA `(.L_x_275) ;  /* 0x0000000000081947 */ /* 0x002fd80003800000 */
[----:B------:R-:W1:Y:S02]  /*1f90*/  SYNCS.PHASECHK.TRANS64.TRYWAIT P1, [R3+URZ], R0 ;  /* 0x00000000030075a7 */ /* 0x000e64000802017f */
[----:B-1----:R-:W-:Y:S05]  /*1fa0*/  @!P1 BRA `(.L_x_276) ;  /* 0x0000007400109947 */ /* 0x002fea0003800000 */
.L_x_275:
        /* <DEDUP_REMOVED lines=45> */
.L_x_284:
[----:B------:R-:W-:Y:S05]  /*2280*/  @!P0 BRA `(.L_x_278) ;  /* 0x0000000000048947 */ /* 0x000fea0003800000 */
[----:B------:R-:W-:Y:S01]  /*2290*/  BPT.TRAP 0x1 ;  /* 0x000000040000795c */ /* 0x000fe20000300000 */
.L_x_278:
        /* <DEDUP_REMOVED lines=10> */
.L_x_279:
[----:B-1----:R-:W-:Y:S05]  /*2340*/  @P1 BRA `(.L_x_280) ;  /* 0x0000000000081947 */ /* 0x002fea0003800000 */
[----:B------:R-:W1:Y:S02]  /*2350*/  SYNCS.PHASECHK.TRANS64.TRYWAIT P1, [R4+URZ], R3 ;  /* 0x00000003040075a7 */ /* 0x000e64000802017f */
[----:B-1----:R-:W-:Y:S05]  /*2360*/  @!P1 BRA `(.L_x_281) ;  /* 0x0000007000349947 */ /* 0x002fea0003800000 */
.L_x_280:
        /* <DEDUP_REMOVED lines=32> */
.L_x_282:
        /* <DEDUP_REMOVED lines=10> */
.L_x_283:
        /* <DEDUP_REMOVED lines=11> */
.L_x_277:
[----:B------:R-:W-:Y:S02]  /*26c0*/  ULDC UR7, c[0x0][0x28c] ;  /* 0x0000a30000077ab9 */ /* 0x000fe40000000800 */
[----:B------:R-:W-:-:S06]  /*26d0*/  UISETP.GE.AND UP0, UPT, UR7, 0x1, UPT ;  /* 0x000000010700788c */ /* 0x000fcc000bf06270 */
[----:B------:R-:W-:-:S13]  /*26e0*/  PLOP3.LUT P1, PT, PT, PT, UP0, 0x80, 0x0 ;  /* 0x000000000000781c */ /* 0x000fda0003f2f008 */
[----:B------:R-:W-:Y:S05]  /*26f0*/  @!P1 BRA `(.L_x_285) ;  /* 0x0000000000549947 */ /* 0x000fea0003800000 */
[----:B------:R-:W-:Y:S05]  /*2700*/  @!P0 BRA `(.L_x_286) ;  /* 0x0000000000048947 */ /* 0x000fea0003800000 */
[----:B------:R-:W-:Y:S01]  /*2710*/  BPT.TRAP 0x1 ;  /* 0x000000040000795c */ /* 0x000fe20000300000 */
.L_x_286:
        /* <DEDUP_REMOVED lines=9> */
[----:B01----:R-:W-:-:S04]  /*27b0*/  IMAD.U32 R0, RZ, RZ, UR4 ;  /* 0x00000004ff007e24 */ /* 0x003fc8000f8e00ff */
[----:B------:R-:W-:-:S04]  /*27c0*/  IMAD R0, R0, 0x8, R5 ;  /* 0x0000000800007824 */ /* 0x000fc800078e0205 */
[----:B------:R-:W-:-:S05]  /*27d0*/  VIADD R3, R0, 0x38 ;  /* 0x0000003800037836 */ /* 0x000fca0000000000 */
[----:B------:R-:W-:-:S04]  /*27e0*/  PRMT R3, R18, 0x654, R3 ;  /* 0x0000065412037816 */ /* 0x000fc80000000003 */
[----:B------:R2:W-:Y:S03]  /*27f0*/  SYNCS.ARRIVE.TRANS64.RED.A1T0 RZ, [R3+URZ], RZ ;  /* 0x000000ff03ff79a7 */ /* 0x0005e6000810043f */
.L_x_288:
[----:B------:R-:W-:Y:S05]  /*2800*/  BSYNC B0 ;  /* 0x0000000000007941 */ /* 0x000fea0003800000 */
.L_x_287:
[----:B------:R-:W-:-:S06]  /*2810*/  UISETP.GT.U32.AND UP0, UPT, UR41, 0x1, UPT ;  /* 0x000000012900788c */ /* 0x000fcc000bf04070 */
[----:B------:R-:W-:-:S13]  /*2820*/  PLOP3.LUT P0, PT, PT, PT, UP0, 0x80, 0x0 ;  /* 0x000000000000781c */ /* 0x000fda0003f0f008 */
[----:B------:R-:W-:Y:S05]  /*2830*/  @P0 BRA `(.L_x_285) ;  /* 0x0000000000040947 */ /* 0x000fea0003800000 */
[----:B------:R-:W-:Y:S01]  /*2840*/  BPT.TRAP 0x1 ;  /* 0x000000040000795c */ /* 0x000fe20000300000 */
.L_x_285:
[----:B------:R-:W-:Y:S01]  /*2850*/  ULDC.64 UR4, c[0x0][0x5b0] ;  /* 0x00016c0000047ab9 */ /* 0x000fe20000000a00 */
[----:B------:R-:W-:Y:S02]  /*2860*/  UIADD3 UR6, UR7, 0x7e, URZ ;  /* 0x0000007e07067890 */ /* 0x000fe4000fffe03f */
[----:B------:R-:W-:Y:S02]  /*2870*/  UIMAD UR4, UR49, UR4, UR43 ;  /* 0x00000004310472a4 */ /* 0x000fe4000f8e022b */
[----:B------:R-:W-:Y:S02]  /*2880*/  UISETP.GE.U32.AND UP2, UPT, UR6, 0x7f, UPT ;  /* 0x0000007f0600788c */ /* 0x000fe4000bf46070 */
[----:B------:R-:W-:Y:S02]  /*2890*/  USHF.L.U32 UR4, UR4, 0x7, URZ ;  /* 0x0000000704047899 */ /* 0x000fe4000800063f */
[----:B------:R-:W-:Y:S02]  /*28a0*/  USHF.L.U32 UR11, UR43, 0x7, URZ ;  /* 0x000000072b0b7899 */ /* 0x000fe4000800063f */
[----:B------:R-:W-:-:S02]  /*28b0*/  UIMAD UR7, UR44, UR5, UR4 ;  /* 0x000000052c0772a4 */ /* 0x000fc4000f8e0204 */
[----:B------:R-:W-:Y:S01]  /*28c0*/  USHF.L.U32 UR10, UR49, 0x7, URZ ;  /* 0x00000007310a7899 */ /* 0x000fe2000800063f */
[----:B------:R-:W-:Y:S01]  /*28d0*/  ULDC UR4, c[0x0][0x288] ;  /* 0x0000a20000047ab9 */ /* 0x000fe20000000800 */
[----:B------:R-:W-:Y:S02]  /*28e0*/  UIADD3 UR37, UR45, UR37, URZ ;  /* 0x000000252d257290 */ /* 0x000fe4000fffe03f */
[----:B------:R-:W-:Y:S01]  /*28f0*/  UISETP.GE.AND UP0, UPT, UR11, UR4, UPT ;  /* 0x000000040b00728c */ /* 0x000fe2000bf06270 */
[----:B------:R-:W-:Y:S01]  /*2900*/  ULDC UR12, c[0x0][0x284] ;  /* 0x0000a100000c7ab9 */ /* 0x000fe20000000800 */
[----:B------:R-:W-:Y:S02]  /*2910*/  ULDC.64 UR8, c[0x0][0x5c0] ;  /* 0x0001700000087ab9 */ /* 0x000fe40000000a00 */
[----:B------:R-:W-:Y:S02]  /*2920*/  UISETP.GE.OR UP0, UPT, UR10, UR12, UP0 ;  /* 0x0000000c0a00728c */ /* 0x000fe40008706670 */
[----:B------:R-:W-:-:S02]  /*2930*/  UIMAD UR43, UR49, UR8, UR43 ;  /* 0x00000008312b72a4 */ /* 0x000fc4000f8e022b */
[----:B------:R-:W-:Y:S02]  /*2940*/  UISETP.GT.U32.AND UP1, UPT, UR37, 0x6, UPT ;  /* 0x000000062500788c */ /* 0x000fe4000bf24070 */
[----:B------:R-:W-:Y:S01]  /*2950*/  @UP2 UIMAD.WIDE.U32 UR4, UR37, 0x24924925, URZ ;  /* 0x24924925250428a5 */ /* 0x000fe2000f8e003f */
[----:B------:R-:W-:Y:S01]  /*2960*/  PLOP3.LUT P1, PT, PT, PT, UP0, 0x80, 0x0 ;  /* 0x000000000000781c */ /* 0x000fe20003f2f008 */
[----:B------:R-:W-:Y:S02]  /*2970*/  USHF.L.U32 UR43, UR43, 0x7, URZ ;  /* 0x000000072b2b7899 */ /* 0x000fe4000800063f */
[----:B------:R-:W-:Y:S02]  /*2980*/  UISETP.LT.U32.AND UP1, UPT, UR6, 0x7f, UP1 ;  /* 0x0000007f0600788c */ /* 0x000fe40008f21070 */
[----:B------:R-:W-:Y:S02]  /*2990*/  @UP2 UIADD3 UR4, UR37, -UR5, URZ ;  /* 0x8000000525042290 */ /* 0x000fe4000fffe03f */
[----:B------:R-:W-:-:S02]  /*29a0*/  UIMAD UR43, UR44, UR9, UR43 ;  /* 0x000000092c2b72a4 */ /* 0x000fc4000f8e022b */
[----:B------:R-:W-:Y:S02]  /*29b0*/  USEL UR6, URZ, 0x1, !UP1 ;  /* 0x000000013f067887 */ /* 0x000fe4000c800000 */
[----:B------:R-:W-:Y:S02]  /*29c0*/  @UP2 ULEA.HI UR4, UR4, UR5, URZ, 0x1f ;  /* 0x0000000504042291 */ /* 0x000fe4000f8ff83f */
[----:B------:R-:W-:Y:S02]  /*29d0*/  USHF.R.S32.HI UR5, URZ, 0x1f, UR43 ;  /* 0x0000001f3f057899 */ /* 0x000fe4000801142b */
[C---:B------:R-:W-:Y:S01]  /*29e0*/  IADD3 R9, P0, R23.reuse, UR43, RZ ;  /* 0x0000002b17097c10 */ /* 0x040fe2000ff1e0ff */
[----:B------:R-:W-:Y:S02]  /*29f0*/  ULOP3.LUT UR36, UR36, UR6, URZ, 0x3c, !UPT ;  /* 0x0000000624247292 */ /* 0x000fe4000f8e3c3f */
[----:B------:R-:W-:Y:S01]  /*2a00*/  @UP2 USHF.R.U32.HI UR4, URZ, 0x2, UR4 ;  /* 0x000000023f042899 */ /* 0x000fe20008011604 */
[----:B------:R-:W-:Y:S01]  /*2a10*/  LEA.HI.X.SX32 R10, R23, UR5, 0x1, P0 ;  /* 0x00000005170a7c11 */ /* 0x000fe200080f0eff */
[----:B------:R-:W-:-:S02]  /*2a20*/  UMOV UR49, 0xffffffff ;  /* 0xffffffff00317882 */ /* 0x000fc40000000000 */
[----:B------:R-:W-:Y:S01]  /*2a30*/  @UP2 ULOP3.LUT UR36, UR36, 0x1, UR4, 0x78, !UPT ;  /* 0x0000000124242892 */ /* 0x000fe2000f8e7804 */
[----:B------:R-:W-:Y:S11]  /*2a40*/  @P1 BRA `(.L_x_289) ;  /* 0x00000048002c1947 */ /* 0x000ff60003800000 */
[----:B-----5:R-:W-:Y:S01]  /*2a50*/  FSETP.NEU.AND P1, PT, R22, RZ, PT ;  /* 0x000000ff1600720b */ /* 0x020fe20003f2d000 */
[----:B01----:R-:W-:Y:S01]  /*2a60*/  VIADD R0, R89, -UR11 ;  /* 0x8000000b59007c36 */ /* 0x003fe20008000000 */
[----:B------:R-:W-:Y:S01]  /*2a70*/  BSSY B0, `(.L_x_289) ;  /* 0x0000488000007945 */ /* 0x000fe20003800000 */
[----:B--2---:R-:W-:-:S03]  /*2a80*/  VIADD R3, R167, -UR10 ;  /* 0x8000000aa7037c36 */ /* 0x004fc60008000000 */
[----:B------:R-:W-:-:S04]  /*2a90*/  ISETP.GT.AND P0, PT, R0, RZ, PT ;  /* 0x000000ff0000720c */ /* 0x000fc80003f04270 */
[----:B------:R-:W-:-:S03]  /*2aa0*/  ISETP.GT.AND P2, PT, R3, RZ, P0 ;  /* 0x000000ff0300720c */ /* 0x000fc60000744270 */
[----:B------:R-:W-:Y:S10]  /*2ab0*/  @!P1 BRA `(.L_x_290) ;  /* 0x0000003000909947 */ /* 0x000ff40003800000 */
[----:B------:R-:W-:Y:S02]  /*2ac0*/  USHF.R.S32.HI UR4, URZ, 0x1f, UR7 ;  /* 0x0000001f3f047899 */ /* 0x000fe40008011407 */
[----:B------:R-:W-:Y:S01]  /*2ad0*/  IADD3 R4, P1, R88, UR7, RZ ;  /* 0x0000000758047c10 */ /* 0x000fe2000ff3e0ff */
[----:B------:R-:W-:-:S03]  /*2ae0*/  ULDC.64 UR8, c[0x0][0x5a8] ;  /* 0x00016a0000087ab9 */ /* 0x000fc60000000a00 */
[----:B------:R-:W-:Y:S01]  /*2af0*/  LEA.HI.X.SX32 R5, R88, UR4, 0x1, P1 ;  /* 0x0000000458057c11 */ /* 0x000fe200088f0eff */
[----:B------:R-:W-:Y:S01]  /*2b00*/  ULDC.64 UR4, c[0x0][0x5b8] ;  /* 0x00016e0000047ab9 */ /* 0x000fe20000000a00 */
[----:B------:R-:W-:-:S04]  /*2b10*/  LEA R6, P1, R4, UR8, 0x1 ;  /* 0x0000000804067c11 */ /* 0x000fc8000f8208ff */
[----:B------:R-:W-:-:S05]  /*2b20*/  LEA.HI.X R7, R4, UR9, R5, 0x1, P1 ;  /* 0x0000000904077c11 */ /* 0x000fca00088f0c05 */
        /* <DEDUP_REMOVED lines=14> */
.L_x_292:
[----:B------:R-:W-:Y:S05]  /*2c10*/  BSYNC B1 ;  /* 0x0000000000017941 */ /* 0x000fea0003800000 */
.L_x_291:
        /* <DEDUP_REMOVED lines=12> */
.L_x_294:
[----:B------:R-:W-:Y:S05]  /*2ce0*/  BSYNC B1 ;  /* 0x0000000000017941 */ /* 0x000fea0003800000 */
.L_x_293:
        /* <DEDUP_REMOVED lines=11> */
.L_x_296:
[----:B------:R-:W-:Y:S05]  /*2da0*/  BSYNC B1 ;  /* 0x0000000000017941 */ /* 0x000fea0003800000 */
.L_x_295:
        /* <DEDUP_REMOVED lines=10> */
.L_x_298:
[----:B------:R-:W-:Y:S05]  /*2e50*/  BSYNC B1 ;  /* 0x0000000000017941 */ /* 0x000fea0003800000 */
.L_x_297:
        /* <DEDUP_REMOVED lines=10> */
.L_x_300:
[----:B------:R-:W-:Y:S05]  /*2f00*/  BSYNC B1 ;  /* 0x0000000000017941 */ /* 0x000fea0003800000 */
.L_x_299:
        /* <DEDUP_REMOVED lines=11> */
.L_x_302:
[----:B------:R-:W-:Y:S05]  /*2fc0*/  BSYNC B1 ;  /* 0x0000000000017941 */ /* 0x000fea0003800000 */
.L_x_301:
        /* <DEDUP_REMOVED lines=13> */
.L_x_304:
[----:B------:R-:W-:Y:S05]  /*30a0*/  BSYNC B1 ;  /* 0x0000000000017941 */ /* 0x000fea0003800000 */
.L_x_303:
        /* <DEDUP_REMOVED lines=12> */
.L_x_306:
[----:B------:R-:W-:Y:S05]  /*3170*/  BSYNC B1 ;  /* 0x0000000000017941 */ /* 0x000fea0003800000 */
.L_x_305:
        /* <DEDUP_REMOVED lines=10> */
.L_x_308:
[----:B------:R-:W-:Y:S05]  /*3220*/  BSYNC B1 ;  /* 0x0000000000017941 */ /* 0x000fea0003800000 */
.L_x_307:
        /* <DEDUP_REMOVED lines=11> */
.L_x_310:
[----:B------:R-:W-:Y:S05]  /*32e0*/  BSYNC B1 ;  /* 0x0000000000017941 */ /* 0x000fea0003800000 */
.L_x_309:
        /* <DEDUP_REMOVED lines=13> */
.L_x_312:
[----:B------:R-:W-:Y:S05]  /*33c0*/  BSYNC B1 ;  /* 0x0000000000017941 */ /* 0x000fea0003800000 */
.L_x_311:
        /* <DEDUP_REMOVED lines=12> */
.L_x_314:
[----:B------:R-:W-:Y:S05]  /*3490*/  BSYNC B1 ;  /* 0x0000000000017941 */ /* 0x000fea0003800000 */
.L_x_313:
        /* <DEDUP_REMOVED lines=10> */
.L_x_316:
[----:B------:R-:W-:Y:S05]  /*3540*/  BSYNC B1 ;  /* 0x0000000000017941 */ /* 0x000fea0003800000 */
.L_x_315:
        /* <DEDUP_REMOVED lines=11> */
.L_x_318:
[----:B------:R-:W-:Y:S05]  /*3600*/  BSYNC B1 ;  /* 0x0000000000017941 */ /* 0x000fea0003800000 */
.L_x_317:
        /* <DEDUP_REMOVED lines=13> */
.L_x_320:
[----:B------:R-:W-:Y:S05]  /*36e0*/  BSYNC B1 ;  /* 0x0000000000017941 */ /* 0x000fea0003800000 */
.L_x_319:
        /* <DEDUP_REMOVED lines=12> */
.L_x_322:
[----:B------:R-:W-:Y:S05]  /*37b0*/  BSYNC B1 ;  /* 0x0000000000017941 */ /* 0x000fea0003800000 */
.L_x_321:
        /* <DEDUP_REMOVED lines=10> */
.L_x_324:
[----:B------:R-:W-:Y:S05]  /*3860*/  BSYNC B1 ;  /* 0x0000000000017941 */ /* 0x000fea0003800000 */
.L_x_323:
        /* <DEDUP_REMOVED lines=11> */
.L_x_326:
[----:B------:R-:W-:Y:S05]  /*3920*/  BSYNC B1 ;  /* 0x0000000000017941 */ /* 0x000fea0003800000 */
.L_x_325:
        /* <DEDUP_REMOVED lines=13> */
.L_x_328:
[----:B------:R-:W-:Y:S05]  /*3a00*/  BSYNC B1 ;  /* 0x0000000000017941 */ /* 0x000fea0003800000 */
.L_x_327:
        /* <DEDUP_REMOVED lines=12> */
.L_x_330:
[----:B------:R-:W-:Y:S05]  /*3ad0*/  BSYNC B1 ;  /* 0x0000000000017941 */ /* 0x000fea0003800000 */
.L_x_329:
        /* <DEDUP_REMOVED lines=10> */
.L_x_332:
[----:B------:R-:W-:Y:S05]  /*3b80*/  BSYNC B1 ;  /* 0x0000000000017941 */ /* 0x000fea0003800000 */
.L_x_331:
        /* <DEDUP_REMOVED lines=11> */
.L_x_334:
[----:B------:R-:W-:Y:S05]  /*3c40*/  BSYNC B1 ;  /* 0x0000000000017941 */ /* 0x000fea0003800000 */
.L_x_333:
        /* <DEDUP_REMOVED lines=13> */
.L_x_336:
[----:B------:R-:W-:Y:S05]  /*3d20*/  BSYNC B1 ;  /* 0x0000000000017941 */ /* 0x000fea0003800000 */
.L_x_335:
        /* <DEDUP_REMOVED lines=12> */
.L_x_338:
[----:B------:R-:W-:Y:S05]  /*3df0*/  BSYNC B1 ;  /* 0x0000000000017941 */ /* 0x000fea0003800000 */
.L_x_337:
        /* <DEDUP_REMOVED lines=10> */
.L_x_340:
[----:B------:R-:W-:Y:S05]  /*3ea0*/  BSYNC B1 ;  /* 0x0000000000017941 */ /* 0x000fea0003800000 */
.L_x_339:
        /* <DEDUP_REMOVED lines=11> */
.L_x_342:
[----:B------:R-:W-:Y:S05]  /*3f60*/  BSYNC B1 ;  /* 0x0000000000017941 */ /* 0x000fea0003800000 */
.L_x_341:
        /* <DEDUP_REMOVED lines=13> */
.L_x_344:
[----:B------:R-:W-:Y:S05]  /*4040*/  BSYNC B1 ;  /* 0x0000000000017941 */ /* 0x000fea0003800000 */
.L_x_343:
        /* <DEDUP_REMOVED lines=12> */
.L_x_346:
[----:B------:R-:W-:Y:S05]  /*4110*/  BSYNC B1 ;  /* 0x0000000000017941 */ /* 0x000fea0003800000 */
.L_x_345:
        /* <DEDUP_REMOVED lines=10> */
.L_x_348:
[----:B------:R-:W-:Y:S05]  /*41c0*/  BSYNC B1 ;  /* 0x0000000000017941 */ /* 0x000fea0003800000 */
.L_x_347:
        /* <DEDUP_REMOVED lines=11> */
.L_x_350:
[----:B------:R-:W-:Y:S05]  /*4280*/  BSYNC B1 ;  /* 0x0000000000017941 */ /* 0x000fea0003800000 */
.L_x_349:
        /* <DEDUP_REMOVED lines=13> */
.L_x_352:
[----:B------:R-:W-:Y:S05]  /*4360*/  BSYNC B1 ;  /* 0x0000000000017941 */ /* 0x000fea0003800000 */
.L_x_351:
        /* <DEDUP_REMOVED lines=12> */
.L_x_354:
[----:B------:R-:W-:Y:S05]  /*4430*/  BSYNC B1 ;  /* 0x0000000000017941 */ /* 0x000fea0003800000 */
.L_x_353:
        /* <DEDUP_REMOVED lines=10> */
.L_x_356:
[----:B------:R-:W-:Y:S05]  /*44e0*/  BSYNC B1 ;  /* 0x0000000000017941 */ /* 0x000fea0003800000 */
.L_x_355:
        /* <DEDUP_REMOVED lines=11> */
.L_x_358:
[----:B------:R-:W-:Y:S05]  /*45a0*/  BSYNC B1 ;  /* 0x0000000000017941 */ /* 0x000fea0003800000 */
.L_x_357:
        /* <DEDUP_REMOVED lines=13> */
.L_x_360:
[----:B------:R-:W-:Y:S05]  /*4680*/  BSYNC B1 ;  /* 0x0000000000017941 */ /* 0x000fea0003800000 */
.L_x_359:
        /* <DEDUP_REMOVED lines=12> */
.L_x_362:
[----:B------:R-:W-:Y:S05]  /*4750*/  BSYNC B1 ;  /* 0x0000000000017941 */ /* 0x000fea0003800000 */
.L_x_361:
        /* <DEDUP_REMOVED lines=10> */
.L_x_364:
[----:B------:R-:W-:Y:S05]  /*4800*/  BSYNC B1 ;  /* 0x0000000000017941 */ /* 0x000fea0003800000 */
.L_x_363:
        /* <DEDUP_REMOVED lines=11> */
.L_x_366:
[----:B------:R-:W-:Y:S05]  /*48c0*/  BSYNC B1 ;  /* 0x0000000000017941 */ /* 0x000fea0003800000 */
.L_x_365:
        /* <DEDUP_REMOVED lines=13> */
.L_x_368:
[----:B------:R-:W-:Y:S05]  /*49a0*/  BSYNC B1 ;  /* 0x0000000000017941 */ /* 0x000fea0003800000 */
.L_x_367:
        /* <DEDUP_REMOVED lines=12> */
.L_x_370:
[----:B------:R-:W-:Y:S05]  /*4a70*/  BSYNC B1 ;  /* 0x0000000000017941 */ /* 0x000fea0003800000 */
.L_x_369:
        /* <DEDUP_REMOVED lines=10> */
.L_x_372:
[----:B------:R-:W-:Y:S05]  /*4b20*/  BSYNC B1 ;  /* 0x0000000000017941 */ /* 0x000fea0003800000 */
.L_x_371:
        /* <DEDUP_REMOVED lines=11> */
.L_x_374:
[----:B------:R-:W-:Y:S05]  /*4be0*/  BSYNC B1 ;  /* 0x0000000000017941 */ /* 0x000fea0003800000 */
.L_x_373:
        /* <DEDUP_REMOVED lines=13> */
.L_x_376:
[----:B------:R-:W-:Y:S05]  /*4cc0*/  BSYNC B1 ;  /* 0x0000000000017941 */ /* 0x000fea0003800000 */
.L_x_375:
        /* <DEDUP_REMOVED lines=12> */
.L_x_378:
[----:B------:R-:W-:Y:S05]  /*4d90*/  BSYNC B1 ;  /* 0x0000000000017941 */ /* 0x000fea0003800000 */
.L_x_377:
        /* <DEDUP_REMOVED lines=10> */
.L_x_380:
[----:B------:R-:W-:Y:S05]  /*4e40*/  BSYNC B1 ;  /* 0x0000000000017941 */ /* 0x000fea0003800000 */
.L_x_379:
        /* <DEDUP_REMOVED lines=11> */
.L_x_382:
[----:B------:R-:W-:Y:S05]  /*4f00*/  BSYNC B1 ;  /* 0x0000000000017941 */ /* 0x000fea0003800000 */
.L_x_381:
        /* <DEDUP_REMOVED lines=13> */
.L_x_384:
[----:B------:R-:W-:Y:S05]  /*4fe0*/  BSYNC B1 ;  /* 0x0000000000017941 */ /* 0x000fea0003800000 */
.L_x_383:
        /* <DEDUP_REMOVED lines=12> */
.L_x_386:
[----:B------:R-:W-:Y:S05]  /*50b0*/  BSYNC B1 ;  /* 0x0000000000017941 */ /* 0x000fea0003800000 */
.L_x_385:
        /* <DEDUP_REMOVED lines=10> */
.L_x_388:
[----:B------:R-:W-:Y:S05]  /*5160*/  BSYNC B1 ;  /* 0x0000000000017941 */ /* 0x000fea0003800000 */
.L_x_387:
        /* <DEDUP_REMOVED lines=11> */
.L_x_390:
[----:B------:R-:W-:Y:S05]  /*5220*/  BSYNC B1 ;  /* 0x0000000000017941 */ /* 0x000fea0003800000 */
.L_x_389:
        /* <DEDUP_REMOVED lines=13> */
.L_x_392:
[----:B------:R-:W-:Y:S05]  /*5300*/  BSYNC B1 ;  /* 0x0000000000017941 */ /* 0x000fea0003800000 */
.L_x_391:
        /* <DEDUP_REMOVED lines=12> */
.L_x_394:
[----:B------:R-:W-:Y:S05]  /*53d0*/  BSYNC B1 ;  /* 0x0000000000017941 */ /* 0x000fea0003800000 */
.L_x_393:
        /* <DEDUP_REMOVED lines=10> */
.L_x_396:
[----:B------:R-:W-:Y:S05]  /*5480*/  BSYNC B1 ;  /* 0x0000000000017941 */ /* 0x000fea0003800000 */
.L_x_395:
        /* <DEDUP_REMOVED lines=11> */
.L_x_398:
[----:B------:R-:W-:Y:S05]  /*5540*/  BSYNC B1 ;  /* 0x0000000000017941 */ /* 0x000fea0003800000 */
.L_x_397:
        /* <DEDUP_REMOVED lines=13> */
.L_x_400:
[----:B------:R-:W-:Y:S05]  /*5620*/  BSYNC B1 ;  /* 0x0000000000017941 */ /* 0x000fea0003800000 */
.L_x_399:
        /* <DEDUP_REMOVED lines=12> */
.L_x_402:
[----:B------:R-:W-:Y:S05]  /*56f0*/  BSYNC B1 ;  /* 0x0000000000017941 */ /* 0x000fea0003800000 */
.L_x_401:
        /* <DEDUP_REMOVED lines=10> */
.L_x_404:
[----:B------:R-:W-:Y:S05]  /*57a0*/  BSYNC B1 ;  /* 0x0000000000017941 */ /* 0x000fea0003800000 */
.L_x_403:
        /* <DEDUP_REMOVED lines=11> */
.L_x_406:
[----:B------:R-:W-:Y:S05]  /*5860*/  BSYNC B1 ;  /* 0x0000000000017941 */ /* 0x000fea0003800000 */
.L_x_405:
        /* <DEDUP_REMOVED lines=13> */
.L_x_408:
[----:B------:R-:W-:Y:S05]  /*5940*/  BSYNC B1 ;  /* 0x0000000000017941 */ /* 0x000fea0003800000 */
.L_x_407:
        /* <DEDUP_REMOVED lines=12> */
.L_x_410:
[----:B------:R-:W-:Y:S05]  /*5a10*/  BSYNC B1 ;  /* 0x0000000000017941 */ /* 0x000fea0003800000 */
.L_x_409:
        /* <DEDUP_REMOVED lines=10> */
.L_x_412:
[----:B------:R-:W-:Y:S05]  /*5ac0*/  BSYNC B1 ;  /* 0x0000000000017941 */ /* 0x000fea0003800000 */
.L_x_411:
        /* <DEDUP_REMOVED lines=11> */
.L_x_414:
[----:B------:R-:W-:Y:S05]  /*5b80*/  BSYNC B1 ;  /* 0x0000000000017941 */ /* 0x000fea0003800000 */
.L_x_413:
        /* <DEDUP_REMOVED lines=13> */
.L_x_416:
[----:B------:R-:W-:Y:S05]  /*5c60*/  BSYNC B1 ;  /* 0x0000000000017941 */ /* 0x000fea0003800000 */
.L_x_415:
        /* <DEDUP_REMOVED lines=9> */
.L_x_290:
        /* <DEDUP_REMOVED lines=238> */
[----:B------:R-:W-:Y:S02]  /*6be0*/  ISETP.GT.AND P4, PT, R3, RZ, P2 ;  /* 0x000000ff0300720c */ /* 0x000fe40001784270 */
[----:B------:R-:W-:Y:S02]  /*6bf0*/  LEA.HI.X R9, R110, R5, R153, 0x1, P6 ;  /* 0x000000056e097211 */ /* 0x000fe400030f0c99 */
[----:B-1----:R-:W-:Y:S02]  /*6c00*/  LEA R6, P5, R111, R4, 0x1 ;  /* 0x000000046f067211 */ /* 0x002fe400078a08ff */
[----:B------:R-:W-:Y:S02]  /*6c10*/  ISETP.GT.AND P6, PT, R3, RZ, P0 ;  /* 0x000000ff0300720c */ /* 0x000fe400007c4270 */
        /* <DEDUP_REMOVED lines=8> */
[----:B------:R-:W-:Y:S01]  /*6ca0*/  ISETP.GT.AND P3, PT, R3, 0x8, P0 ;  /* 0x000000080300780c */ /* 0x000fe20000764270 */
[----:B------:R-:W-:Y:S01]  /*6cb0*/  @P4 STG.E.U16 desc[UR52][R4.64+0xa0], R64 ;  /* 0x0000a04004004986 */ /* 0x000fe2000c101534 */
[----:B------:R-:W-:-:S02]  /*6cc0*/  ISETP.GT.AND P1, PT, R0, 0x58, PT ;  /* 0x000000580000780c */ /* 0x000fc40003f24270 */
[----:B------:R-:W-:Y:S01]  /*6cd0*/  ISETP.GT.AND P0, PT, R0, 0x59, PT ;  /* 0x000000590000780c */ /* 0x000fe20003f04270 */
[----:B------:R-:W-:Y:S01]  /*6ce0*/  @P6 STG.E.U16 desc[UR52][R4.64+0xa2], R65 ;  /* 0x0000a24104006986 */ /* 0x000fe2000c101534 */
[----:B0-----:R-:W-:Y:S02]  /*6cf0*/  LEA R8, P6, R113, R4, 0x1 ;  /* 0x0000000471087211 */ /* 0x001fe400078c08ff */
[----:B------:R-:W-:Y:S02]  /*6d00*/  F2FP.F16.F32.PACK_AB R66, RZ, R66 ;  /* 0x00000042ff42723e */ /* 0x000fe400000000ff */
[C---:B-1----:R-:W-:Y:S02]  /*6d10*/  LEA R6, P4, R112.reuse, R4, 0x1 ;  /* 0x0000000470067211 */ /* 0x042fe400078808ff */
[----:B------:R-:W-:Y:S02]  /*6d20*/  F2FP.F16.F32.PACK_AB R67, RZ, R67 ;  /* 0x00000043ff43723e */ /* 0x000fe400000000ff */
[----:B------:R-:W-:-:S02]  /*6d30*/  LEA.HI.X R7, R112, R5, R155, 0x1, P4 ;  /* 0x0000000570077211 */ /* 0x000fc400020f0c9b */
[----:B------:R-:W-:Y:S02]  /*6d40*/  ISETP.GT.AND P5, PT, R3, RZ, P1 ;  /* 0x000000ff0300720c */ /* 0x000fe40000fa4270 */
[----:B------:R-:W-:Y:S01]  /*6d50*/  LEA.HI.X R9, R113, R5, R156, 0x1, P6 ;  /* 0x0000000571097211 */ /* 0x000fe200030f0c9c */
[----:B------:R0:W-:Y:S01]  /*6d60*/  @P2 STG.E.U16 desc[UR52][R6.64], R66 ;  /* 0x0000004206002986 */ /* 0x0001e2000c101534 */
[C---:B------:R-:W-:Y:S02]  /*6d70*/  ISETP.GT.AND P4, PT, R3.reuse, RZ, P0 ;  /* 0x000000ff0300720c */ /* 0x040fe40000784270 */
[----:B------:R-:W-:Y:S01]  /*6d80*/  ISETP.GT.AND P1, PT, R3, 0x8, P1 ;  /* 0x000000080300780c */ /* 0x000fe20000f24270 */
[----:B------:R1:W-:Y:S01]  /*6d90*/  @P3 STG.E.U16 desc[UR52][R8.64], R67 ;  /* 0x0000004308003986 */ /* 0x0003e2000c101534 */
[----:B------:R-:W-:Y:S02]  /*6da0*/  F2FP.F16.F32.PACK_AB R68, RZ, R68 ;  /* 0x00000044ff44723e */ /* 0x000fe400000000ff */
[----:B------:R-:W-:-:S02]  /*6db0*/  F2FP.F16.F32.PACK_AB R69, RZ, R69 ;  /* 0x00000045ff45723e */ /* 0x000fc400000000ff */
[----:B------:R-:W-:Y:S01]  /*6dc0*/  F2FP.F16.F32.PACK_AB R70, RZ, R70 ;  /* 0x00000046ff46723e */ /* 0x000fe200000000ff */
[----:B------:R-:W-:Y:S01]  /*6dd0*/  @P5 STG.E.U16 desc[UR52][R4.64+0xb0], R68 ;  /* 0x0000b04404005986 */ /* 0x000fe2000c101534 */
[----:B------:R-:W-:Y:S02]  /*6de0*/  ISETP.GT.AND P2, PT, R3, 0x8, P0 ;  /* 0x000000080300780c */ /* 0x000fe40000744270 */
[C---:B0-----:R-:W-:Y:S01]  /*6df0*/  LEA R6, P3, R114.reuse, R4, 0x1 ;  /* 0x0000000472067211 */ /* 0x041fe200078608ff */
[----:B------:R-:W-:Y:S01]  /*6e00*/  @P4 STG.E.U16 desc[UR52][R4.64+0xb2], R69 ;  /* 0x0000b24504004986 */ /* 0x000fe2000c101534 */
[----:B------:R-:W-:Y:S02]  /*6e10*/  F2FP.F16.F32.PACK_AB R71, RZ, R71 ;  /* 0x00000047ff47723e */ /* 0x000fe400000000ff */
[----:B------:R-:W-:Y:S02]  /*6e20*/  LEA.HI.X R7, R114, R5, R157, 0x1, P3 ;  /* 0x0000000572077211 */ /* 0x000fe400018f0c9d */
[----:B------:R-:W-:-:S02]  /*6e30*/  ISETP.GT.AND P3, PT, R0, 0x60, PT ;  /* 0x000000600000780c */ /* 0x000fc40003f64270 */
[----:B-1----:R-:W-:Y:S01]  /*6e40*/  LEA R8, P0, R115, R4, 0x1 ;  /* 0x0000000473087211 */ /* 0x002fe200078008ff */
[----:B------:R0:W-:Y:S01]  /*6e50*/  @P1 STG.E.U16 desc[UR52][R6.64], R70 ;  /* 0x0000004606001986 */ /* 0x0001e2000c101534 */
[----:B------:R-:W-:Y:S02]  /*6e60*/  ISETP.GT.AND P1, PT, R3, RZ, P3 ;  /* 0x000000ff0300720c */ /* 0x000fe40001f24270 */
[----:B------:R-:W-:Y:S02]  /*6e70*/  LEA.HI.X R9, R115, R5, R158, 0x1, P0 ;  /* 0x0000000573097211 */ /* 0x000fe400000f0c9e */
[----:B------:R-:W-:Y:S02]  /*6e80*/  ISETP.GT.AND P0, PT, R0, 0x61, PT ;  /* 0x000000610000780c */ /* 0x000fe40003f04270 */
[----:B------:R-:W-:Y:S01]  /*6e90*/  F2FP.F16.F32.PACK_AB R72, RZ, R72 ;  /* 0x00000048ff48723e */ /* 0x000fe200000000ff */
[----:B------:R1:W-:Y:S01]  /*6ea0*/  @P2 STG.E.U16 desc[UR52][R8.64], R71 ;  /* 0x0000004708002986 */ /* 0x0003e2000c101534 */
[----:B------:R-:W-:-:S02]  /*6eb0*/  ISETP.GT.AND P4, PT, R3, RZ, P0 ;  /* 0x000000ff0300720c */ /* 0x000fc40000784270 */
[----:B------:R-:W-:Y:S02]  /*6ec0*/  ISETP.GT.AND P2, PT, R3, 0x8, P3 ;  /* 0x000000080300780c */ /* 0x000fe40001f44270 */
[----:B------:R-:W-:Y:S01]  /*6ed0*/  F2FP.F16.F32.PACK_AB R73, RZ, R73 ;  /* 0x00000049ff49723e */ /* 0x000fe200000000ff */
[----:B------:R-:W-:Y:S01]  /*6ee0*/  @P1 STG.E.U16 desc[UR52][R4.64+0xc0], R72 ;  /* 0x0000c04804001986 */ /* 0x000fe2000c101534 */
[C---:B0-----:R-:W-:Y:S02]  /*6ef0*/  LEA R6, P1, R116.reuse, R4, 0x1 ;  /* 0x0000000474067211 */ /* 0x041fe400078208ff */
[----:B------:R-:W-:Y:S02]  /*6f00*/  F2FP.F16.F32.PACK_AB R74, RZ, R74 ;  /* 0x0000004aff4a723e */ /* 0x000fe400000000ff */
[----:B------:R-:W-:Y:S02]  /*6f10*/  LEA.HI.X R7, R116, R5, R159, 0x1, P1 ;  /* 0x0000000574077211 */ /* 0x000fe400008f0c9f */
[----:B------:R-:W-:Y:S01]  /*6f20*/  ISETP.GT.AND P1, PT, R0, 0x68, PT ;  /* 0x000000680000780c */ /* 0x000fe20003f24270 */
[----:B------:R-:W-:Y:S01]  /*6f30*/  @P4 STG.E.U16 desc[UR52][R4.64+0xc2], R73 ;  /* 0x0000c24904004986 */ /* 0x000fe2000c101534 */
[----:B-1----:R-:W-:-:S02]  /*6f40*/  LEA R8, P5, R117, R4, 0x1 ;  /* 0x0000000475087211 */ /* 0x002fc400078a08ff */
[C---:B------:R-:W-:Y:S01]  /*6f50*/  ISETP.GT.AND P0, PT, R3.reuse, 0x8, P0 ;  /* 0x000000080300780c */ /* 0x040fe20000704270 */
[----:B------:R0:W-:Y:S01]  /*6f60*/  @P2 STG.E.U16 desc[UR52][R6.64], R74 ;  /* 0x0000004a06002986 */ /* 0x0001e2000c101534 */
[----:B------:R-:W-:Y:S02]  /*6f70*/  ISETP.GT.AND P2, PT, R0, 0x69, PT ;  /* 0x000000690000780c */ /* 0x000fe40003f44270 */
[C---:B------:R-:W-:Y:S02]  /*6f80*/  ISETP.GT.AND P3, PT, R3.reuse, RZ, P1 ;  /* 0x000000ff0300720c */ /* 0x040fe40000f64270 */
[----:B------:R-:W-:Y:S02]  /*6f90*/  ISETP.GT.AND P4, PT, R3, RZ, P2 ;  /* 0x000000ff0300720c */ /* 0x000fe40001784270 */
[----:B------:R-:W-:Y:S02]  /*6fa0*/  LEA.HI.X R9, R117, R5, R160, 0x1, P5 ;  /* 0x0000000575097211 */ /* 0x000fe400028f0ca0 */
[----:B------:R-:W-:-:S02]  /*6fb0*/  ISETP.GT.AND P5, PT, R3, 0x8, P1 ;  /* 0x000000080300780c */ /* 0x000fc40000fa4270 */
[C---:B------:R-:W-:Y:S02]  /*6fc0*/  LEA R10, P6, R118.reuse, R4, 0x1 ;  /* 0x00000004760a7211 */ /* 0x040fe400078c08ff */
[----:B------:R-:W-:Y:S02]  /*6fd0*/  F2FP.F16.F32.PACK_AB R75, RZ, R75 ;  /* 0x0000004bff4b723e */ /* 0x000fe400000000ff */
[----:B------:R-:W-:Y:S02]  /*6fe0*/  F2FP.F16.F32.PACK_AB R76, RZ, R76 ;  /* 0x0000004cff4c723e */ /* 0x000fe400000000ff */
[----:B------:R-:W-:Y:S01]  /*6ff0*/  F2FP.F16.F32.PACK_AB R77, RZ, R77 ;  /* 0x0000004dff4d723e */ /* 0x000fe200000000ff */
[----:B------:R1:W-:Y:S01]  /*7000*/  @P0 STG.E.U16 desc[UR52][R8.64], R75 ;  /* 0x0000004b08000986 */ /* 0x0003e2000c101534 */
[----:B------:R-:W-:Y:S02]  /*7010*/  F2FP.F16.F32.PACK_AB R78, RZ, R78 ;  /* 0x0000004eff4e723e */ /* 0x000fe400000000ff */
[----:B------:R-:W-:Y:S01]  /*7020*/  LEA.HI.X R11, R118, R5, R161, 0x1, P6 ;  /* 0x00000005760b7211 */ /* 0x000fe200030f0ca1 */
[----:B------:R-:W-:Y:S01]  /*7030*/  @P3 STG.E.U16 desc[UR52][R4.64+0xd0], R76 ;  /* 0x0000d04c04003986 */ /* 0x000fe2000c101534 */
[----:B------:R-:W-:-:S02]  /*7040*/  ISETP.GT.AND P2, PT, R3, 0x8, P2 ;  /* 0x000000080300780c */ /* 0x000fc40001744270 */
[C---:B------:R-:W-:Y:S01]  /*7050*/  ISETP.GT.AND P3, PT, R0.reuse, 0x71, PT ;  /* 0x000000710000780c */ /* 0x040fe20003f64270 */
[----:B------:R-:W-:Y:S01]  /*7060*/  @P4 STG.E.U16 desc[UR52][R4.64+0xd2], R77 ;  /* 0x0000d24d04004986 */ /* 0x000fe2000c101534 */
[----:B------:R-:W-:Y:S02]  /*7070*/  ISETP.GT.AND P4, PT, R0, 0x70, PT ;  /* 0x000000700000780c */ /* 0x000fe40003f84270 */
[----:B------:R-:W-:Y:S01]  /*7080*/  F2FP.F16.F32.PACK_AB R79, RZ, R79 ;  /* 0x0000004fff4f723e */ /* 0x000fe200000000ff */
[----:B------:R-:W-:Y:S01]  /*7090*/  @P5 STG.E.U16 desc[UR52][R10.64], R78 ;  /* 0x0000004e0a005986 */ /* 0x000fe2000c101534 */
[----:B0-----:R-:W-:Y:S02]  /*70a0*/  LEA R6, P5, R119, R4, 0x1 ;  /* 0x0000000477067211 */ /* 0x001fe400078a08ff */
[----:B------:R-:W-:Y:S02]  /*70b0*/  ISETP.GT.AND P6, PT, R3, RZ, P4 ;  /* 0x000000ff0300720c */ /* 0x000fe400027c4270 */
[----:B------:R-:W-:-:S02]  /*70c0*/  LEA.HI.X R7, R119, R5, R162, 0x1, P5 ;  /* 0x0000000577077211 */ /* 0x000fc400028f0ca2 */
[C---:B------:R-:W-:Y:S02]  /*70d0*/  ISETP.GT.AND P5, PT, R3.reuse, RZ, P3 ;  /* 0x000000ff0300720c */ /* 0x040fe40001fa4270 */
[C---:B------:R-:W-:Y:S01]  /*70e0*/  ISETP.GT.AND P3, PT, R3.reuse, 0x8, P3 ;  /* 0x000000080300780c */ /* 0x040fe20001f64270 */
[----:B------:R0:W-:Y:S01]  /*70f0*/  @P2 STG.E.U16 desc[UR52][R6.64], R79 ;  /* 0x0000004f06002986 */ /* 0x0001e2000c101534 */
[----:B------:R-:W-:Y:S02]  /*7100*/  ISETP.GT.AND P2, PT, R3, 0x8, P4 ;  /* 0x000000080300780c */ /* 0x000fe40002744270 */
[----:B-1----:R-:W-:Y:S02]  /*7110*/  LEA R8, P4, R120, R4, 0x1 ;  /* 0x0000000478087211 */ /* 0x002fe400078808ff */
[----:B------:R-:W-:Y:S02]  /*7120*/  F2FP.F16.F32.PACK_AB R80, RZ, R80 ;  /* 0x00000050ff50723e */ /* 0x000fe400000000ff */
[----:B------:R-:W-:-:S02]  /*7130*/  F2FP.F16.F32.PACK_AB R81, RZ, R81 ;  /* 0x00000051ff51723e */ /* 0x000fc400000000ff */
[----:B------:R-:W-:Y:S01]  /*7140*/  ISETP.GT.AND P0, PT, R0, 0x78, PT ;  /* 0x000000780000780c */ /* 0x000fe20003f04270 */
[----:B------:R3:W-:Y:S01]  /*7150*/  @P6 STG.E.U16 desc[UR52][R4.64+0xe0], R80 ;  /* 0x0000e05004006986 */ /* 0x0007e2000c101534 */
[----:B------:R-:W-:Y:S02]  /*7160*/  LEA.HI.X R9, R120, R5, R163, 0x1, P4 ;  /* 0x0000000578097211 */ /* 0x000fe400020f0ca3 */
[----:B------:R-:W-:Y:S01]  /*7170*/  ISETP.GT.AND P1, PT, R0, 0x79, PT ;  /* 0x000000790000780c */ /* 0x000fe20003f24270 */
[----:B------:R3:W-:Y:S01]  /*7180*/  @P5 STG.E.U16 desc[UR52][R4.64+0xe2], R81 ;  /* 0x0000e25104005986 */ /* 0x0007e2000c101534 */
[----:B0-----:R-:W-:Y:S02]  /*7190*/  LEA R6, P4, R121, R4, 0x1 ;  /* 0x0000000479067211 */ /* 0x001fe400078808ff */
[----:B------:R-:W-:Y:S02]  /*71a0*/  ISETP.GT.AND P6, PT, R3, RZ, P0 ;  /* 0x000000ff0300720c */ /* 0x000fe400007c4270 */
[----:B------:R-:W-:-:S02]  /*71b0*/  F2FP.F16.F32.PACK_AB R82, RZ, R82 ;  /* 0x00000052ff52723e */ /* 0x000fc400000000ff */
[----:B------:R-:W-:Y:S02]  /*71c0*/  ISETP.GT.AND P5, PT, R3, RZ, P1 ;  /* 0x000000ff0300720c */ /* 0x000fe40000fa4270 */
[----:B------:R-:W-:Y:S01]  /*71d0*/  F2FP.F16.F32.PACK_AB R83, RZ, R83 ;  /* 0x00000053ff53723e */ /* 0x000fe200000000ff */
[----:B------:R3:W-:Y:S01]  /*71e0*/  @P2 STG.E.U16 desc[UR52][R8.64], R82 ;  /* 0x0000005208002986 */ /* 0x0007e2000c101534 */
[----:B------:R-:W-:Y:S02]  /*71f0*/  LEA.HI.X R7, R121, R5, R164, 0x1, P4 ;  /* 0x0000000579077211 */ /* 0x000fe400020f0ca4 */
[C---:B------:R-:W-:Y:S02]  /*7200*/  ISETP.GT.AND P0, PT, R3.reuse, 0x8, P0 ;  /* 0x000000080300780c */ /* 0x040fe40000704270 */
[----:B------:R-:W-:Y:S01]  /*7210*/  ISETP.GT.AND P1, PT, R3, 0x8, P1 ;  /* 0x000000080300780c */ /* 0x000fe20000f24270 */
[----:B------:R3:W-:Y:S01]  /*7220*/  @P3 STG.E.U16 desc[UR52][R6.64], R83 ;  /* 0x0000005306003986 */ /* 0x0007e2000c101534 */
[----:B------:R-:W-:-:S02]  /*7230*/  LEA R10, P2, R122, R4, 0x1 ;  /* 0x000000047a0a7211 */ /* 0x000fc400078408ff */
[C---:B------:R-:W-:Y:S02]  /*7240*/  LEA R12, P3, R123.reuse, R4, 0x1 ;  /* 0x000000047b0c7211 */ /* 0x040fe400078608ff */
[----:B------:R-:W-:Y:S02]  /*7250*/  F2FP.F16.F32.PACK_AB R84, RZ, R84 ;  /* 0x00000054ff54723e */ /* 0x000fe400000000ff */
[----:B------:R-:W-:Y:S02]  /*7260*/  F2FP.F16.F32.PACK_AB R85, RZ, R85 ;  /* 0x00000055ff55723e */ /* 0x000fe400000000ff */
[----:B------:R-:W-:Y:S01]  /*7270*/  F2FP.F16.F32.PACK_AB R86, RZ, R86 ;  /* 0x00000056ff56723e */ /* 0x000fe200000000ff */
[----:B------:R3:W-:Y:S01]  /*7280*/  @P6 STG.E.U16 desc[UR52][R4.64+0xf0], R84 ;  /* 0x0000f05404006986 */ /* 0x0007e2000c101534 */
[----:B------:R-:W-:Y:S02]  /*7290*/  LEA.HI.X R11, R122, R5, R165, 0x1, P2 ;  /* 0x000000057a0b7211 */ /* 0x000fe400010f0ca5 */
[----:B------:R-:W-:Y:S01]  /*72a0*/  F2FP.F16.F32.PACK_AB R87, RZ, R87 ;  /* 0x00000057ff57723e */ /* 0x000fe200000000ff */
[----:B------:R3:W-:Y:S01]  /*72b0*/  @P5 STG.E.U16 desc[UR52][R4.64+0xf2], R85 ;  /* 0x0000f25504005986 */ /* 0x0007e2000c101534 */
[----:B------:R-:W-:-:S03]  /*72c0*/  LEA.HI.X R13, R123, R5, R166, 0x1, P3 ;  /* 0x000000057b0d7211 */ /* 0x000fc600018f0ca6 */
[----:B------:R3:W-:Y:S04]  /*72d0*/  @P0 STG.E.U16 desc[UR52][R10.64], R86 ;  /* 0x000000560a000986 */ /* 0x0007e8000c101534 */
[----:B------:R3:W-:Y:S02]  /*72e0*/  @P1 STG.E.U16 desc[UR52][R12.64], R87 ;  /* 0x000000570c001986 */ /* 0x0007e4000c101534 */
.L_x_417:
[----:B------:R-:W-:Y:S05]  /*72f0*/  BSYNC B0 ;  /* 0x0000000000007941 */ /* 0x000fea0003800000 */
.L_x_289:
[----:B------:R-:W-:Y:S01]  /*7300*/  IADD3 R16, P0, R16, UR50, RZ ;  /* 0x0000003210107c10 */ /* 0x000fe2000ff1e0ff */
[----:B------:R-:W-:Y:S01]  /*7310*/  ULDC.64 UR4, c[0x0][0x640] ;  /* 0x0001900000047ab9 */ /* 0x000fe20000000a00 */
[----:B------:R-:W-:Y:S01]  /*7320*/  UMOV UR43, 0xffffffff ;  /* 0xffffffff002b7882 */ /* 0x000fe20000000000 */
[----:B------:R-:W-:Y:S01]  /*7330*/  UMOV UR44, 0xffffffff ;  /* 0xffffffff002c7882 */ /* 0x000fe20000000000 */
[----:B------:R-:W-:Y:S02]  /*7340*/  IADD3.X R17, R17, UR38, RZ, P0, !PT ;  /* 0x0000002611117c10 */ /* 0x000fe400087fe4ff */
[----:B------:R-:W-:Y:S02]  /*7350*/  ISETP.GE.U32.AND P0, PT, R16, UR4, PT ;  /* 0x0000000410007c0c */ /* 0x000fe4000bf06070 */
[----:B012---:R-:W-:Y:S02]  /*7360*/  PRMT R0, RZ, 0x7610, R0 ;  /* 0x00007610ff007816 */ /* 0x007fe40000000000 */
        /* <DEDUP_REMOVED lines=10> */
[----:B------:R-:W1:Y:S01]  /*7410*/  S2UR UR18, SR_CTAID.Y ;  /* 0x00000000001279c3 */ /* 0x000e620000002600 */
[----:B------:R-:W-:Y:S02]  /*7420*/  R2UR UR17, R17 ;  /* 0x00000000111172ca */ /* 0x000fe400000e0000 */
[----:B------:R-:W-:-:S02]  /*7430*/  R2UR UR12, R16 ;  /* 0x00000000100c72ca */ /* 0x000fc400000e0000 */
[----:B------:R-:W-:Y:S02]  /*7440*/  R2UR UR13, R17 ;  /* 0x00000000110d72ca */ /* 0x000fe400000e0000 */
[----:B0-----:R-:W-:-:S05]  /*7450*/  I2FP.F32.U32 R0, UR6 ;  /* 0x0000000600007c45 */ /* 0x001fca0008201000 */
[----:B------:R-:W-:-:S04]  /*7460*/  FMUL R0, R0, UR7 ;  /* 0x0000000700007c20 */ /* 0x000fc80008400000 */
[----:B------:R0:W2:Y:S01]  /*7470*/  F2I.U32.TRUNC.NTZ R3, R0 ;  /* 0x0000000000037305 */ /* 0x0000a2000020f000 */
[----:B-1----:R-:W-:Y:S05]  /*7480*/  @!P0 BRA `(.L_x_419) ;  /* 0x0000000000308947 */ /* 0x002fea0003800000 */
        /* <DEDUP_REMOVED lines=12> */
.L_x_419:
[----:B------:R-:W-:Y:S01]  /*7550*/  USHF.R.U64 UR44, UR12, UR15, UR13 ;  /* 0x0000000f0c2c7299 */ /* 0x000fe2000800120d */
[----:B0-----:R-:W-:Y:S01]  /*7560*/  I2FP.F32.U32 R0, UR18 ;  /* 0x0000001200007c45 */ /* 0x001fe20008201000 */
[----:B------:R-:W-:Y:S01]  /*7570*/  USHF.R.U32.HI UR4, URZ, UR15, UR13 ;  /* 0x0000000f3f047299 */ /* 0x000fe2000801160d */
[----:B--2---:R-:W-:Y:S01]  /*7580*/  R2UR UR14, R3 ;  /* 0x00000000030e72ca */ /* 0x004fe200000e0000 */
[----:B------:R-:W-:Y:S02]  /*7590*/  UIADD3 UR10, UP0, URZ, -UR44, URZ ;  /* 0x8000002c3f0a7290 */ /* 0x000fe4000ff1e03f */
[----:B------:R-:W-:Y:S01]  /*75a0*/  FMUL R0, R0, UR19 ;  /* 0x0000001300007c20 */ /* 0x000fe20008400000 */
[----:B------:R-:W-:Y:S01]  /*75b0*/  ULDC.64 UR12, c[0x0][0x610] ;  /* 0x00018400000c7ab9 */ /* 0x000fe20000000a00 */
[----:B------:R-:W-:Y:S01]  /*75c0*/  UIADD3.X UR4, URZ, ~UR4, URZ, UP0, !UPT ;  /* 0x800000043f047290 */ /* 0x000fe200087fe43f */
[----:B------:R-:W-:Y:S01]  /*75d0*/  UMOV UR8, UR16 ;  /* 0x0000001000087c82 */ /* 0x000fe20008000000 */
[----:B------:R-:W-:-:S02]  /*75e0*/  UMOV UR9, UR17 ;  /* 0x0000001100097c82 */ /* 0x000fc40008000000 */
[----:B------:R-:W0:Y:S01]  /*75f0*/  F2I.U32.TRUNC.NTZ R0, R0 ;  /* 0x0000000000007305 */ /* 0x000e22000020f000 */
[----:B------:R-:W-:Y:S02]  /*7600*/  UIMAD UR4, UR4, UR12, URZ ;  /* 0x0000000c040472a4 */ /* 0x000fe4000f8e023f */
[----:B------:R-:W-:Y:S02]  /*7610*/  UIMAD.WIDE.U32 UR8, UR10, UR12, UR8 ;  /* 0x0000000c0a0872a5 */ /* 0x000fe4000f8e0008 */
        /* <DEDUP_REMOVED lines=8> */
[----:B------:R-:W-:Y:S01]  /*76a0*/  USHF.R.U64 UR8, UR8, UR11, UR10 ;  /* 0x0000000b08087299 */ /* 0x000fe2000800120a */
[----:B0-----:R-:W-:Y:S01]  /*76b0*/  R2UR UR16, R0 ;  /* 0x00000000001072ca */ /* 0x001fe200000e0000 */
[----:B------:R-:W-:Y:S01]  /*76c0*/  USHF.R.U32.HI UR10, URZ, UR11, UR10 ;  /* 0x0000000b3f0a7299 */ /* 0x000fe2000801160a */
[----:B------:R-:W-:Y:S01]  /*76d0*/  ISETP.NE.AND.EX P0, PT, RZ, UR5, PT, P0 ;  /* 0x00000005ff007c0c */ /* 0x000fe2000bf05300 */
[----:B------:R-:W-:Y:S01]  /*76e0*/  ULDC UR17, c[0x0][0x5f8] ;  /* 0x00017e0000117ab9 */ /* 0x000fe20000000800 */
[----:B------:R-:W-:-:S02]  /*76f0*/  ULOP3.LUT UR22, URZ, UR13, URZ, 0x33, !UPT ;  /* 0x0000000d3f167292 */ /* 0x000fc4000f8e333f */
[----:B------:R-:W-:Y:S02]  /*7700*/  USHF.R.U64 UR13, UR8, UR17, UR10 ;  /* 0x00000011080d7299 */ /* 0x000fe4000800120a */
[----:B------:R-:W-:Y:S01]  /*7710*/  USHF.R.U32.HI UR10, URZ, UR17, UR10 ;  /* 0x000000113f0a7299 */ /* 0x000fe2000801160a */
[----:B------:R-:W-:Y:S01]  /*7720*/  UMOV UR19, 0x1 ;  /* 0x0000000100137882 */ /* 0x000fe20000000000 */
[----:B------:R-:W-:Y:S02]  /*7730*/  UIADD3 UR14, -UR14, URZ, URZ ;  /* 0x0000003f0e0e7290 */ /* 0x000fe4000fffe13f */
[----:B------:R-:W-:Y:S02]  /*7740*/  USHF.L.U32 UR12, UR19, UR21, URZ ;  /* 0x00000015130c7299 */ /* 0x000fe4000800063f */
[----:B------:R-:W-:Y:S01]  /*7750*/  USHF.R.U64 UR19, UR13, UR21, UR10 ;  /* 0x000000150d137299 */ /* 0x000fe2000800120a */
[----:B------:R-:W-:Y:S01]  /*7760*/  ULDC UR15, c[0x0][0x144] ;  /* 0x00005100000f7ab9 */ /* 0x000fe20000000800 */
[----:B------:R-:W-:Y:S01]  /*7770*/  ULDC UR7, c[0x0][0x5f0] ;  /* 0x00017c0000077ab9 */ /* 0x000fe20000000800 */
[----:B------:R-:W-:-:S02]  /*7780*/  UIADD3 UR20, -UR16, URZ, URZ ;  /* 0x0000003f10147290 */ /* 0x000fc4000fffe13f */
[----:B------:R-:W-:Y:S02]  /*7790*/  USHF.R.U32.HI UR17, URZ, UR21, UR10 ;  /* 0x000000153f117299 */ /* 0x000fe4000801160a */
[----:B------:R-:W-:Y:S02]  /*77a0*/  UIADD3 UR9, UR7, -0x1, URZ ;  /* 0xffffffff07097890 */ /* 0x000fe4000fffe03f */
[----:B------:R-:W-:Y:S01]  /*77b0*/  UIMAD UR49, UR15, UR14, UR6 ;  /* 0x0000000e0f3172a4 */ /* 0x000fe2000f8e0206 */
        /* <DEDUP_REMOVED lines=15> */
.L_x_420:
        /* <DEDUP_REMOVED lines=14> */
.L_x_418:
[----:B------:R-:W-:Y:S01]  /*7990*/  UIMAD.WIDE.U32 UR4, UR37, 0x24924925, URZ ;  /* 0x24924925250478a5 */ /* 0x000fe2000f8e003f */
[----:B------:R-:W-:-:S03]  /*79a0*/  LOP3.LUT P0, RZ, R0, 0xff, RZ, 0xc0, !PT ;  /* 0x000000ff00ff7812 */ /* 0x000fc6000780c0ff */
[----:B------:R-:W-:-:S04]  /*79b0*/  UIADD3 UR4, UR37, -UR5, URZ ;  /* 0x8000000525047290 */ /* 0x000fc8000fffe03f */
[----:B------:R-:W-:-:S04]  /*79c0*/  ULEA.HI UR4, UR4, UR5, URZ, 0x1f ;  /* 0x0000000504047291 */ /* 0x000fc8000f8ff83f */
[----:B------:R-:W-:-:S04]  /*79d0*/  USHF.R.U32.HI UR4, URZ, 0x2, UR4 ;  /* 0x000000023f047899 */ /* 0x000fc80008011604 */
[----:B------:R-:W-:Y:S01]  /*79e0*/  UIMAD UR37, UR4, -0x7, UR37 ;  /* 0xfffffff9042578a4 */ /* 0x000fe2000f8e0225 */
[----:B------:R-:W-:Y:S11]  /*79f0*/  @P0 BRA `(.L_x_421) ;  /* 0xffffffa0009c0947 */ /* 0x000ff6000383ffff */
[----:B------:R-:W-:Y:S05]  /*7a00*/  EXIT ;  /* 0x000000000000794d */ /* 0x000fea0003800000 */
.L_x_262:
        /* <DEDUP_REMOVED lines=28> */
.L_x_423:
[----:B------:R-:W-:Y:S01]  /*7bd0*/  USHF.R.U64 UR4, UR14, UR19, UR15 ;  /* 0x000000130e047299 */ /* 0x000fe2000800120f */
[----:B------:R-:W-:Y:S01]  /*7be0*/  R2UR UR9, R17 ;  /* 0x00000000110972ca */ /* 0x000fe200000e0000 */
[----:B------:R-:W-:Y:S02]  /*7bf0*/  USHF.R.U32.HI UR5, URZ, UR19, UR15 ;  /* 0x000000133f057299 */ /* 0x000fe4000801160f */
[----:B------:R-:W-:Y:S01]  /*7c00*/  UIADD3 UR6, UP0, URZ, -UR4, URZ ;  /* 0x800000043f067290 */ /* 0x000fe2000ff1e03f */
[----:B------:R-:W-:Y:S01]  /*7c10*/  ULDC.64 UR14, c[0x0][0x610] ;  /* 0x00018400000e7ab9 */ /* 0x000fe20000000a00 */
[----:B------:R-:W-:Y:S02]  /*7c20*/  UMOV UR8, UR20 ;  /* 0x0000001400087c82 */ /* 0x000fe40008000000 */
[----:B------:R-:W-:Y:S02]  /*7c30*/  UIADD3.X UR5, URZ, ~UR5, URZ, UP0, !UPT ;  /* 0x800000053f057290 */ /* 0x000fe400087fe43f */
[----:B------:R-:W-:-:S02]  /*7c40*/  UISETP.NE.AND UP1, UPT, UR42, URZ, UPT ;  /* 0x0000003f2a00728c */ /* 0x000fc4000bf25270 */
[----:B------:R-:W-:Y:S02]  /*7c50*/  UIMAD UR5, UR5, UR14, URZ ;  /* 0x0000000e050572a4 */ /* 0x000fe4000f8e023f */
[----:B------:R-:W-:Y:S02]  /*7c60*/  UIMAD.WIDE.U32 UR8, UR6, UR14, UR8 ;  /* 0x0000000e060872a5 */ /* 0x000fe4000f8e0008 */
[----:B------:R-:W-:Y:S01]  /*7c70*/  UIMAD UR6, UR6, UR15, UR5 ;  /* 0x0000000f060672a4 */ /* 0x000fe2000f8e0205 */
[----:B------:R-:W-:Y:S02]  /*7c80*/  ULDC UR14, c[0x0][0x608] ;  /* 0x00018200000e7ab9 */ /* 0x000fe40000000800 */
[----:B------:R-:W-:Y:S01]  /*7c90*/  ULDC UR15, c[0x0][0x5f8] ;  /* 0x00017e00000f7ab9 */ /* 0x000fe20000000800 */
[----:B------:R-:W-:Y:S01]  /*7ca0*/  UIADD3 UR6, UR9, UR6, URZ ;  /* 0x0000000609067290 */ /* 0x000fe2000fffe03f */
[----:B------:R-:W-:Y:S01]  /*7cb0*/  ULDC UR22, c[0x0][0x648] ;  /* 0x0001920000167ab9 */ /* 0x000fe20000000800 */
[----:B------:R-:W-:-:S02]  /*7cc0*/  @UP1 UIMAD UR7, UR11, UR12, UR10 ;  /* 0x0000000c0b0712a4 */ /* 0x000fc4000f8e020a */
[----:B------:R-:W-:Y:S02]  /*7cd0*/  USHF.R.U64 UR18, UR8, UR14, UR6 ;  /* 0x0000000e08127299 */ /* 0x000fe40008001206 */
[----:B------:R-:W-:Y:S01]  /*7ce0*/  USHF.R.U32.HI UR6, URZ, UR14, UR6 ;  /* 0x0000000e3f067299 */ /* 0x000fe20008011606 */
[----:B------:R-:W-:Y:S01]  /*7cf0*/  ULDC.64 UR8, c[0x0][0x630] ;  /* 0x00018c0000087ab9 */ /* 0x000fe20000000a00 */
        /* <DEDUP_REMOVED lines=28> */
.L_x_424:
        /* <DEDUP_REMOVED lines=17> */
.L_x_422:
        /* <DEDUP_REMOVED lines=10> */
[----:B------:R-:W-:Y:S01]  /*8070*/  UMOV UR6, 0xffffffff ;  /* 0xffffffff00067882 */ /* 0x000fe20000000000 */
[----:B------:R-:W-:Y:S01]  /*8080*/  UMOV UR7, 0x1 ;  /* 0x0000000100077882 */ /* 0x000fe20000000000 */
[----:B------:R-:W-:Y:S01]  /*8090*/  USHF.L.U32 UR30, UR6, UR23, URZ ;  /* 0x00000017061e7299 */ /* 0x000fe2000800063f */
[----:B------:R-:W-:Y:S01]  /*80a0*/  BSSY B0, `(.L_x_425) ;  /* 0x00000e8000007945 */ /* 0x000fe20003800000 */
[----:B------:R-:W-:Y:S01]  /*80b0*/  IMAD.MOV.U32 R10, RZ, RZ, 0x1 ;  /* 0x00000001ff0a7424 */ /* 0x000fe200078e00ff */
[----:B------:R-:W-:Y:S01]  /*80c0*/  ULDC UR22, c[0x0][0x5f0] ;  /* 0x00017c0000167ab9 */ /* 0x000fe20000000800 */
[----:B------:R-:W-:Y:S01]  /*80d0*/  IMAD.MOV.U32 R8, RZ, RZ, 0x1 ;  /* 0x00000001ff087424 */ /* 0x000fe200078e00ff */
[----:B------:R-:W-:Y:S01]  /*80e0*/  UMOV UR32, 0x5 ;  /* 0x0000000500207882 */ /* 0x000fe20000000000 */
[----:B------:R-:W-:Y:S01]  /*80f0*/  IMAD.MOV.U32 R9, RZ, RZ, RZ ;  /* 0x000000ffff097224 */ /* 0x000fe200078e00ff */
[----:B------:R-:W-:-:S02]  /*8100*/  UIADD3 UR37, UR40, 0x7e, URZ ;  /* 0x0000007e28257890 */ /* 0x000fc4000fffe03f */
[----:B------:R-:W-:Y:S02]  /*8110*/  ULEA UR43, UR39, 0x1, 0x3 ;  /* 0x00000001272b7891 */ /* 0x000fe4000f8e183f */
[----:B------:R-:W-:Y:S02]  /*8120*/  ULOP3.LUT UR44, UR41, 0x2, URZ, 0xfc, !UPT ;  /* 0x00000002292c7892 */ /* 0x000fe4000f8efc3f */
[----:B------:R-:W-:Y:S02]  /*8130*/  UIADD3 UR22, UR22, -0x1, URZ ;  /* 0xffffffff16167890 */ /* 0x000fe4000fffe03f */
[----:B------:R-:W-:Y:S02]  /*8140*/  USHF.L.U32 UR23, UR7, UR23, URZ ;  /* 0x0000001707177299 */ /* 0x000fe4000800063f */
[----:B------:R-:W-:Y:S01]  /*8150*/  ULOP3.LUT UR30, URZ, UR30, URZ, 0x33, !UPT ;  /* 0x0000001e3f1e7292 */ /* 0x000fe2000f8e333f */
[----:B------:R-:W-:Y:S01]  /*8160*/  ULDC.64 UR34, c[0x0][0x198] ;  /* 0x0000660000227ab9 */ /* 0x000fe20000000a00 */
[----:B0-----:R-:W-:-:S02]  /*8170*/  ULOP3.LUT UR4, UR5, 0x1, URZ, 0xc0, !UPT ;  /* 0x0000000105047892 */ /* 0x001fc4000f8ec03f */
[----:B------:R-:W-:Y:S02]  /*8180*/  USHF.R.U32.HI UR45, URZ, 0x1, UR5 ;  /* 0x000000013f2d7899 */ /* 0x000fe40008011605 */
[----:B------:R-:W-:Y:S02]  /*8190*/  USHF.L.U32 UR46, UR5, 0x5, URZ ;  /* 0x00000005052e7899 */ /* 0x000fe4000800063f */
[----:B------:R-:W-:Y:S02]  /*81a0*/  USHF.L.U32 UR47, UR5, 0xb, URZ ;  /* 0x0000000b052f7899 */ /* 0x000fe4000800063f */
[----:B------:R-:W-:Y:S02]  /*81b0*/  ULOP3.LUT UR5, UR5, 0xfffffffe, URZ, 0xc0, !UPT ;  /* 0xfffffffe05057892 */ /* 0x000fe4000f8ec03f */
[----:B------:R-:W-:Y:S02]  /*81c0*/  UISETP.GT.U32.AND UP0, UPT, UR4, 0xffff, UPT ;  /* 0x0000ffff0400788c */ /* 0x000fe4000bf04070 */
[----:B------:R-:W-:-:S02]  /*81d0*/  ULOP3.LUT UR6, UR5, 0x1, URZ, 0xfc, !UPT ;  /* 0x0000000105067892 */ /* 0x000fc4000f8efc3f */
[----:B------:R-:W-:Y:S02]  /*81e0*/  USEL UR4, UR4, 0xffff, !UP0 ;  /* 0x0000ffff04047887 */ /* 0x000fe4000c000000 */
[----:B------:R-:W-:Y:S02]  /*81f0*/  USHF.L.U32 UR31, UR7, UR5, URZ ;  /* 0x00000005071f7299 */ /* 0x000fe4000800063f */
[----:B------:R-:W-:Y:S02]  /*8200*/  USHF.L.U32 UR6, UR7, UR6, URZ ;  /* 0x0000000607067299 */ /* 0x000fe4000800063f */
[----:B------:R-:W-:Y:S02]  /*8210*/  ULOP3.LUT UR4, UR4, 0xffff, URZ, 0xc0, !UPT ;  /* 0x0000ffff04047892 */ /* 0x000fe4000f8ec03f */
[----:B------:R-:W-:Y:S02]  /*8220*/  ULOP3.LUT UR31, UR31, UR6, URZ, 0xfc, !UPT ;  /* 0x000000061f1f7292 */ /* 0x000fe4000f8efc3f */
[----:B------:R-:W-:-:S12]  /*8230*/  USHF.L.U32 UR32, UR32, UR4, URZ ;  /* 0x0000000420207299 */ /* 0x000fd8000800063f */
.L_x_436:
[----:B------:R-:W-:-:S03]  /*8240*/  UMOV UR4, 0xffffffff ;  /* 0xffffffff00047882 */ /* 0x000fc60000000000 */
[----:B------:R-:W-:Y:S05]  /*8250*/  BRA.DIV UR4, `(.L_x_426) ;  /* 0x00000012048c7947 */ /* 0x000fea000b800000 */
[----:B------:R-:W-:-:S13]  /*8260*/  ELECT P6, URZ, PT ;  /* 0x00000000003f782f */ /* 0x000fda00038c0000 */
.L_x_450:
[----:B------:R-:W-:Y:S04]  /*8270*/  BSSY B1, `(.L_x_427) ;  /* 0x0000050000017945 */ /* 0x000fe80003800000 */
[----:B------:R-:W-:Y:S05]  /*8280*/  @!P6 BRA `(.L_x_428) ;  /* 0x000000040038e947 */ /* 0x000fea0003800000 */
[----:B------:R-:W0:Y:S02]  /*8290*/  LDC R2, c[0x0][0x28c] ;  /* 0x0000a300ff027b82 */ /* 0x000e240000000800 */
[----:B0-----:R-:W-:-:S13]  /*82a0*/  ISETP.GE.AND P0, PT, R2, 0x1, PT ;  /* 0x000000010200780c */ /* 0x001fda0003f06270 */
[----:B------:R-:W-:Y:S05]  /*82b0*/  @!P0 BRA `(.L_x_428) ;  /* 0x00000004002c8947 */ /* 0x000fea0003800000 */
[----:B------:R-:W-:Y:S01]  /*82c0*/  LEA R7, R3, UR45, 0x1 ;  /* 0x0000002d03077c11 */ /* 0x000fe2000f8e08ff */
[----:B------:R-:W-:Y:S02]  /*82d0*/  IMAD.SHL.U32 R13, R4, 0x80, RZ ;  /* 0x00000080040d7824 */ /* 0x000fe400078e00ff */
[----:B------:R-:W-:Y:S02]  /*82e0*/  IMAD.MOV.U32 R2, RZ, RZ, RZ ;  /* 0x000000ffff027224 */ /* 0x000fe400078e00ff */
[----:B------:R-:W-:Y:S02]  /*82f0*/  IMAD.U32 R18, RZ, RZ, UR43 ;  /* 0x0000002bff127e24 */ /* 0x000fe4000f8e00ff */
[----:B------:R-:W-:Y:S02]  /*8300*/  IMAD.MOV.U32 R3, RZ, RZ, R8 ;  /* 0x000000ffff037224 */ /* 0x000fe400078e0008 */
[----:B------:R-:W-:Y:S02]  /*8310*/  IMAD.MOV.U32 R4, RZ, RZ, R9 ;  /* 0x000000ffff047224 */ /* 0x000fe400078e0009 */
[----:B------:R-:W-:-:S02]  /*8320*/  IMAD.MOV.U32 R5, RZ, RZ, RZ ;  /* 0x000000ffff057224 */ /* 0x000fc400078e00ff */
[----:B------:R-:W-:Y:S02]  /*8330*/  IMAD.SHL.U32 R14, R7, 0x40, RZ ;  /* 0x00000040070e7824 */ /* 0x000fe400078e00ff */
[----:B------:R-:W-:-:S07]  /*8340*/  VIADD R19, R13, 0x40 ;  /* 0x000000400d137836 */ /* 0x000fce0000000000 */
.L_x_431:
[----:B------:R-:W0:Y:S01]  /*8350*/  S2R R12, SR_CgaCtaId ;  /* 0x00000000000c7919 */ /* 0x000e220000008800 */
[----:B------:R-:W-:Y:S02]  /*8360*/  MOV R7, 0x400 ;  /* 0x0000040000077802 */ /* 0x000fe40000000f00 */
[----:B------:R-:W-:-:S13]  /*8370*/  ISETP.NE.AND P1, PT, R0, RZ, PT ;  /* 0x000000ff0000720c */ /* 0x000fda0003f25270 */
[----:B------:R-:W1:Y:S01]  /*8380*/  @!P1 LDC R11, c[0x0][0x500] ;  /* 0x00014000ff0b9b82 */ /* 0x000e620000000800 */
[----:B0-----:R-:W-:Y:S02]  /*8390*/  LEA R15, R12, R7, 0x18 ;  /* 0x000000070c0f7211 */ /* 0x001fe400078ec0ff */
[----:B------:R-:W-:-:S03]  /*83a0*/  SHF.L.U32 R7, R3, 0x1f, RZ ;  /* 0x0000001f03077819 */ /* 0x000fc600000006ff */
[----:B------:R-:W-:-:S04]  /*83b0*/  IMAD R12, R4, 0x8, R15 ;  /* 0x00000008040c7824 */ /* 0x000fc800078e020f */
[----:B------:R-:W0:Y:S02]  /*83c0*/  SYNCS.PHASECHK.TRANS64.TRYWAIT P0, [R12+URZ+0x38], R7 ;  /* 0x000038070c0075a7 */ /* 0x000e24000800017f */
[----:B01----:R-:W-:Y:S05]  /*83d0*/  @!P0 BRA `(.L_x_429) ;  /* 0x00000010004c8947 */ /* 0x003fea0003800000 */
.L_x_451:
[----:B------:R-:W-:Y:S01]  /*83e0*/  UPRMT UR4, UR44, 0x9910, URZ ;  /* 0x000099102c047896 */ /* 0x000fe2000800003f */
[----:B------:R1:W-:Y:S03]  /*83f0*/  @!P1 SYNCS.ARRIVE.TRANS64 RZ, [R12+URZ], R11 ;  /* 0x0000000b0cff99a7 */ /* 0x0003e6000800003f */
[----:B------:R-:W-:-:S06]  /*8400*/  UISETP.NE.AND UP0, UPT, UR4, 0x2, UPT ;  /* 0x000000020400788c */ /* 0x000fcc000bf05270 */
[----:B------:R-:W-:-:S13]  /*8410*/  PLOP3.LUT P0, PT, PT, PT, UP0, 0x80, 0x0 ;  /* 0x000000000000781c */ /* 0x000fda0003f0f008 */
[----:B-1----:R-:W-:Y:S05]  /*8420*/  @P0 BRA `(.L_x_430) ;  /* 0x0000000000040947 */ /* 0x002fea0003800000 */
[----:B------:R-:W-:Y:S01]  /*8430*/  BPT.TRAP 0x1 ;  /* 0x000000040000795c */ /* 0x000fe20000300000 */
.L_x_430:
[----:B------:R-:W-:Y:S01]  /*8440*/  R2UR UR8, R4 ;  /* 0x00000000040872ca */ /* 0x000fe200000e0000 */
[----:B------:R-:W-:Y:S01]  /*8450*/  VIADD R18, R18, 0xffffffff ;  /* 0xffffffff12127836 */ /* 0x000fe20000000000 */
[----:B------:R-:W-:Y:S01]  /*8460*/  R2UR UR10, R15 ;  /* 0x000000000f0a72ca */ /* 0x000fe200000e0000 */
[----:B------:R-:W-:Y:S01]  /*8470*/  UIADD3 UR6, UP0, UR34, 0xf0, URZ ;  /* 0x000000f022067890 */ /* 0x000fe2000ff1e03f */
[C---:B------:R-:W-:Y:S01]  /*8480*/  R2UR UR26, R5.reuse ;  /* 0x00000000051a72ca */ /* 0x040fe200000e0000 */
[----:B------:R-:W-:Y:S01]  /*8490*/  VIADD R5, R5, 0x1 ;  /* 0x0000000105057836 */ /* 0x000fe20000000000 */
[----:B------:R-:W-:Y:S01]  /*84a0*/  R2UR UR25, R12 ;  /* 0x000000000c1972ca */ /* 0x000fe200000e0000 */
[----:B------:R-:W-:Y:S01]  /*84b0*/  UIADD3 UR14, UP1, UR34, 0x1f0, URZ ;  /* 0x000001f0220e7890 */ /* 0x000fe2000ff3e03f */
[----:B------:R-:W-:Y:S01]  /*84c0*/  R2UR UR28, R2 ;  /* 0x00000000021c72ca */ /* 0x000fe200000e0000 */
[----:B------:R-:W-:Y:S01]  /*84d0*/  UIADD3.X UR7, URZ, UR35, URZ, UP0, !UPT ;  /* 0x000000233f077290 */ /* 0x000fe200087fe43f */
[----:B------:R-:W-:Y:S01]  /*84e0*/  R2UR UR29, R6 ;  /* 0x00000000061d72ca */ /* 0x000fe200000e0000 */
[----:B------:R-:W-:Y:S01]  /*84f0*/  UPRMT UR33, URZ, 0x5410, UR32 ;  /* 0x000054103f217896 */ /* 0x000fe20008000020 */
[----:B------:R-:W-:Y:S01]  /*8500*/  R2UR UR27, R14 ;  /* 0x000000000e1b72ca */ /* 0x000fe200000e0000 */
[----:B------:R-:W-:Y:S01]  /*8510*/  USHF.L.U32 UR8, UR8, 0xd, URZ ;  /* 0x0000000d08087899 */ /* 0x000fe2000800063f */
[----:B------:R-:W-:Y:S01]  /*8520*/  R2UR UR18, R13 ;  /* 0x000000000d1272ca */ /* 0x000fe200000e0000 */
[----:B------:R-:W-:Y:S01]  /*8530*/  UIADD3.X UR15, URZ, UR35, URZ, UP1, !UPT ;  /* 0x000000233f0f7290 */ /* 0x000fe20008ffe43f */
[C---:B------:R-:W-:Y:S01]  /*8540*/  ISETP.NE.AND P0, PT, R5.reuse, UR39, PT ;  /* 0x0000002705007c0c */ /* 0x040fe2000bf05270 */
[----:B------:R-:W-:Y:S01]  /*8550*/  ULEA UR9, UR45, UR8, 0xc ;  /* 0x000000082d097291 */ /* 0x000fe2000f8e603f */
[----:B------:R-:W-:Y:S01]  /*8560*/  ISETP.GT.AND P2, PT, R18, 0x1, PT ;  /* 0x000000011200780c */ /* 0x000fe20003f44270 */
[----:B------:R-:W-:Y:S01]  /*8570*/  ULOP3.LUT UR8, UR8, 0x800, UR47, 0xf8, !UPT ;  /* 0x0000080008087892 */ /* 0x000fe2000f8ef82f */
[----:B------:R-:W-:Y:S01]  /*8580*/  VIADD R4, R4, 0x1 ;  /* 0x0000000104047836 */ /* 0x000fe20000000000 */
[----:B------:R-:W-:Y:S01]  /*8590*/  ULEA UR9, UR9, UR10, 0x1 ;  /* 0x0000000a09097291 */ /* 0x000fe2000f8e083f */
[----:B0-----:R-:W-:Y:S01]  /*85a0*/  VIADD R7, R2, 0x1 ;  /* 0x0000000102077836 */ /* 0x001fe20000000000 */
[----:B------:R-:W-:Y:S01]  /*85b0*/  USHF.L.U32 UR26, UR26, 0x6, URZ ;  /* 0x000000061a1a7899 */ /* 0x000fe2000800063f */
[----:B------:R-:W-:Y:S01]  /*85c0*/  SEL R5, R5, RZ, P0 ;  /* 0x000000ff05057207 */ /* 0x000fe20000000000 */
[----:B------:R-:W-:Y:S01]  /*85d0*/  ULEA UR8, UR8, UR10, 0x1 ;  /* 0x0000000a08087291 */ /* 0x000fe2000f8e083f */
[----:B------:R-:W-:Y:S01]  /*85e0*/  R2UR UR10, R19 ;  /* 0x00000000130a72ca */ /* 0x000fe200000e0000 */
[----:B------:R-:W-:Y:S01]  /*85f0*/  UIADD3 UR24, UR9, 0x180, URZ ;  /* 0x0000018009187890 */ /* 0x000fe2000fffe03f */
[C---:B------:R-:W-:Y:S01]  /*8600*/  ISETP.NE.AND P1, PT, R4.reuse, 0x7, PT ;  /* 0x000000070400780c */ /* 0x040fe20003f25270 */
[----:B------:R-:W-:Y:S01]  /*8610*/  UPRMT UR36, URZ, 0x5410, UR31 ;  /* 0x000054103f247896 */ /* 0x000fe2000800001f */
[----:B------:R-:W-:Y:S01]  /*8620*/  @P0 IMAD.MOV R7, RZ, RZ, R2 ;  /* 0x000000ffff070224 */ /* 0x000fe200078e0202 */
[----:B------:R-:W-:Y:S01]  /*8630*/  ULOP3.LUT UR19, UR26, 0x20, UR46, 0xf8, !UPT ;  /* 0x000000201a137892 */ /* 0x000fe2000f8ef82e */
[----:B------:R-:W-:Y:S01]  /*8640*/  SEL R12, RZ, 0x1, P1 ;  /* 0x00000001ff0c7807 */ /* 0x000fe20000800000 */
[----:B------:R-:W-:Y:S01]  /*8650*/  UIADD3 UR16, UR8, 0x1c180, URZ ;  /* 0x0001c18008107890 */ /* 0x000fe2000fffe03f */
[----:B------:R-:W-:Y:S01]  /*8660*/  SEL R4, R4, RZ, P1 ;  /* 0x000000ff04047207 */ /* 0x000fe20000800000 */
[----:B------:R-:W-:Y:S01]  /*8670*/  UIADD3 UR8, UR8, 0x1e180, URZ ;  /* 0x0001e18008087890 */ /* 0x000fe2000fffe03f */
[----:B------:R-:W-:Y:S01]  /*8680*/  LOP3.LUT R3, R3, R12, RZ, 0x3c, !PT ;  /* 0x0000000c03037212 */ /* 0x000fe200078e3cff */
[----:B------:R-:W-:Y:S01]  /*8690*/  UMOV UR4, 0x0 ;  /* 0x0000000000047882 */ /* 0x000fe20000000000 */
[----:B------:R-:W-:Y:S01]  /*86a0*/  UMOV UR5, 0x10000000 ;  /* 0x1000000000057882 */ /* 0x000fe20000000000 */
[----:B------:R-:W-:Y:S01]  /*86b0*/  UMOV UR17, UR25 ;  /* 0x0000001900117c82 */ /* 0x000fe20008000000 */
[----:B------:R-:W-:Y:S01]  /*86c0*/  UMOV UR20, UR28 ;  /* 0x0000001c00147c82 */ /* 0x000fe20008000000 */
[----:B------:R-:W-:Y:S01]  /*86d0*/  UMOV UR21, UR29 ;  /* 0x0000001d00157c82 */ /* 0x000fe20008000000 */
[----:B------:R-:W-:Y:S01]  /*86e0*/  UMOV UR9, UR25 ;  /* 0x0000001900097c82 */ /* 0x000fe20008000000 */
[----:B------:R-:W-:Y:S01]  /*86f0*/  UMOV UR12, UR28 ;  /* 0x0000001c000c7c82 */ /* 0x000fe20008000000 */
[----:B------:R0:W-:Y:S01]  /*8700*/  UTMALDG.4D.MULTICAST [UR24], [UR6], UR33, desc[UR4] ;  /* 0x00000418060073b4 */ /* 0x0001e20008019821 */
[----:B------:R-:W-:Y:S01]  /*8710*/  UMOV UR13, UR29 ;  /* 0x0000001d000d7c82 */ /* 0x000fe20008000000 */
[----:B------:R-:W-:Y:S01]  /*8720*/  UMOV UR11, UR19 ;  /* 0x00000013000b7c82 */ /* 0x000fe20008000000 */
[----:B------:R-:W-:Y:S01]  /*8730*/  IMAD.MOV.U32 R2, RZ, RZ, R7 ;  /* 0x000000ffff027224 */ /* 0x000fe200078e0007 */
[----:B------:R0:W-:Y:S01]  /*8740*/  UTMALDG.4D.MULTICAST [UR16], [UR14], UR36, desc[UR4] ;  /* 0x000004100e0073b4 */ /* 0x0001e20008019824 */
[----:B------:R0:W-:Y:S02]  /*8750*/  UTMALDG.4D.MULTICAST [UR8], [UR14], UR36, desc[UR4] ;  /* 0x000004080e0073b4 */ /* 0x0001e40008019824 */
[----:B0-----:R-:W-:Y:S05]  /*8760*/  @P2 BRA `(.L_x_431) ;  /* 0xfffffff800f82947 */ /* 0x001fea000383ffff */
.L_x_428:
[----:B------:R-:W-:Y:S05]  /*8770*/  BSYNC B1 ;  /* 0x0000000000017941 */ /* 0x000fea0003800000 */
.L_x_427:
[----:B------:R-:W-:Y:S01]  /*8780*/  LOP3.LUT P1, RZ, R10, 0xff, RZ, 0xc0, !PT ;  /* 0x000000ff0aff7812 */ /* 0x000fe2000782c0ff */
[----:B------:R-:W-:Y:S01]  /*8790*/  IMAD.U32 R4, RZ, RZ, UR39 ;  /* 0x00000027ff047e24 */ /* 0x000fe2000f8e00ff */
[----:B------:R-:W-:Y:S02]  /*87a0*/  UISETP.GE.U32.AND UP0, UPT, UR37, 0x7f, UPT ;  /* 0x0000007f2500788c */ /* 0x000fe4000bf06070 */
[----:B------:R-:W-:Y:S01]  /*87b0*/  IMAD.U32 R7, RZ, RZ, UR37 ;  /* 0x00000025ff077e24 */ /* 0x000fe2000f8e00ff */
[----:B------:R-:W-:Y:S01]  /*87c0*/  ULDC.64 UR4, c[0x0][0x640] ;  /* 0x0001900000047ab9 */ /* 0x000fe20000000a00 */
[----:B------:R-:W-:Y:S01]  /*87d0*/  IMAD R4, R4, 0x8, R9 ;  /* 0x0000000804047824 */ /* 0x000fe200078e0209 */
[----:B------:R-:W-:Y:S01]  /*87e0*/  BSSY B1, `(.L_x_432) ;  /* 0x0000071000017945 */ /* 0x000fe20003800000 */
[----:B------:R-:W-:Y:S02]  /*87f0*/  PRMT R10, RZ, 0x7610, R10 ;  /* 0x00007610ff0a7816 */ /* 0x000fe4000000000a */
[C---:B------:R-:W-:Y:S01]  /*8800*/  IMAD.WIDE.U32 R2, R4.reuse, 0x24924925, RZ ;  /* 0x2492492504027825 */ /* 0x040fe200078e00ff */
[----:B------:R-:W-:-:S02]  /*8810*/  ISETP.GT.U32.AND P0, PT, R4, 0x6, PT ;  /* 0x000000060400780c */ /* 0x000fc40003f04070 */
[----:B------:R-:W-:Y:S01]  /*8820*/  PLOP3.LUT P2, PT, PT, PT, UP0, 0x80, 0x0 ;  /* 0x000000000000781c */ /* 0x000fe20003f4f008 */
[----:B------:R-:W0:Y:S01]  /*8830*/  @P1 S2R R6, SR_CgaCtaId ;  /* 0x0000000000061919 */ /* 0x000e220000008800 */
[----:B------:R-:W-:Y:S01]  /*8840*/  @P1 MOV R5, 0x400 ;  /* 0x0000040000051802 */ /* 0x000fe20000000f00 */
[----:B------:R-:W-:Y:S01]  /*8850*/  IMAD.IADD R2, R4, 0x1, -R3 ;  /* 0x0000000104027824 */ /* 0x000fe200078e0a03 */
[----:B------:R-:W-:-:S04]  /*8860*/  ISETP.LT.U32.AND P0, PT, R7, 0x7f, P0 ;  /* 0x0000007f0700780c */ /* 0x000fc80000701070 */
        /* <DEDUP_REMOVED lines=36> */
.L_x_434:
        /* <DEDUP_REMOVED lines=48> */
.L_x_435:
        /* <DEDUP_REMOVED lines=20> */
.L_x_433:
[----:B------:R-:W-:Y:S05]  /*8ef0*/  BSYNC B1 ;  /* 0x0000000000017941 */ /* 0x000fea0003800000 */
.L_x_432:
[----:B------:R-:W-:-:S13]  /*8f00*/  LOP3.LUT P0, RZ, R2, 0xff, RZ, 0xc0, !PT ;  /* 0x000000ff02ff7812 */ /* 0x000fda000780c0ff */
[----:B------:R-:W-:Y:S05]  /*8f10*/  @P0 BRA `(.L_x_436) ;  /* 0xfffffff000c80947 */ /* 0x000fea000383ffff */
[----:B------:R-:W-:Y:S05]  /*8f20*/  BSYNC B0 ;  /* 0x0000000000007941 */ /* 0x000fea0003800000 */
.L_x_425:
[----:B------:R-:W-:-:S03]  /*8f30*/  UMOV UR4, 0xffffffff ;  /* 0xffffffff00047882 */ /* 0x000fc60000000000 */
[----:B------:R-:W-:Y:S05]  /*8f40*/  BRA.DIV UR4, `(.L_x_437) ;  /* 0x0000000604847947 */ /* 0x000fea000b800000 */
[----:B------:R-:W-:-:S13]  /*8f50*/  ELECT P6, URZ, PT ;  /* 0x00000000003f782f */ /* 0x000fda00038c0000 */
.L_x_454:
[----:B------:R-:W-:Y:S04]  /*8f60*/  BSSY B0, `(.L_x_438) ;  /* 0x0000047000007945 */ /* 0x000fe80003800000 */
[----:B------:R-:W-:Y:S05]  /*8f70*/  @!P6 BRA `(.L_x_439) ;  /* 0x000000040014e947 */ /* 0x000fea0003800000 */
[----:B------:R-:W-:-:S04]  /*8f80*/  ULOP3.LUT UR4, UR41, 0x2, URZ, 0xfc, !UPT ;  /* 0x0000000229047892 */ /* 0x000fc8000f8efc3f */
[----:B------:R-:W-:-:S06]  /*8f90*/  UISETP.NE.AND UP0, UPT, UR4, 0x3, UPT ;  /* 0x000000030400788c */ /* 0x000fcc000bf05270 */
[----:B------:R-:W-:-:S13]  /*8fa0*/  PLOP3.LUT P0, PT, PT, PT, UP0, 0x80, 0x0 ;  /* 0x000000000000781c */ /* 0x000fda0003f0f008 */
[----:B------:R-:W-:Y:S05]  /*8fb0*/  @!P0 BRA `(.L_x_440) ;  /* 0x0000000000048947 */ /* 0x000fea0003800000 */
[----:B------:R-:W-:Y:S01]  /*8fc0*/  BPT.TRAP 0x1 ;  /* 0x000000040000795c */ /* 0x000fe20000300000 */
.L_x_440:
        /* <DEDUP_REMOVED lines=15> */
.L_x_455:
        /* <DEDUP_REMOVED lines=9> */
.L_x_456:
        /* <DEDUP_REMOVED lines=9> */
.L_x_457:
        /* <DEDUP_REMOVED lines=9> */
.L_x_458:
        /* <DEDUP_REMOVED lines=9> */
.L_x_459:
[----:B------:R-:W1:Y:S01]  /*9300*/  SYNCS.PHASECHK.TRANS64.TRYWAIT P0, [R11+URZ], R6 ;  /* 0x000000060b0075a7 */ /* 0x000e62000800017f */
[----:B------:R-:W-:-:S05]  /*9310*/  VIADD R2, R7, 0x1 ;  /* 0x0000000107027836 */ /* 0x000fca0000000000 */
[----:B------:R-:W-:-:S04]  /*9320*/  ISETP.NE.AND P1, PT, R2, 0x7, PT ;  /* 0x000000070200780c */ /* 0x000fc80003f25270 */
[----:B------:R-:W-:Y:S02]  /*9330*/  SEL R4, RZ, 0x1, P1 ;  /* 0x00000001ff047807 */ /* 0x000fe40000800000 */
[----:B------:R-:W-:Y:S02]  /*9340*/  SEL R3, R2, RZ, P1 ;  /* 0x000000ff02037207 */ /* 0x000fe40000800000 */
[----:B------:R-:W-:Y:S01]  /*9350*/  LOP3.LUT R4, R9, R4, RZ, 0x3c, !PT ;  /* 0x0000000409047212 */ /* 0x000fe200078e3cff */
[----:B-1----:R-:W-:Y:S06]  /*9360*/  @!P0 BRA `(.L_x_446) ;  /* 0x0000000400008947 */ /* 0x002fec0003800000 */
.L_x_460:
[----:B------:R-:W-:Y:S01]  /*9370*/  IMAD R3, R3, 0x8, R0 ;  /* 0x0000000803037824 */ /* 0x000fe200078e0200 */
[----:B------:R-:W-:-:S07]  /*9380*/  SHF.L.U32 R0, R4, 0x1f, RZ ;  /* 0x0000001f04007819 */ /* 0x000fce00000006ff */
.L_x_447:
[----:B--2---:R2:W3:Y:S02]  /*9390*/  SYNCS.PHASECHK.TRANS64.TRYWAIT P0, [R3+URZ], R0 ;  /* 0x00000000030075a7 */ /* 0x0044e4000800017f */
[----:B---3--:R-:W-:Y:S05]  /*93a0*/  @!P0 NANOSLEEP.SYNCS 0x989680 ;  /* 0x009896800000895d */ /* 0x008fea0003900000 */
[----:B------:R-:W3:Y:S02]  /*93b0*/  @!P0 SYNCS.PHASECHK.TRANS64 P0, [R3+URZ], R0 ;  /* 0x00000000030085a7 */ /* 0x000ee4000800007f */
[----:B---3--:R-:W-:Y:S05]  /*93c0*/  @!P0 BRA `(.L_x_447) ;  /* 0xfffffffc00f08947 */ /* 0x008fea000383ffff */
.L_x_439:
[----:B------:R-:W-:Y:S05]  /*93d0*/  BSYNC B0 ;  /* 0x0000000000007941 */ /* 0x000fea0003800000 */
.L_x_438:
[----:B------:R-:W-:Y:S05]  /*93e0*/  EXIT ;  /* 0x000000000000794d */ /* 0x000fea0003800000 */
.L_x_276:
[----:B-1----:R1:W2:Y:S02]  /*93f0*/  SYNCS.PHASECHK.TRANS64.TRYWAIT P1, [R3+URZ], R0 ;  /* 0x00000000030075a7 */ /* 0x0022a4000802017f */
[----:B--2---:R-:W-:Y:S05]  /*9400*/  @!P1 NANOSLEEP.SYNCS 0x989680 ;  /* 0x009896800000995d */ /* 0x004fea0003900000 */
[----:B------:R-:W2:Y:S02]  /*9410*/  @!P1 SYNCS.PHASECHK.TRANS64 P1, [R3+URZ], R0 ;  /* 0x00000000030095a7 */ /* 0x000ea4000802007f */
[----:B--2---:R-:W-:Y:S05]  /*9420*/  @!P1 BRA `(.L_x_276) ;  /* 0xfffffffc00f09947 */ /* 0x004fea000383ffff */
[----:B------:R-:W-:Y:S05]  /*9430*/  BRA `(.L_x_275) ;  /* 0xffffff8800dc7947 */ /* 0x000fea000383ffff */
.L_x_281:
[----:B-1----:R1:W2:Y:S02]  /*9440*/  SYNCS.PHASECHK.TRANS64.TRYWAIT P1, [R4+URZ], R3 ;  /* 0x00000003040075a7 */ /* 0x0022a4000802017f */
[----:B--2---:R-:W-:Y:S05]  /*9450*/  @!P1 NANOSLEEP.SYNCS 0x989680 ;  /* 0x009896800000995d */ /* 0x004fea0003900000 */
[----:B------:R-:W2:Y:S02]  /*9460*/  @!P1 SYNCS.PHASECHK.TRANS64 P1, [R4+URZ], R3 ;  /* 0x00000003040095a7 */ /* 0x000ea4000802007f */
[----:B--2---:R-:W-:Y:S05]  /*9470*/  @!P1 BRA `(.L_x_281) ;  /* 0xfffffffc00f09947 */ /* 0x004fea000383ffff */
[----:B------:R-:W-:Y:S05]  /*9480*/  BRA `(.L_x_280) ;  /* 0xffffff8c00b87947 */ /* 0x000fea000383ffff */
.L_x_426:
[----:B------:R-:W-:Y:S01]  /*9490*/  BSSY B1, `(.L_x_448) ;  /* 0x0000006000017945 */ /* 0x000fe20003800000 */
[----:B------:R-:W-:-:S07]  /*94a0*/  IMAD.MOV.U32 R15, RZ, RZ, -0x1 ;  /* 0xffffffffff0f7424 */ /* 0x000fce00078e00ff */
[----:B------:R-:W-:Y:S05]  /*94b0*/  WARPSYNC.COLLECTIVE R15, `(.L_x_449) ;  /* 0x000000000f0c7348 */ /* 0x000fea0003c00000 */
[----:B------:R-:W-:Y:S02]  /*94c0*/  ELECT P6, UR62, PT ;  /* 0x00000000003e782f */ /* 0x000fe400038c0000 */
[----:B------:R-:W-:Y:S01]  /*94d0*/  MOV R14, UR62 ;  /* 0x0000003e000e7c02 */ /* 0x000fe20008000f00 */
[----:B------:R-:W-:Y:S10]  /*94e0*/  ENDCOLLECTIVE ;  /* 0x000000000000791b */ /* 0x000ff40003800000 */
.L_x_449:
[----:B------:R-:W-:Y:S05]  /*94f0*/  BSYNC B1 ;  /* 0x0000000000017941 */ /* 0x000fea0003800000 */
.L_x_448:
[----:B------:R-:W-:Y:S05]  /*9500*/  BRA `(.L_x_450) ;  /* 0xffffffec00587947 */ /* 0x000fea000383ffff */
.L_x_429:
[----:B0-----:R0:W1:Y:S02]  /*9510*/  SYNCS.PHASECHK.TRANS64.TRYWAIT P0, [R12+URZ+0x38], R7 ;  /* 0x000038070c0075a7 */ /* 0x001064000800017f */
[----:B-1----:R-:W-:Y:S05]  /*9520*/  @!P0 NANOSLEEP.SYNCS 0x989680 ;  /* 0x009896800000895d */ /* 0x002fea0003900000 */
[----:B------:R-:W1:Y:S02]  /*9530*/  @!P0 SYNCS.PHASECHK.TRANS64 P0, [R12+URZ+0x38], R7 ;  /* 0x000038070c0085a7 */ /* 0x000e64000800007f */
[----:B-1----:R-:W-:Y:S05]  /*9540*/  @!P0 BRA `(.L_x_429) ;  /* 0xfffffffc00f08947 */ /* 0x002fea000383ffff */
[----:B------:R-:W-:Y:S05]  /*9550*/  BRA `(.L_x_451) ;  /* 0xffffffec00a07947 */ /* 0x000fea000383ffff */
.L_x_437:
[----:B------:R-:W-:Y:S01]  /*9560*/  BSSY B0, `(.L_x_452) ;  /* 0x0000006000007945 */ /* 0x000fe20003800000 */
[----:B------:R-:W-:-:S07]  /*9570*/  IMAD.MOV.U32 R15, RZ, RZ, -0x1 ;  /* 0xffffffffff0f7424 */ /* 0x000fce00078e00ff */
[----:B------:R-:W-:Y:S05]  /*9580*/  WARPSYNC.COLLECTIVE R15, `(.L_x_453) ;  /* 0x000000000f0c7348 */ /* 0x000fea0003c00000 */
[----:B------:R-:W-:Y:S02]  /*9590*/  ELECT P6, UR62, PT ;  /* 0x00000000003e782f */ /* 0x000fe400038c0000 */
[----:B------:R-:W-:Y:S01]  /*95a0*/  MOV R14, UR62 ;  /* 0x0000003e000e7c02 */ /* 0x000fe20008000f00 */
[----:B------:R-:W-:Y:S10]  /*95b0*/  ENDCOLLECTIVE ;  /* 0x000000000000791b */ /* 0x000ff40003800000 */
.L_x_453:
[----:B------:R-:W-:Y:S05]  /*95c0*/  BSYNC B0 ;  /* 0x0000000000007941 */ /* 0x000fea0003800000 */
.L_x_452:
[----:B------:R-:W-:Y:S05]  /*95d0*/  BRA `(.L_x_454) ;  /* 0xfffffff800607947 */ /* 0x000fea000383ffff */
.L_x_441:
[----:B0-----:R0:W1:Y:S02]  /*95e0*/  SYNCS.PHASECHK.TRANS64.TRYWAIT P0, [R5+URZ], R2 ;  /* 0x00000002050075a7 */ /* 0x001064000800017f */
[----:B-1----:R-:W-:Y:S05]  /*95f0*/  @!P0 NANOSLEEP.SYNCS 0x989680 ;  /* 0x009896800000895d */ /* 0x002fea0003900000 */
[----:B------:R-:W1:Y:S02]  /*9600*/  @!P0 SYNCS.PHASECHK.TRANS64 P0, [R5+URZ], R2 ;  /* 0x00000002050085a7 */ /* 0x000e64000800007f */
[----:B-1----:R-:W-:Y:S05]  /*9610*/  @!P0 BRA `(.L_x_441) ;  /* 0xfffffffc00f08947 */ /* 0x002fea000383ffff */
[----:B------:R-:W-:Y:S05]  /*9620*/  BRA `(.L_x_455) ;  /* 0xfffffff800a47947 */ /* 0x000fea000383ffff */
.L_x_442:
[----:B0-----:R0:W1:Y:S02]  /*9630*/  SYNCS.PHASECHK.TRANS64.TRYWAIT P0, [R7+URZ], R4 ;  /* 0x00000004070075a7 */ /* 0x001064000800017f */
[----:B-1----:R-:W-:Y:S05]  /*9640*/  @!P0 NANOSLEEP.SYNCS 0x989680 ;  /* 0x009896800000895d */ /* 0x002fea0003900000 */
[----:B------:R-:W1:Y:S02]  /*9650*/  @!P0 SYNCS.PHASECHK.TRANS64 P0, [R7+URZ], R4 ;  /* 0x00000004070085a7 */ /* 0x000e64000800007f */
[----:B-1----:R-:W-:Y:S05]  /*9660*/  @!P0 BRA `(.L_x_442) ;  /* 0xfffffffc00f08947 */ /* 0x002fea000383ffff */
[----:B------:R-:W-:Y:S05]  /*9670*/  BRA `(.L_x_456) ;  /* 0xfffffff800b47947 */ /* 0x000fea000383ffff */
.L_x_443:
[----:B0-----:R0:W1:Y:S02]  /*9680*/  SYNCS.PHASECHK.TRANS64.TRYWAIT P0, [R6+URZ], R5 ;  /* 0x00000005060075a7 */ /* 0x001064000800017f */
[----:B-1----:R-:W-:Y:S05]  /*9690*/  @!P0 NANOSLEEP.SYNCS 0x989680 ;  /* 0x009896800000895d */ /* 0x002fea0003900000 */
[----:B------:R-:W1:Y:S02]  /*96a0*/  @!P0 SYNCS.PHASECHK.TRANS64 P0, [R6+URZ], R5 ;  /* 0x00000005060085a7 */ /* 0x000e64000800007f */
[----:B-1----:R-:W-:Y:S05]  /*96b0*/  @!P0 BRA `(.L_x_443) ;  /* 0xfffffffc00f08947 */ /* 0x002fea000383ffff */
[----:B------:R-:W-:Y:S05]  /*96c0*/  BRA `(.L_x_457) ;  /* 0xfffffff800c47947 */ /* 0x000fea000383ffff */
.L_x_444:
[----:B0-----:R0:W1:Y:S02]  /*96d0*/  SYNCS.PHASECHK.TRANS64.TRYWAIT P0, [R9+URZ], R4 ;  /* 0x00000004090075a7 */ /* 0x001064000800017f */
[----:B-1----:R-:W-:Y:S05]  /*96e0*/  @!P0 NANOSLEEP.SYNCS 0x989680 ;  /* 0x009896800000895d */ /* 0x002fea0003900000 */
[----:B------:R-:W1:Y:S02]  /*96f0*/  @!P0 SYNCS.PHASECHK.TRANS64 P0, [R9+URZ], R4 ;  /* 0x00000004090085a7 */ /* 0x000e64000800007f */
[----:B-1----:R-:W-:Y:S05]  /*9700*/  @!P0 BRA `(.L_x_444) ;  /* 0xfffffffc00f08947 */ /* 0x002fea000383ffff */
[----:B------:R-:W-:Y:S05]  /*9710*/  BRA `(.L_x_458) ;  /* 0xfffffff800d47947 */ /* 0x000fea000383ffff */
.L_x_445:
[----:B0-----:R0:W1:Y:S02]  /*9720*/  SYNCS.PHASECHK.TRANS64.TRYWAIT P0, [R10+URZ], R5 ;  /* 0x000000050a0075a7 */ /* 0x001064000800017f */
[----:B-1----:R-:W-:Y:S05]  /*9730*/  @!P0 NANOSLEEP.SYNCS 0x989680 ;  /* 0x009896800000895d */ /* 0x002fea0003900000 */
[----:B------:R-:W1:Y:S02]  /*9740*/  @!P0 SYNCS.PHASECHK.TRANS64 P0, [R10+URZ], R5 ;  /* 0x000000050a0085a7 */ /* 0x000e64000800007f */
[----:B-1----:R-:W-:Y:S05]  /*9750*/  @!P0 BRA `(.L_x_445) ;  /* 0xfffffffc00f08947 */ /* 0x002fea000383ffff */
[----:B------:R-:W-:Y:S05]  /*9760*/  BRA `(.L_x_459) ;  /* 0xfffffff800e47947 */ /* 0x000fea000383ffff */
.L_x_446:
[----:B-1----:R1:W2:Y:S02]  /*9770*/  SYNCS.PHASECHK.TRANS64.TRYWAIT P0, [R11+URZ], R6 ;  /* 0x000000060b0075a7 */ /* 0x0022a4000800017f */
[----:B--2---:R-:W-:Y:S05]  /*9780*/  @!P0 NANOSLEEP.SYNCS 0x989680 ;  /* 0x009896800000895d */ /* 0x004fea0003900000 */
[----:B------:R-:W2:Y:S02]  /*9790*/  @!P0 SYNCS.PHASECHK.TRANS64 P0, [R11+URZ], R6 ;  /* 0x000000060b0085a7 */ /* 0x000ea4000800007f */
[----:B--2---:R-:W-:Y:S05]  /*97a0*/  @!P0 BRA `(.L_x_446) ;  /* 0xfffffffc00f08947 */ /* 0x004fea000383ffff */
[----:B------:R-:W-:Y:S05]  /*97b0*/  BRA `(.L_x_460) ;  /* 0xfffffff800ec7947 */ /* 0x000fea000383ffff */
.L_x_461:
        /* <DEDUP_REMOVED lines=12> */
.L_x_1906:


//--------------------- .text._ZN7cutlass13device_kernelINS_4gemm6kernel13GemmUniversalIN4cute5tupleIJNS5_IJNS4_1CILi16EEEiEEENS5_IJiNS6_ILi4EEENS6_ILi8EEEEEENS5_IJiEEESC_EEENS1_10collective13CollectiveMmaINS1_34MainloopSm90TmaGmmaWarpSpecializedILi7ENS5_IJNS6_ILi2EEESH_NS6_ILi1EEEEEENS1_35KernelTmaWarpSpecializedCooperativeEEENS5_IJNS5_IJS7_SA_EEENS5_IJNS6_ILi128EEEEEENS5_IJNS6_ILi64EEEEEEEEENS_6half_tENS5_IJNS5_IJiiEEENS5_IJSI_EEESC_EEESS_NS5_IJNS5_IJSI_iiEEESC_SC_EEENS4_8TiledMMAINS4_8MMA_AtomIJNS4_4SM904GMMA26MMA_64x128x16_F32F16F16_SSILNS11_5MajorE0ELS13_1ELNS11_7ScaleInE1ELS14_1EEEEEENS4_6LayoutINS5_IJSH_SI_SI_EEENS5_IJSI_NS6_ILi0EEES19_EEEEENS5_IJNS4_10UnderscoreES1C_S1C_EEEEENS4_23SM90_TMA_LOAD_MULTICASTENS4_14ComposedLayoutINS4_7SwizzleILi3ELi4ELi3EEENS4_18smem_ptr_flag_bitsILi16EEENS17_INS5_IJSA_SP_EEENS5_IJSP_SI_EEEEEEEvNS4_8identityES1F_NS1G_IS1I_S1K_NS17_INS5_IJSP_SA_EEENS5_IJSI_SP_EEEEEEEvS1P_EENS_8epilogue10collective6detail29Sm90TmaWarpSpecializedAdapterINS1W_15DefaultEpilogueISS_NS5_IJST_SW_SC_EEES20_NS1V_6thread17LinearCombinationISS_Li1EffLNS21_9ScaleType4KindE0ELNS_15FloatRoundStyleE2ESS_EENS1_15EpilogueDefaultEEEEEvvEEEEvNT_6ParamsE --------------------------
	.section	.text._ZN7cutlass13device_kernelINS_4gemm6kernel13GemmUniversalIN4cute5tupleIJNS5_IJNS4_1CILi16EEEiEEENS5_IJiNS6_ILi4EEENS6_ILi8EEEEEENS5_IJiEEESC_EEENS1_10collective13CollectiveMmaINS1_34MainloopSm90TmaGmmaWarpSpecializedILi7ENS5_IJNS6_ILi2EEESH_NS6_ILi1EEEEEENS1_35KernelTmaWarpSpecializedCooperativeEEENS5_IJNS5_IJS7_SA_EEENS5_IJNS6_ILi128EEEEEENS5_IJNS6_ILi64EEEEEEEEENS_6half_tENS5_IJNS5_IJiiEEENS5_IJSI_EEESC_EEESS_NS5_IJNS5_IJSI_iiEEESC_SC_EEENS4_8TiledMMAINS4_8MMA_AtomIJNS4_4SM904GMMA26MMA_64x128x16_F32F16F16_SSILNS11_5MajorE0ELS13_1ELNS11_7ScaleInE1ELS14_1EEEEEENS4_6LayoutINS5_IJSH_SI_SI_EEENS5_IJSI_NS6_ILi0EEES19_EEEEENS5_IJNS4_10UnderscoreES1C_S1C_EEEEENS4_23SM90_TMA_LOAD_MULTICASTENS4_14ComposedLayoutINS4_7SwizzleILi3ELi4ELi3EEENS4_18smem_ptr_flag_bitsILi16EEENS17_INS5_IJSA_SP_EEENS5_IJSP_SI_EEEEEEEvNS4_8identityES1F_NS1G_IS1I_S1K_NS17_INS5_IJSP_SA_EEENS5_IJSI_SP_EEEEEEEvS1P_EENS_8epilogue10collective6detail29Sm90TmaWarpSpecializedAdapterINS1W_15DefaultEpilogueISS_NS5_IJST_SW_SC_EEES20_NS1V_6thread17LinearCombinationISS_Li1EffLNS21_9ScaleType4KindE0ELNS_15FloatRoundStyleE2ESS_EENS1_15EpilogueDefaultEEEEEvvEEEEvNT_6ParamsE,"ax",@progbits
	.align	128
.text._ZN7cutlass13device_kernelINS_4gemm6kernel13GemmUniversalIN4cute5tupleIJNS5_IJNS4_1CILi16EEEiEEENS5_IJiNS6_ILi4EEENS6_ILi8EEEEEENS5_IJiEEESC_EEENS1_10collective13CollectiveMmaINS1_34MainloopSm90TmaGmmaWarpSpecializedILi7ENS5_IJNS6_ILi2EEESH_NS6_ILi1EEEEEENS1_35KernelTmaWarpSpecializedCooperativeEEENS5_IJNS5_IJS7_SA_EEENS5_IJNS6_ILi128EEEEEENS5_IJNS6_ILi64EEEEEEEEENS_6half_tENS5_IJNS5_IJiiEEENS5_IJSI_EEESC_EEESS_NS5_IJNS5_IJSI_iiEEESC_SC_EEENS4_8TiledMMAINS4_8MMA_AtomIJNS4_4SM904GMMA26MMA_64x128x16_F32F16F16_SSILNS11_5MajorE0ELS13_1ELNS11_7ScaleInE1ELS14_1EEEEEENS4_6LayoutINS5_IJSH_SI_SI_EEENS5_IJSI_NS6_ILi0EEES19_EEEEENS5_IJNS4_10UnderscoreES1C_S1C_EEEEENS4_23SM90_TMA_LOAD_MULTICASTENS4_14ComposedLayoutINS4_7SwizzleILi3ELi4ELi3EEENS4_18smem_ptr_flag_bitsILi16EEENS17_INS5_IJSA_SP_EEENS5_IJSP_SI_EEEEEEEvNS4_8identityES1F_NS1G_IS1I_S1K_NS17_INS5_IJSP_SA_EEENS5_IJSI_SP_EEEEEEEvS1P_EENS_8epilogue10collective6detail29Sm90TmaWarpSpecializedAdapterINS1W_15DefaultEpilogueISS_NS5_IJST_SW_SC_EEES20_NS1V_6thread17LinearCombinationISS_Li1EffLNS21_9ScaleType4KindE0ELNS_15FloatRoundStyleE2ESS_EENS1_15EpilogueDefaultEEEEEvvEEEEvNT_6ParamsE:
        .type           _ZN7cutlass13device_kernelINS_4gemm6kernel13GemmUniversalIN4cute5tupleIJNS5_IJNS4_1CILi16EEEiEEENS5_IJiNS6_ILi4EEENS6_ILi8EEEEEENS5_IJiEEESC_EEENS1_10collective13CollectiveMmaINS1_34MainloopSm90TmaGmmaWarpSpecializedILi7ENS5_IJNS6_ILi2EEESH_NS6_ILi1EEEEEENS1_35KernelTmaWarpSpecializedCooperativeEEENS5_IJNS5_IJS7_SA_EEENS5_IJNS6_ILi128EEEEEENS5_IJNS6_ILi64EEEEEEEEENS_6half_tENS5_IJNS5_IJiiEEENS5_IJSI_EEESC_EEESS_NS5_IJNS5_IJSI_iiEEESC_SC_EEENS4_8TiledMMAINS4_8MMA_AtomIJNS4_4SM904GMMA26MMA_64x128x16_F32F16F16_SSILNS11_5MajorE0ELS13_1ELNS11_7ScaleInE1ELS14_1EEEEEENS4_6LayoutINS5_IJSH_SI_SI_EEENS5_IJSI_NS6_ILi0EEES19_EEEEENS5_IJNS4_10UnderscoreES1C_S1C_EEEEENS4_23SM90_TMA_LOAD_MULTICASTENS4_14ComposedLayoutINS4_7SwizzleILi3ELi4ELi3EEENS4_18smem_ptr_flag_bitsILi16EEENS17_INS5_IJSA_SP_EEENS5_IJSP_SI_EEEEEEEvNS4_8identityES1F_NS1G_IS1I_S1K_NS17_INS5_IJSP_SA_EEENS5_IJSI_SP_EEEEEEEvS1P_EENS_8epilogue10collective6detail29Sm90TmaWarpSpecializedAdapterINS1W_15DefaultEpilogueISS_NS5_IJST_SW_SC_EEES20_NS1V_6thread17LinearCombinationISS_Li1EffLNS21_9ScaleType4KindE0ELNS_15FloatRoundStyleE2ESS_EENS1_15EpilogueDefaultEEEEEvvEEEEvNT_6ParamsE,@function
        .size           _ZN7cutlass13device_kernelINS_4gemm6kernel13GemmUniversalIN4cute5tupleIJNS5_IJNS4_1CILi16EEEiEEENS5_IJiNS6_ILi4EEENS6_ILi8EEEEEENS5_IJiEEESC_EEENS1_10collective13CollectiveMmaINS1_34MainloopSm90TmaGmmaWarpSpecializedILi7ENS5_IJNS6_ILi2EEESH_NS6_ILi1EEEEEENS1_35KernelTmaWarpSpecializedCooperativeEEENS5_IJNS5_IJS7_SA_EEENS5_IJNS6_ILi128EEEEEENS5_IJNS6_ILi64EEEEEEEEENS_6half_tENS5_IJNS5_IJiiEEENS5_IJSI_EEESC_EEESS_NS5_IJNS5_IJSI_iiEEESC_SC_EEENS4_8TiledMMAINS4_8MMA_AtomIJNS4_4SM904GMMA26MMA_64x128x16_F32F16F16_SSILNS11_5MajorE0ELS13_1ELNS11_7ScaleInE1ELS14_1EEEEEENS4_6LayoutINS5_IJSH_SI_SI_EEENS5_IJSI_NS6_ILi0EEES19_EEEEENS5_IJNS4_10UnderscoreES1C_S1C_EEEEENS4_23SM90_TMA_LOAD_MULTICASTENS4_14ComposedLayoutINS4_7SwizzleILi3ELi4ELi3EEENS4_18smem_ptr_flag_bitsILi16EEENS17_INS5_IJSA_SP_EEENS5_IJSP_SI_EEEEEEEvNS4_8identityES1F_NS1G_IS1I_S1K_NS17_INS5_IJSP_SA_EEENS5_IJSI_SP_EEEEEEEvS1P_EENS_8epilogue10collective6detail29Sm90TmaWarpSpecializedAdapterINS1W_15DefaultEpilogueISS_NS5_IJST_SW_SC_EEES20_NS1V_6thread17LinearCombinationISS_Li1EffLNS21_9ScaleType4KindE0ELNS_15FloatRoundStyleE2ESS_EENS1_15EpilogueDefaultEEEEEvvEEEEvNT_6ParamsE,(.L_x_1907 - _ZN7cutlass13device_kernelINS_4gemm6kernel13GemmUniversalIN4cute5tupleIJNS5_IJNS4_1CILi16EEEiEEENS5_IJiNS6_ILi4EEENS6_ILi8EEEEEENS5_IJiEEESC_EEENS1_10collective13CollectiveMmaINS1_34MainloopSm90TmaGmmaWarpSpecializedILi7ENS5_IJNS6_ILi2EEESH_NS6_ILi1EEEEEENS1_35KernelTmaWarpSpecializedCooperativeEEENS5_IJNS5_IJS7_SA_EEENS5_IJNS6_ILi128EEEEEENS5_IJNS6_ILi64EEEEEEEEENS_6half_tENS5_IJNS5_IJiiEEENS5_IJSI_EEESC_EEESS_NS5_IJNS5_IJSI_iiEEESC_SC_EEENS4_8TiledMMAINS4_8MMA_AtomIJNS4_4SM904GMMA26MMA_64x128x16_F32F16F16_SSILNS11_5MajorE0ELS13_1ELNS11_7ScaleInE1ELS14_1EEEEEENS4_6LayoutINS5_IJSH_SI_SI_EEENS5_IJSI_NS6_ILi0EEES19_EEEEENS5_IJNS4_10UnderscoreES1C_S1C_EEEEENS4_23SM90_TMA_LOAD_MULTICASTENS4_14ComposedLayoutINS4_7SwizzleILi3ELi4ELi3EEENS4_18smem_ptr_flag_bitsILi16EEENS17_INS5_IJSA_SP_EEENS5_IJSP_SI_EEEEEEEvNS4_8identityES1F_NS1G_IS1I_S1K_NS17_INS5_IJSP_SA_EEENS5_IJSI_SP_EEEEEEEvS1P_EENS_8epilogue10collective6detail29Sm90TmaWarpSpecializedAdapterINS1W_15DefaultEpilogueISS_NS5_IJST_SW_SC_EEES20_NS1V_6thread17LinearCombinationISS_Li1EffLNS21_9ScaleType4KindE0ELNS_15FloatRoundStyleE2ESS_EENS1_15EpilogueDefaultEEEEEvvEEEEvNT_6ParamsE)
        .other          _ZN7cutlass13device_kernelINS_4gemm6kernel13GemmUniversalIN4cute5tupleIJNS5_IJNS4_1CILi16EEEiEEENS5_IJiNS6_ILi4EEENS6_ILi8EEEEEENS5_IJiEEESC_EEENS1_10collective13CollectiveMmaINS1_34MainloopSm90TmaGmmaWarpSpecializedILi7ENS5_IJNS6_ILi2EEESH_NS6_ILi1EEEEEENS1_35KernelTmaWarpSpecializedCooperativeEEENS5_IJNS5_IJS7_SA_EEENS5_IJNS6_ILi128EEEEEENS5_IJNS6_ILi64EEEEEEEEENS_6half_tENS5_IJNS5_IJiiEEENS5_IJSI_EEESC_EEESS_NS5_IJNS5_IJSI_iiEEESC_SC_EEENS4_8TiledMMAINS4_8MMA_AtomIJNS4_4SM904GMMA26MMA_64x128x16_F32F16F16_SSILNS11_5MajorE0ELS13_1ELNS11_7ScaleInE1ELS14_1EEEEEENS4_6LayoutINS5_IJSH_SI_SI_EEENS5_IJSI_NS6_ILi0EEES19_EEEEENS5_IJNS4_10UnderscoreES1C_S1C_EEEEENS4_23SM90_TMA_LOAD_MULTICASTENS4_14ComposedLayoutINS4_7SwizzleILi3ELi4ELi3EEENS4_18smem_ptr_flag_bitsILi16EEENS17_INS5_IJSA_SP_EEENS5_IJSP_SI_EEEEEEEvNS4_8identityES1F_NS1G_IS1I_S1K_NS17_INS5_IJSP_SA_EEENS5_IJSI_SP_EEEEEEEvS1P_EENS_8epilogue10collective6detail29Sm90TmaWarpSpecializedAdapterINS1W_15DefaultEpilogueISS_NS5_IJST_SW_SC_EEES20_NS1V_6thread17LinearCombinationISS_Li1EffLNS21_9ScaleType4KindE0ELNS_15FloatRoundStyleE2ESS_EENS1_15EpilogueDefaultEEEEEvvEEEEvNT_6ParamsE,@"STO_CUDA_ENTRY STV_DEFAULT"
_ZN7cutlass13device_kernelINS_4gemm6kernel13GemmUniversalIN4cute5tupleIJNS5_IJNS4_1CILi16EEEiEEENS5_IJiNS6_ILi4EEENS6_ILi8EEEEEENS5_IJiEEESC_EEENS1_10collective13CollectiveMmaINS1_34MainloopSm90TmaGmmaWarpSpecializedILi7ENS5_IJNS6_ILi2EEESH_NS6_ILi1EEEEEENS1_35KernelTmaWarpSpecializedCooperativeEEENS5_IJNS5_IJS7_SA_EEENS5_IJNS6_ILi128EEEEEENS5_IJNS6_ILi64EEEEEEEEENS_6half_tENS5_IJNS5_IJiiEEENS5_IJSI_EEESC_EEESS_NS5_IJNS5_IJSI_iiEEESC_SC_EEENS4_8TiledMMAINS4_8MMA_AtomIJNS4_4SM904GMMA26MMA_64x128x16_F32F16F16_SSILNS11_5MajorE0ELS13_1ELNS11_7ScaleInE1ELS14_1EEEEEENS4_6LayoutINS5_IJSH_SI_SI_EEENS5_IJSI_NS6_ILi0EEES19_EEEEENS5_IJNS4_10UnderscoreES1C_S1C_EEEEENS4_23SM90_TMA_LOAD_MULTICASTENS4_14ComposedLayoutINS4_7SwizzleILi3ELi4ELi3EEENS4_18smem_ptr_flag_bitsILi16EEENS17_INS5_IJSA_SP_EEENS5_IJSP_SI_EEEEEEEvNS4_8identityES1F_NS1G_IS1I_S1K_NS17_INS5_IJSP_SA_EEENS5_IJSI_SP_EEEEEEEvS1P_EENS_8epilogue10collective6detail29Sm90TmaWarpSpecializedAdapterINS1W_15DefaultEpilogueISS_NS5_IJST_SW_SC_EEES20_NS1V_6thread17LinearCombinationISS_Li1EffLNS21_9ScaleType4KindE0ELNS_15FloatRoundStyleE2ESS_EENS1_15EpilogueDefaultEEEEEvvEEEEvNT_6ParamsE:
        /* <DEDUP_REMOVED lines=24> */
.L_x_463:
[----:B------:R-:W-:Y:S05]  /*0180*/  BSYNC B0 ;  /* 0x0000000000007941 */ /* 0x000fea0003800000 */
.L_x_462:
[----:B------:R-:W0:Y:S01]  /*0190*/  SHFL.IDX PT, R2, R0, RZ, 0x1f ;  /* 0x00001fff00027589 */ /* 0x000e2200000e0000 */
[----:B------:R-:W-:Y:S01]  /*01a0*/  UISETP.NE.AND UP0, UPT, UR8, 0x3, UPT ;  /* 0x000000030800788c */ /* 0x000fe2000bf05270 */
[----:B------:R-:W-:Y:S01]  /*01b0*/  SHF.R.S32.HI R4, RZ, 0x1f, R3 ;  /* 0x0000001fff047819 */ /* 0x000fe20000011403 */
[----:B------:R-:W-:Y:S02]  /*01c0*/  UIADD3 UR10, UR6, -0x1, URZ ;  /* 0xffffffff060a7890 */ /* 0x000fe4000fffe03f */
[----:B------:R-:W-:Y:S01]  /*01d0*/  ISETP.NE.AND P1, PT, RZ, UR6, PT ;  /* 0x00000006ff007c0c */ /* 0x000fe2000bf25270 */
        /* <DEDUP_REMOVED lines=35> */
.L_x_464:
[----:B------:R-:W5:Y:S01]  /*0410*/  SHFL.IDX PT, R0, R0, RZ, 0x1f ;  /* 0x00001fff00007589 */ /* 0x000f6200000e0000 */
[----:B0-----:R-:W0:Y:S01]  /*0420*/  S2UR UR9, SR_CTAID.X ;  /* 0x00000000000979c3 */ /* 0x001e220000002500 */
[----:B------:R-:W-:Y:S02]  /*0430*/  LEA.HI R4, R4, R3, RZ, 0x7 ;  /* 0x0000000304047211 */ /* 0x000fe400078f38ff */
[----:B------:R-:W-:Y:S02]  /*0440*/  ELECT P0, URZ, PT ;  /* 0x00000000003f782f */ /* 0x000fe40003800000 */
[----:B------:R-:W-:Y:S01]  /*0450*/  SHF.R.S32.HI R9, RZ, 0x1f, R2 ;  /* 0x0000001fff097819 */ /* 0x000fe20000011402 */
[----:B------:R-:W-:Y:S01]  /*0460*/  ULDC UR4, c[0x0][0x150] ;  /* 0x0000540000047ab9 */ /* 0x000fe20000000800 */
[----:B------:R-:W-:Y:S01]  /*0470*/  LOP3.LUT R4, R4, 0xffffff80, RZ, 0xc0, !PT ;  /* 0xffffff8004047812 */ /* 0x000fe200078ec0ff */
[----:B------:R-:W-:Y:S01]  /*0480*/  NOP ;  /* 0x0000000000007918 */ /* 0x000fe20000000000 */
[----:B------:R-:W-:Y:S01]  /*0490*/  LEA.HI R9, R9, R2, RZ, 0x2 ;  /* 0x0000000209097211 */ /* 0x000fe200078f10ff */
[----:B------:R-:W1:Y:S01]  /*04a0*/  LDC R11, c[0x0][0x144] ;  /* 0x00005100ff0b7b82 */ /* 0x000e620000000800 */
[----:B------:R-:W-:Y:S01]  /*04b0*/  NOP ;  /* 0x0000000000007918 */ /* 0x000fe20000000000 */
[----:B------:R-:W-:Y:S01]  /*04c0*/  IMAD.IADD R5, R3, 0x1, -R4 ;  /* 0x0000000103057824 */ /* 0x000fe200078e0a04 */
[----:B------:R-:W-:Y:S01]  /*04d0*/  LOP3.LUT R9, R9, 0x3ffffffc, RZ, 0xc0, !PT ;  /* 0x3ffffffc09097812 */ /* 0x000fe200078ec0ff */
[----:B------:R-:W2:Y:S01]  /*04e0*/  S2R R4, SR_CTAID.Y ;  /* 0x0000000000047919 */ /* 0x000ea20000002600 */
[----:B------:R-:W-:-:S02]  /*04f0*/  IMAD.MOV.U32 R22, RZ, RZ, 0x1 ;  /* 0x00000001ff167424 */ /* 0x000fc400078e00ff */
[----:B------:R-:W-:Y:S01]  /*0500*/  SHF.R.S32.HI R6, RZ, 0x1f, R5 ;  /* 0x0000001fff067819 */ /* 0x000fe20000011405 */
[----:B------:R-:W-:-:S03]  /*0510*/  IMAD.IADD R9, R2, 0x1, -R9 ;  /* 0x0000000102097824 */ /* 0x000fc600078e0a09 */
[----:B------:R-:W-:Y:S02]  /*0520*/  LEA.HI R6, R6, R5, RZ, 0x3 ;  /* 0x0000000506067211 */ /* 0x000fe400078f18ff */
[----:B-----5:R-:W-:Y:S02]  /*0530*/  ISETP.NE.OR P0, PT, R0, RZ, !P0 ;  /* 0x000000ff0000720c */ /* 0x020fe40004705670 */
[--C-:B------:R-:W-:Y:S02]  /*0540*/  SHF.R.S32.HI R7, RZ, 0x3, R6.reuse ;  /* 0x00000003ff077819 */ /* 0x100fe40000011406 */
[----:B0-----:R-:W-:Y:S02]  /*0550*/  I2FP.F32.U32 R0, UR9 ;  /* 0x0000000900007c45 */ /* 0x001fe40008201000 */
[----:B------:R-:W-:-:S03]  /*0560*/  SHF.R.S32.HI R6, RZ, 0x1f, R6 ;  /* 0x0000001fff067819 */ /* 0x000fc60000011406 */
[----:B------:R-:W-:Y:S01]  /*0570*/  FMUL R10, R0, UR4 ;  /* 0x00000004000a7c20 */ /* 0x000fe20008400000 */
[----:B------:R-:W-:Y:S01]  /*0580*/  LEA.HI R6, R6, R7, RZ, 0x2 ;  /* 0x0000000706067211 */ /* 0x000fe200078f10ff */
[----:B------:R-:W-:Y:S02]  /*0590*/  ULDC UR4, c[0x0][0x154] ;  /* 0x0000550000047ab9 */ /* 0x000fe40000000800 */
[----:B------:R-:W-:Y:S01]  /*05a0*/  VOTEU.ALL UP0, P0 ;  /* 0x00000000003f7886 */ /* 0x000fe20000000000 */
[----:B------:R-:W-:Y:S01]  /*05b0*/  LOP3.LUT R6, R6, 0xfffffffc, RZ, 0xc0, !PT ;  /* 0xfffffffc06067812 */ /* 0x000fe200078ec0ff */
[----:B------:R-:W0:Y:S01]  /*05c0*/  F2I.U32.TRUNC.NTZ R10, R10 ;  /* 0x0000000a000a7305 */ /* 0x000e22000020f000 */
[----:B------:R-:W-:Y:S02]  /*05d0*/  VOTEU.ALL UP1, P0 ;  /* 0x00000000003f7886 */ /* 0x000fe40000020000 */
[----:B------:R-:W5:Y:S01]  /*05e0*/  @!UP0 S2UR UR7, SR_CgaCtaId ;  /* 0x00000000000789c3 */ /* 0x000f620000008800 */
[----:B------:R-:W-:Y:S01]  /*05f0*/  IMAD.IADD R6, R7, 0x1, -R6 ;  /* 0x0000000107067824 */ /* 0x000fe200078e0a06 */
[----:B------:R-:W-:Y:S01]  /*0600*/  @!UP0 UMOV UR6, 0x400 ;  /* 0x0000040000068882 */ /* 0x000fe20000000000 */
[----:B--2---:R-:W-:-:S02]  /*0610*/  I2FP.F32.U32 R2, R4 ;  /* 0x0000000400027245 */ /* 0x004fc40000201000 */
[----:B------:R-:W-:-:S03]  /*0620*/  IMAD R9, R9, 0x4, R6 ;  /* 0x0000000409097824 */ /* 0x000fc600078e0206 */
[----:B------:R-:W-:Y:S01]  /*0630*/  FMUL R2, R2, UR4 ;  /* 0x0000000402027c20 */ /* 0x000fe20008400000 */
[----:B------:R-:W2:Y:S01]  /*0640*/  LDC R7, c[0x0][0x148] ;  /* 0x00005200ff077b82 */ /* 0x000ea20000000800 */
[----:B------:R-:W-:Y:S01]  /*0650*/  LEA.HI R0, R9, R9, RZ, 0x1 ;  /* 0x0000000909007211 */ /* 0x000fe200078f08ff */
[----:B------:R-:W-:Y:S01]  /*0660*/  UMOV UR4, 0x20 ;  /* 0x0000002000047882 */ /* 0x000fe20000000000 */
[----:B0-----:R-:W-:Y:S01]  /*0670*/  IMAD.MOV R6, RZ, RZ, -R10 ;  /* 0x000000ffff067224 */ /* 0x001fe200078e0a0a */
[----:B------:R-:W-:-:S04]  /*0680*/  @!UP0 UIADD3 UR4, -UR4, 0x100000, URZ ;  /* 0x0010000004048890 */ /* 0x000fc8000fffe13f */
[----:B------:R-:W-:Y:S02]  /*0690*/  @!UP0 USHF.L.U32 UR5, UR4, 0xb, URZ ;  /* 0x0000000b04058899 */ /* 0x000fe4000800063f */
[----:B------:R-:W-:Y:S01]  /*06a0*/  @!UP0 USHF.L.U32 UR4, UR4, 0x1, URZ ;  /* 0x0000000104048899 */ /* 0x000fe2000800063f */
[----:B------:R-:W-:Y:S01]  /*06b0*/  LOP3.LUT R0, R0, 0xfffffffe, RZ, 0xc0, !PT ;  /* 0xfffffffe00007812 */ /* 0x000fe200078ec0ff */
[----:B------:R-:W0:Y:S01]  /*06c0*/  F2I.U32.TRUNC.NTZ R2, R2 ;  /* 0x0000000200027305 */ /* 0x000e22000020f000 */
[----:B-1----:R-:W-:Y:S01]  /*06d0*/  IMAD R6, R11, R6, UR9 ;  /* 0x000000090b067e24 */ /* 0x002fe2000f8e0206 */
[----:B------:R-:W1:Y:S02]  /*06e0*/  LDC R10, c[0x0][0x140] ;  /* 0x00005000ff0a7b82 */ /* 0x000e640000000800 */
[C---:B------:R-:W-:Y:S02]  /*06f0*/  IMAD.IADD R11, R9.reuse, 0x1, -R0 ;  /* 0x00000001090b7824 */ /* 0x040fe400078e0a00 */
[----:B------:R-:W-:-:S03]  /*0700*/  IMAD.SHL.U32 R0, R9, 0x4, RZ ;  /* 0x0000000409007824 */ /* 0x000fc600078e00ff */
[----:B------:R-:W-:Y:S01]  /*0710*/  ISETP.NE.AND P2, PT, R11, R6, PT ;  /* 0x000000060b00720c */ /* 0x000fe20003f45270 */
[----:B-----5:R-:W-:Y:S01]  /*0720*/  @!UP0 ULEA UR6, UR7, UR6, 0x18 ;  /* 0x0000000607068291 */ /* 0x020fe2000f8ec03f */
[----:B------:R-:W-:Y:S01]  /*0730*/  LOP3.LUT R19, R9, 0xc, R0, 0x78, !PT ;  /* 0x0000000c09137812 */ /* 0x000fe200078e7800 */
[----:B------:R-:W-:Y:S01]  /*0740*/  VOTEU.ALL UP0, P0 ;  /* 0x00000000003f7886 */ /* 0x000fe20000000000 */
[----:B------:R-:W-:Y:S01]  /*0750*/  LOP3.LUT P0, RZ, R5, 0x7, RZ, 0xc0, !PT ;  /* 0x0000000705ff7812 */ /* 0x000fe2000780c0ff */
[----:B0-----:R-:W-:-:S03]  /*0760*/  IMAD.MOV R20, RZ, RZ, -R2 ;  /* 0x000000ffff147224 */ /* 0x001fc600078e0a02 */
[----:B------:R-:W-:Y:S01]  /*0770*/  ISETP.LT.U32.AND P0, PT, R19, 0x4, !P0 ;  /* 0x000000041300780c */ /* 0x000fe20004701070 */
[----:B--2---:R-:W-:-:S04]  /*0780*/  IMAD R9, R7, R20, R4 ;  /* 0x0000001407097224 */ /* 0x004fc800078e0204 */
[----:B------:R-:W-:Y:S01]  /*0790*/  @P2 LEA.HI R0, R19, R19, RZ, 0x1 ;  /* 0x0000001313002211 */ /* 0x000fe200078f08ff */
[----:B------:R-:W0:Y:S02]  /*07a0*/  FENCE.VIEW.ASYNC.S ;  /* 0x00000000000073c6 */ /* 0x000e240000000000 */
[----:B0-----:R0:W2:Y:S01]  /*07b0*/  @!UP0 SYNCS.EXCH.64 URZ, [UR6+0x80], UR4 ;  /* 0x00008004063f85b2 */ /* 0x0010a20008000100 */
[----:B-1----:R-:W-:Y:S02]  /*07c0*/  ISETP.EQ.U32.AND P4, PT, R10, 0x1, PT ;  /* 0x000000010a00780c */ /* 0x002fe40003f82070 */
[----:B------:R-:W-:-:S04]  /*07d0*/  @P2 SHF.R.S32.HI R0, RZ, 0x1, R0 ;  /* 0x00000001ff002819 */ /* 0x000fc80000011400 */
[----:B------:R-:W-:Y:S02]  /*07e0*/  @P2 ISETP.NE.AND P3, PT, R0, R9, PT ;  /* 0x000000090000220c */ /* 0x000fe40003f65270 */
[----:B------:R-:W-:Y:S02]  /*07f0*/  SEL R9, RZ, 0x1, !P0 ;  /* 0x00000001ff097807 */ /* 0x000fe40004000000 */
[----:B------:R-:W-:Y:S02]  /*0800*/  @P2 SEL R22, RZ, 0x1, P3 ;  /* 0x00000001ff162807 */ /* 0x000fe40001800000 */
[----:B------:R-:W-:Y:S01]  /*0810*/  LOP3.LUT R0, R3, 0x7f, RZ, 0xc0, !PT ;  /* 0x0000007f03007812 */ /* 0x000fe200078ec0ff */
[----:B------:R0:W1:Y:S01]  /*0820*/  @!UP1 SYNCS.EXCH.64 URZ, [UR6+0x88], UR4 ;  /* 0x00008804063f95b2 */ /* 0x0000620008000100 */
[----:B------:R-:W-:Y:S01]  /*0830*/  LOP3.LUT R22, R22, R9, RZ, 0xc0, !PT ;  /* 0x0000000916167212 */ /* 0x000fe200078ec0ff */
[----:B------:R-:W-:Y:S01]  /*0840*/  NOP ;  /* 0x0000000000007918 */ /* 0x000fe20000000000 */
[----:B0-2---:R-:W-:Y:S05]  /*0850*/  @!P4 BRA `(.L_x_465) ;  /* 0x000000000008c947 */ /* 0x005fea0003800000 */
[----:B-1-34-:R-:W-:Y:S01]  /*0860*/  UCGABAR_ARV ;  /* 0x00000000000079c7 */ /* 0x01afe20008000000 */
[----:B------:R-:W-:Y:S05]  /*0870*/  BRA `(.L_x_466) ;  /* 0x0000000000047947 */ /* 0x000fea0003800000 */
.L_x_465:
[----:B-1-34-:R-:W-:Y:S01]  /*0880*/  NOP ;  /* 0x0000000000007918 */ /* 0x01afe20000000000 */
.L_x_466:
[----:B------:R-:W0:Y:S01]  /*0890*/  LDC R2, c[0x0][0x66c] ;  /* 0x00019b00ff027b82 */ /* 0x000e220000000800 */
[----:B------:R-:W-:Y:S02]  /*08a0*/  IMAD.U32 R10, RZ, RZ, UR9 ;  /* 0x00000009ff0a7e24 */ /* 0x000fe4000f8e00ff */
[----:B------:R-:W-:-:S05]  /*08b0*/  IMAD.MOV.U32 R11, RZ, RZ, RZ ;  /* 0x000000ffff0b7224 */ /* 0x000fca00078e00ff */
[----:B------:R-:W1:Y:S01]  /*08c0*/  LDC R9, c[0x0][0x288] ;  /* 0x0000a200ff097b82 */ /* 0x000e620000000800 */
[----:B0-----:R-:W-:-:S04]  /*08d0*/  ISETP.NE.AND P2, PT, R2, 0x1, PT ;  /* 0x000000010200780c */ /* 0x001fc80003f45270 */
[----:B------:R-:W-:Y:S01]  /*08e0*/  P2R R5, PR, RZ, 0x4 ;  /* 0x00000004ff057803 */ /* 0x000fe20000000000 */
[----:B-1----:R-:W-:-:S08]  /*08f0*/  VIADD R9, R9, 0x7f ;  /* 0x0000007f09097836 */ /* 0x002fd00000000000 */
[----:B------:R-:W0:Y:S01]  /*0900*/  @P2 LDC R17, c[0x0][0x10] ;  /* 0x00000400ff112b82 */ /* 0x000e220000000800 */
[----:B------:R-:W-:Y:S01]  /*0910*/  @P2 IMAD.MOV.U32 R5, RZ, RZ, RZ ;  /* 0x000000ffff052224 */ /* 0x000fe200078e00ff */
[----:B------:R-:W-:Y:S01]  /*0920*/  SHF.R.S32.HI R12, RZ, 0x1f, R9 ;  /* 0x0000001fff0c7819 */ /* 0x000fe20000011409 */
[----:B------:R-:W-:-:S03]  /*0930*/  @P2 IMAD.MOV.U32 R15, RZ, RZ, RZ ;  /* 0x000000ffff0f2224 */ /* 0x000fc600078e00ff */
[----:B------:R-:W-:Y:S02]  /*0940*/  LEA.HI R12, R12, R9, RZ, 0x7 ;  /* 0x000000090c0c7211 */ /* 0x000fe400078f38ff */
[----:B------:R-:W1:Y:S01]  /*0950*/  @!P2 LDC R13, c[0x0][0xc] ;  /* 0x00000300ff0dab82 */ /* 0x000e620000000800 */
[----:B------:R-:W-:Y:S01]  /*0960*/  ULDC UR4, c[0x0][0xc] ;  /* 0x0000030000047ab9 */ /* 0x000fe20000000800 */
[----:B------:R-:W-:Y:S01]  /*0970*/  ULDC UR5, c[0x0][0x10] ;  /* 0x0000040000057ab9 */ /* 0x000fe20000000800 */
[----:B------:R-:W-:Y:S01]  /*0980*/  ULDC UR6, c[0x0][0x14] ;  /* 0x0000050000067ab9 */ /* 0x000fe20000000800 */
[----:B------:R-:W-:Y:S01]  /*0990*/  UIMAD.WIDE.U32 UR4, UR4, UR5, URZ ;  /* 0x00000005040472a5 */ /* 0x000fe2000f8e003f */
[----:B------:R-:W-:-:S03]  /*09a0*/  SHF.R.S32.HI R18, RZ, 0x7, R12 ;  /* 0x00000007ff127819 */ /* 0x000fc6000001140c */
[----:B------:R-:W-:Y:S02]  /*09b0*/  UIMAD.WIDE.U32 UR36, UR4, UR6, URZ ;  /* 0x00000006042472a5 */ /* 0x000fe4000f8e003f */
[----:B------:R-:W-:-:S04]  /*09c0*/  UIMAD UR40, UR5, UR6, URZ ;  /* 0x00000006052872a4 */ /* 0x000fc8000f8e023f */
[----:B------:R-:W-:Y:S01]  /*09d0*/  UIADD3 UR40, UR37, UR40, URZ ;  /* 0x0000002825287290 */ /* 0x000fe2000fffe03f */
[----:B0-----:R-:W-:-:S04]  /*09e0*/  @P2 IMAD.WIDE.U32 R16, R17, UR9, R4 ;  /* 0x0000000911102c25 */ /* 0x001fc8000f8e0004 */
[----:B------:R-:W-:Y:S02]  /*09f0*/  @P2 IMAD.IADD R17, R17, 0x1, R15 ;  /* 0x0000000111112824 */ /* 0x000fe400078e020f */
[----:B-1----:R-:W-:-:S04]  /*0a00*/  @!P2 IMAD.WIDE.U32 R10, R4, R13, R10 ;  /* 0x0000000d040aa225 */ /* 0x002fc800078e000a */
[----:B------:R-:W-:Y:S02]  /*0a10*/  @!P2 IMAD.MOV.U32 R16, RZ, RZ, R10 ;  /* 0x000000ffff10a224 */ /* 0x000fe400078e000a */
[----:B------:R-:W-:Y:S01]  /*0a20*/  @!P2 IMAD.MOV.U32 R17, RZ, RZ, R11 ;  /* 0x000000ffff11a224 */ /* 0x000fe200078e000b */
[----:B------:R-:W-:Y:S06]  /*0a30*/  @!P4 BRA `(.L_x_467) ;  /* 0x00000000000cc947 */ /* 0x000fec0003800000 */
[----:B------:R-:W-:Y:S01]  /*0a40*/  UCGABAR_WAIT ;  /* 0x0000000000007dc7 */ /* 0x000fe20008000000 */
[----:B------:R-:W-:Y:S01]  /*0a50*/  CCTL.IVALL ;  /* 0x00000000ff00798f */ /* 0x000fe20002000000 */
[----:B------:R-:W-:Y:S05]  /*0a60*/  BRA `(.L_x_468) ;  /* 0x0000000000047947 */ /* 0x000fea0003800000 */
.L_x_467:
[----:B------:R-:W-:Y:S06]  /*0a70*/  BAR.SYNC.DEFER_BLOCKING 0x0 ;  /* 0x0000000000007b1d */ /* 0x000fec0000010000 */
.L_x_468:
[----:B------:R-:W-:Y:S05]  /*0a80*/  @!P1 BRA `(.L_x_469) ;  /* 0x0000006c00c89947 */ /* 0x000fea0003800000 */
[----:B------:R-:W-:-:S06]  /*0a90*/  UISETP.GT.U32.AND UP0, UPT, UR10, 0x1, UPT ;  /* 0x000000010a00788c */ /* 0x000fcc000bf04070 */
[----:B------:R-:W-:-:S13]  /*0aa0*/  PLOP3.LUT P0, PT, PT, PT, UP0, 0x80, 0x0 ;  /* 0x000000000000781c */ /* 0x000fda0003f0f008 */
[----:B------:R-:W-:Y:S05]  /*0ab0*/  @P0 EXIT ;  /* 0x000000000000094d */ /* 0x000fea0003800000 */
        /* <DEDUP_REMOVED lines=8> */
[----:B------:R-:W0:Y:S01]  /*0b40*/  LDC.64 R24, c[0x0][0x638] ;  /* 0x00018e00ff187b82 */ /* 0x000e220000000a00 */
[----:B------:R-:W-:Y:S02]  /*0b50*/  IMAD.MOV.U32 R10, RZ, RZ, R16 ;  /* 0x000000ffff0a7224 */ /* 0x000fe400078e0010 */
[----:B------:R-:W-:-:S05]  /*0b60*/  IMAD.MOV.U32 R11, RZ, RZ, R17 ;  /* 0x000000ffff0b7224 */ /* 0x000fca00078e0011 */
[----:B------:R-:W1:Y:S08]  /*0b70*/  LDC R26, c[0x0][0x640] ;  /* 0x00019000ff1a7b82 */ /* 0x000e700000000800 */
[----:B------:R-:W2:Y:S01]  /*0b80*/  LDC.64 R28, c[0x0][0x630] ;  /* 0x00018c00ff1c7b82 */ /* 0x000ea20000000a00 */
[----:B0-----:R-:W-:-:S04]  /*0b90*/  ISETP.NE.U32.AND P0, PT, R24, RZ, PT ;  /* 0x000000ff1800720c */ /* 0x001fc80003f05070 */
[----:B------:R-:W-:-:S13]  /*0ba0*/  ISETP.NE.AND.EX P0, PT, R25, RZ, PT, P0 ;  /* 0x000000ff1900720c */ /* 0x000fda0003f05300 */
[----:B-12---:R-:W-:Y:S05]  /*0bb0*/  @!P0 BRA `(.L_x_471) ;  /* 0x0000000000288947 */ /* 0x006fea0003800000 */
[----:B------:R-:W0:Y:S02]  /*0bc0*/  LDC R9, c[0x0][0x644] ;  /* 0x00019100ff097b82 */ /* 0x000e240000000800 */
[----:B0-----:R-:W-:-:S05]  /*0bd0*/  IADD3 R9, P0, R16, R9, RZ ;  /* 0x0000000910097210 */ /* 0x001fca0007f1e0ff */
[----:B------:R-:W-:-:S04]  /*0be0*/  IMAD.X R21, RZ, RZ, R17, P0 ;  /* 0x000000ffff157224 */ /* 0x000fc800000e0611 */
[----:B------:R-:W-:-:S04]  /*0bf0*/  IMAD.WIDE.U32 R10, R21, R24, RZ ;  /* 0x00000018150a7225 */ /* 0x000fc800078e00ff */
[----:B------:R-:W-:-:S04]  /*0c00*/  IMAD.WIDE.U32 R12, P0, R9, R25, R10 ;  /* 0x00000019090c7225 */ /* 0x000fc8000780000a */
[----:B------:R-:W-:-:S04]  /*0c10*/  IMAD.WIDE.U32 R10, R9, R24, RZ ;  /* 0x00000018090a7225 */ /* 0x000fc800078e00ff */
[----:B------:R-:W-:Y:S01]  /*0c20*/  IMAD.X R15, RZ, RZ, RZ, P0 ;  /* 0x000000ffff0f7224 */ /* 0x000fe200000e06ff */
[----:B------:R-:W-:Y:S01]  /*0c30*/  IADD3 RZ, P0, R11, R12, RZ ;  /* 0x0000000c0bff7210 */ /* 0x000fe20007f1e0ff */
[----:B------:R-:W-:-:S04]  /*0c40*/  IMAD.MOV.U32 R14, RZ, RZ, R13 ;  /* 0x000000ffff0e7224 */ /* 0x000fc800078e000d */
[----:B------:R-:W-:-:S08]  /*0c50*/  IMAD.WIDE.U32.X R10, R21, R25, R14, P0 ;  /* 0x00000019150a7225 */ /* 0x000fd000000e040e */
.L_x_471:
[----:B------:R-:W0:Y:S01]  /*0c60*/  LDC.64 R32, c[0x0][0x650] ;  /* 0x00019400ff207b82 */ /* 0x000e220000000a00 */
[-CC-:B------:R-:W-:Y:S01]  /*0c70*/  SHF.R.U64 R89, R10, R26.reuse, R11.reuse ;  /* 0x0000001a0a597219 */ /* 0x180fe2000000120b */
[----:B------:R-:W-:Y:S01]  /*0c80*/  IMAD.MOV.U32 R27, RZ, RZ, 0x1 ;  /* 0x00000001ff1b7424 */ /* 0x000fe200078e00ff */
[----:B------:R-:W-:Y:S02]  /*0c90*/  SHF.R.U32.HI R5, RZ, R26, R11 ;  /* 0x0000001aff057219 */ /* 0x000fe4000001160b */
[----:B------:R-:W-:-:S03]  /*0ca0*/  IADD3 R9, P0, RZ, -R89, RZ ;  /* 0x80000059ff097210 */ /* 0x000fc60007f1e0ff */
[----:B------:R-:W1:Y:S02]  /*0cb0*/  LDC R24, c[0x0][0x628] ;  /* 0x00018a00ff187b82 */ /* 0x000e640000000800 */
[----:B------:R-:W-:Y:S02]  /*0cc0*/  IMAD.X R5, RZ, RZ, ~R5, P0 ;  /* 0x000000ffff057224 */ /* 0x000fe400000e0e05 */
[----:B------:R-:W-:-:S04]  /*0cd0*/  IMAD.WIDE.U32 R10, R9, R28, R16 ;  /* 0x0000001c090a7225 */ /* 0x000fc800078e0010 */
[----:B------:R-:W2:Y:S01]  /*0ce0*/  LDC R26, c[0x0][0x618] ;  /* 0x00018600ff1a7b82 */ /* 0x000ea20000000800 */
[----:B------:R-:W-:-:S04]  /*0cf0*/  IMAD R12, R5, R28, RZ ;  /* 0x0000001c050c7224 */ /* 0x000fc800078e02ff */
[----:B------:R-:W-:Y:S02]  /*0d00*/  IMAD R5, R9, R29, R12 ;  /* 0x0000001d09057224 */ /* 0x000fe400078e020c */
[----:B------:R-:W-:Y:S01]  /*0d10*/  IMAD.MOV.U32 R9, RZ, RZ, -0x1 ;  /* 0xffffffffff097424 */ /* 0x000fe200078e00ff */
[----:B------:R-:W3:Y:S01]  /*0d20*/  LDC R30, c[0x0][0x668] ;  /* 0x00019a00ff1e7b82 */ /* 0x000ee20000000800 */
[----:B------:R-:W-:Y:S01]  /*0d30*/  IMAD.IADD R5, R11, 0x1, R5 ;  /* 0x000000010b057824 */ /* 0x000fe200078e0205 */
[----:B0-----:R-:W-:Y:S01]  /*0d40*/  ISETP.NE.U32.AND P0, PT, R32, RZ, PT ;  /* 0x000000ff2000720c */ /* 0x001fe20003f05070 */
[----:B------:R-:W-:-:S03]  /*0d50*/  IMAD R29, R7, R20, R4 ;  /* 0x00000014071d7224 */ /* 0x000fc600078e0204 */
[----:B------:R-:W-:Y:S02]  /*0d60*/  ISETP.NE.AND.EX P0, PT, R33, RZ, PT, P0 ;  /* 0x000000ff2100720c */ /* 0x000fe40003f05300 */
[----:B------:R-:W0:Y:S01]  /*0d70*/  LDC R21, c[0x0][0x610] ;  /* 0x00018400ff157b82 */ /* 0x000e220000000800 */
[-CC-:B-1----:R-:W-:Y:S02]  /*0d80*/  SHF.R.U64 R14, R10, R24.reuse, R5.reuse ;  /* 0x000000180a0e7219 */ /* 0x182fe40000001205 */
[----:B------:R-:W-:-:S05]  /*0d90*/  SHF.R.U32.HI R5, RZ, R24, R5 ;  /* 0x00000018ff057219 */ /* 0x000fca0000011605 */
[----:B------:R-:W1:Y:S01]  /*0da0*/  LDC R23, c[0x0][0x658] ;  /* 0x00019600ff177b82 */ /* 0x000e620000000800 */
[-CC-:B--2---:R-:W-:Y:S02]  /*0db0*/  SHF.R.U64 R24, R14, R26.reuse, R5.reuse ;  /* 0x0000001a0e187219 */ /* 0x184fe40000001205 */
[----:B------:R-:W-:-:S05]  /*0dc0*/  SHF.R.U32.HI R5, RZ, R26, R5 ;  /* 0x0000001aff057219 */ /* 0x000fca0000011605 */
[----:B------:R-:W2:Y:S01]  /*0dd0*/  LDC R25, c[0x0][0x648] ;  /* 0x00019200ff197b82 */ /* 0x000ea20000000800 */
[-C--:B---3--:R-:W-:Y:S02]  /*0de0*/  SHF.L.U32 R4, R9, R30.reuse, RZ ;  /* 0x0000001e09047219 */ /* 0x088fe400000006ff */
[--C-:B------:R-:W-:Y:S02]  /*0df0*/  SHF.R.U64 R20, R24, R30, R5.reuse ;  /* 0x0000001e18147219 */ /* 0x100fe40000001205 */
[----:B------:R-:W-:Y:S02]  /*0e00*/  LOP3.LUT R7, RZ, R4, RZ, 0x33, !PT ;  /* 0x00000004ff077212 */ /* 0x000fe400078e33ff */
[----:B------:R-:W-:Y:S01]  /*0e10*/  SHF.R.U32.HI R5, RZ, R30, R5 ;  /* 0x0000001eff057219 */ /* 0x000fe20000011605 */
[----:B------:R-:W3:Y:S01]  /*0e20*/  LDC R28, c[0x0][0x620] ;  /* 0x00018800ff1c7b82 */ /* 0x000ee20000000800 */
[----:B------:R-:W-:Y:S01]  /*0e30*/  IMAD.MOV.U32 R4, RZ, RZ, R20 ;  /* 0x000000ffff047224 */ /* 0x000fe200078e0014 */
[----:B------:R-:W-:Y:S06]  /*0e40*/  @!P0 BRA `(.L_x_472) ;  /* 0x0000000000288947 */ /* 0x000fec0003800000 */
[----:B------:R-:W4:Y:S02]  /*0e50*/  LDC R9, c[0x0][0x65c] ;  /* 0x00019700ff097b82 */ /* 0x000f240000000800 */
[----:B----4-:R-:W-:-:S05]  /*0e60*/  IADD3 R9, P0, R20, R9, RZ ;  /* 0x0000000914097210 */ /* 0x010fca0007f1e0ff */
        /* <DEDUP_REMOVED lines=8> */
.L_x_472:
[----:B-1----:R-:W-:Y:S01]  /*0ef0*/  SHF.R.U64 R5, R4, R23, R5 ;  /* 0x0000001704057219 */ /* 0x002fe20000001205 */
[----:B0-----:R-:W-:Y:S01]  /*0f00*/  VIADD R9, R21, 0xffffffff ;  /* 0xffffffff15097836 */ /* 0x001fe20000000000 */
[----:B------:R-:W-:Y:S02]  /*0f10*/  SHF.L.U32 R4, R27, R30, RZ ;  /* 0x0000001e1b047219 */ /* 0x000fe400000006ff */
[----:B------:R-:W-:Y:S01]  /*0f20*/  LOP3.LUT R7, R24, R7, RZ, 0xc0, !PT ;  /* 0x0000000718077212 */ /* 0x000fe200078ec0ff */
[----:B------:R-:W-:Y:S01]  /*0f30*/  IMAD.MOV R10, RZ, RZ, -R5 ;  /* 0x000000ffff0a7224 */ /* 0x000fe200078e0a05 */
[----:B------:R-:W-:-:S03]  /*0f40*/  SEL R6, R6, R29, !P2 ;  /* 0x0000001d06067207 */ /* 0x000fc60005000000 */
[----:B------:R-:W-:Y:S01]  /*0f50*/  IMAD R7, R4, R5, R7 ;  /* 0x0000000504077224 */ /* 0x000fe200078e0207 */
[----:B------:R-:W-:Y:S01]  /*0f60*/  LOP3.LUT R5, R14, R9, RZ, 0xc0, !PT ;  /* 0x000000090e057212 */ /* 0x000fe200078ec0ff */
[----:B--2---:R-:W-:Y:S02]  /*0f70*/  IMAD R4, R10, R25, R20 ;  /* 0x000000190a047224 */ /* 0x004fe400078e0214 */
[----:B---3--:R-:W-:Y:S02]  /*0f80*/  IMAD R6, R7, R28, R6 ;  /* 0x0000001c07067224 */ /* 0x008fe400078e0206 */
[----:B------:R-:W-:Y:S02]  /*0f90*/  IMAD R5, R4, R21, R5 ;  /* 0x0000001504057224 */ /* 0x000fe400078e0205 */
[----:B------:R-:W-:-:S03]  /*0fa0*/  IMAD.MOV.U32 R9, RZ, RZ, 0x1 ;  /* 0x00000001ff097424 */ /* 0x000fc600078e00ff */
[----:B------:R-:W-:Y:S02]  /*0fb0*/  SEL R23, R5, R6, !P2 ;  /* 0x0000000605177207 */ /* 0x000fe40005000000 */
[----:B------:R-:W-:-:S07]  /*0fc0*/  SEL R88, R6, R5, !P2 ;  /* 0x0000000506587207 */ /* 0x000fce0005000000 */
.L_x_470:
        /* <DEDUP_REMOVED lines=16> */
.L_x_473:
[----:B------:R-:W-:Y:S02]  /*10d0*/  ULDC.64 UR4, c[0x0][0x588] ;  /* 0x0001620000047ab9 */ /* 0x000fe40000000a00 */
[----:B------:R-:W-:-:S04]  /*10e0*/  ISETP.NE.U32.AND P0, PT, RZ, UR4, PT ;  /* 0x00000004ff007c0c */ /* 0x000fc8000bf05070 */
[----:B------:R-:W-:-:S13]  /*10f0*/  ISETP.NE.AND.EX P0, PT, RZ, UR5, PT, P0 ;  /* 0x00000005ff007c0c */ /* 0x000fda000bf05300 */
[----:B------:R-:W-:Y:S05]  /*1100*/  @!P0 BRA `(.L_x_475) ;  /* 0x00000000000c8947 */ /* 0x000fea0003800000 */
[----:B------:R-:W0:Y:S02]  /*1110*/  LDC.64 R4, c[0x0][0x588] ;  /* 0x00016200ff047b82 */ /* 0x000e240000000a00 */
[----:B0-----:R1:W5:Y:S01]  /*1120*/  LDG.E R91, desc[UR38][R4.64] ;  /* 0x00000026045b7981 */ /* 0x001362000c1e1900 */
[----:B------:R-:W-:Y:S05]  /*1130*/  BRA `(.L_x_474) ;  /* 0x0000000000087947 */ /* 0x000fea0003800000 */
.L_x_475:
[----:B------:R-:W-:Y:S02]  /*1140*/  ULDC UR4, c[0x0][0x580] ;  /* 0x0001600000047ab9 */ /* 0x000fe40000000800 */
[----:B------:R-:W-:-:S07]  /*1150*/  IMAD.U32 R91, RZ, RZ, UR4 ;  /* 0x00000004ff5b7e24 */ /* 0x000fce000f8e00ff */
.L_x_474:
        /* <DEDUP_REMOVED lines=11> */
.L_x_476:
[----:B------:R-:W-:Y:S02]  /*1210*/  ULDC.64 UR4, c[0x0][0x590] ;  /* 0x0001640000047ab9 */ /* 0x000fe40000000a00 */
[----:B------:R-:W-:-:S04]  /*1220*/  ISETP.NE.U32.AND P0, PT, RZ, UR4, PT ;  /* 0x00000004ff007c0c */ /* 0x000fc8000bf05070 */
[----:B------:R-:W-:-:S13]  /*1230*/  ISETP.NE.AND.EX P0, PT, RZ, UR5, PT, P0 ;  /* 0x00000005ff007c0c */ /* 0x000fda000bf05300 */
[----:B------:R-:W-:Y:S05]  /*1240*/  @!P0 BRA `(.L_x_478) ;  /* 0x00000000000c8947 */ /* 0x000fea0003800000 */
[----:B01----:R-:W0:Y:S02]  /*1250*/  LDC.64 R4, c[0x0][0x590] ;  /* 0x00016400ff047b82 */ /* 0x003e240000000a00 */
[----:B0-----:R1:W5:Y:S01]  /*1260*/  LDG.E R90, desc[UR38][R4.64] ;  /* 0x00000026045a7981 */ /* 0x001362000c1e1900 */
[----:B------:R-:W-:Y:S05]  /*1270*/  BRA `(.L_x_477) ;  /* 0x0000000000087947 */ /* 0x000fea0003800000 */
.L_x_478:
[----:B------:R-:W-:Y:S02]  /*1280*/  ULDC UR4, c[0x0][0x584] ;  /* 0x0001610000047ab9 */ /* 0x000fe40000000800 */
[----:B------:R-:W-:-:S07]  /*1290*/  IMAD.U32 R90, RZ, RZ, UR4 ;  /* 0x00000004ff5a7e24 */ /* 0x000fce000f8e00ff */
.L_x_477:
[----:B------:R-:W-:-:S13]  /*12a0*/  LOP3.LUT P0, RZ, R9, 0xff, RZ, 0xc0, !PT ;  /* 0x000000ff09ff7812 */ /* 0x000fda000780c0ff */
[----:B------:R-:W-:Y:S05]  /*12b0*/  @!P0 EXIT ;  /* 0x000000000000894d */ /* 0x000fea0003800000 */
[----:B------:R-:W2:Y:S01]  /*12c0*/  LDC.64 R96, c[0x0][0x5b0] ;  /* 0x00016c00ff607b82 */ /* 0x000ea20000000a00 */
[C---:B01----:R-:W-:Y:S01]  /*12d0*/  IMAD.SHL.U32 R4, R3.reuse, 0x2, RZ ;  /* 0x0000000203047824 */ /* 0x043fe200078e00ff */
[----:B------:R-:W-:Y:S01]  /*12e0*/  ULDC.64 UR4, c[0x0][0x288] ;  /* 0x0000a20000047ab9 */ /* 0x000fe20000000a00 */
[----:B------:R-:W-:Y:S01]  /*12f0*/  SHF.R.U32.HI R6, RZ, 0x2, R3 ;  /* 0x00000002ff067819 */ /* 0x000fe20000011603 */
[----:B------:R-:W-:Y:S01]  /*1300*/  IMAD.U32 R9, RZ, RZ, UR4 ;  /* 0x00000004ff097e24 */ /* 0x000fe2000f8e00ff */
[----:B------:R-:W-:Y:S01]  /*1310*/  UIADD3 UR4, UR5, 0x3f, URZ ;  /* 0x0000003f05047890 */ /* 0x000fe2000fffe03f */
[----:B------:R-:W-:Y:S01]  /*1320*/  IMAD.SHL.U32 R8, R8, 0x4, RZ ;  /* 0x0000000408087824 */ /* 0x000fe200078e00ff */
[----:B------:R-:W-:Y:S01]  /*1330*/  LOP3.LUT R5, R4, 0x6, RZ, 0xc0, !PT ;  /* 0x0000000604057812 */ /* 0x000fe200078ec0ff */
[----:B------:R-:W0:Y:S01]  /*1340*/  LDC.64 R10, c[0x0][0x5d0] ;  /* 0x00017400ff0a7b82 */ /* 0x000e220000000a00 */
[----:B------:R-:W-:Y:S01]  /*1350*/  LOP3.LUT R6, R6, 0x7, RZ, 0xc0, !PT ;  /* 0x0000000706067812 */ /* 0x000fe200078ec0ff */
[----:B------:R-:W-:Y:S01]  /*1360*/  USHF.R.S32.HI UR5, URZ, 0x1f, UR4 ;  /* 0x0000001f3f057899 */ /* 0x000fe20008011404 */
[----:B------:R-:W-:Y:S01]  /*1370*/  LOP3.LUT R7, R8, 0x4, RZ, 0xc0, !PT ;  /* 0x0000000408077812 */ /* 0x000fe200078ec0ff */
[----:B------:R-:W-:Y:S01]  /*1380*/  ULOP3.LUT UR47, UR41, 0x1, URZ, 0xfc, !UPT ;  /* 0x00000001292f7892 */ /* 0x000fe2000f8efc3f */
[----:B------:R-:W-:Y:S01]  /*1390*/  LOP3.LUT R92, R3, 0x3, RZ, 0xc0, !PT ;  /* 0x00000003035c7812 */ /* 0x000fe200078ec0ff */
[----:B------:R-:W-:Y:S01]  /*13a0*/  ULEA.HI UR5, UR5, UR4, URZ, 0x6 ;  /* 0x0000000405057291 */ /* 0x000fe2000f8f303f */
[----:B------:R-:W-:Y:S01]  /*13b0*/  LEA.HI R0, R0, R7, RZ, 0x1b ;  /* 0x0000000700007211 */ /* 0x000fe200078fd8ff */
[----:B------:R-:W-:Y:S01]  /*13c0*/  UMOV UR42, URZ ;  /* 0x0000003f002a7c82 */ /* 0x000fe20008000000 */
[----:B------:R-:W-:Y:S01]  /*13d0*/  IADD3 R98, -R6, 0x10, RZ ;  /* 0x0000001006627810 */ /* 0x000fe20007ffe1ff */
[----:B------:R-:W-:Y:S01]  /*13e0*/  USHF.R.S32.HI UR44, URZ, 0x6, UR5 ;  /* 0x000000063f2c7899 */ /* 0x000fe20008011405 */
[----:B------:R-:W-:Y:S01]  /*13f0*/  IMAD R92, R92, -0x2, R9 ;  /* 0xfffffffe5c5c7824 */ /* 0x000fe200078e0209 */
[----:B------:R-:W-:-:S02]  /*1400*/  UMOV UR43, URZ ;  /* 0x0000003f002b7c82 */ /* 0x000fc40008000000 */
[----:B------:R-:W-:Y:S01]  /*1410*/  UISETP.LT.AND UP0, UPT, UR44, 0x1, UPT ;  /* 0x000000012c00788c */ /* 0x000fe2000bf01270 */
[--C-:B--2---:R-:W-:Y:S02]  /*1420*/  IMAD R94, R6, R96, R5.reuse ;  /* 0x00000060065e7224 */ /* 0x104fe400078e0205 */
[----:B------:R-:W-:Y:S01]  /*1430*/  IMAD.SHL.U32 R96, R96, 0x8, RZ ;  /* 0x0000000860607824 */ /* 0x000fe200078e00ff */
[----:B------:R-:W-:Y:S01]  /*1440*/  USEL UR45, UR44, 0x1, UP0 ;  /* 0x000000012c2d7887 */ /* 0x000fe20008000000 */
[----:B------:R-:W-:Y:S01]  /*1450*/  IMAD R94, R0, R97, R94 ;  /* 0x00000061005e7224 */ /* 0x000fe200078e025e */
[----:B------:R-:W-:Y:S01]  /*1460*/  LOP3.LUT R97, R3, 0x80, RZ, 0xc0, !PT ;  /* 0x0000008003617812 */ /* 0x000fe200078ec0ff */
[----:B------:R-:W-:Y:S01]  /*1470*/  VIADD R130, R96, 0x59 ;  /* 0x0000005960827836 */ /* 0x000fe20000000000 */
[----:B------:R-:W-:Y:S01]  /*1480*/  UIADD3 UR45, UR44, -UR45, URZ ;  /* 0x8000002d2c2d7290 */ /* 0x000fe2000fffe03f */
[----:B0-----:R-:W-:Y:S01]  /*1490*/  IMAD R93, R6, R10, R5 ;  /* 0x0000000a065d7224 */ /* 0x001fe200078e0205 */
[----:B------:R-:W-:Y:S01]  /*14a0*/  SHF.R.U32.HI R97, RZ, 0x7, R97 ;  /* 0x00000007ff617819 */ /* 0x000fe20000011661 */
[----:B------:R-:W-:Y:S01]  /*14b0*/  IMAD.SHL.U32 R95, R10, 0x8, RZ ;  /* 0x000000080a5f7824 */ /* 0x000fe200078e00ff */
[----:B------:R-:W-:Y:S01]  /*14c0*/  SHF.R.S32.HI R169, RZ, 0x1f, R130 ;  /* 0x0000001fffa97819 */ /* 0x000fe20000011482 */
[----:B------:R-:W-:-:S02]  /*14d0*/  VIADD R131, R96, 0x60 ;  /* 0x0000006060837836 */ /* 0x000fc40000000000 */
        /* <DEDUP_REMOVED lines=14> */
[----:B------:R-:W-:Y:S01]  /*15c0*/  IMAD R93, R0, R11, R93 ;  /* 0x0000000b005d7224 */ /* 0x000fe200078e025d */
        /* <DEDUP_REMOVED lines=70> */
[----:B------:R-:W-:-:S07]  /*1a30*/  SHF.L.U64.HI R185, R138, 0x1, R185 ;  /* 0x000000018ab97819 */ /* 0x000fce00000102b9 */
.L_x_628:
        /* <DEDUP_REMOVED lines=32> */
.L_x_479:
[----:B------:R-:W-:-:S05]  /*1c40*/  IMAD.U32 R0, RZ, RZ, UR47 ;  /* 0x0000002fff007e24 */ /* 0x000fca000f8e00ff */
[----:B------:R-:W-:-:S13]  /*1c50*/  ISETP.NE.AND P0, PT, R0, 0x3, PT ;  /* 0x000000030000780c */ /* 0x000fda0003f05270 */
[----:B------:R-:W-:Y:S05]  /*1c60*/  @!P0 BRA `(.L_x_480) ;  /* 0x0000000000048947 */ /* 0x000fea0003800000 */
[----:B------:R-:W-:Y:S01]  /*1c70*/  BPT.TRAP 0x1 ;  /* 0x000000040000795c */ /* 0x000fe20000300000 */
.L_x_480:
        /* <DEDUP_REMOVED lines=11> */
.L_x_481:
[----:B------:R-:W-:-:S05]  /*1d30*/  IMAD.U32 R4, RZ, RZ, UR45 ;  /* 0x0000002dff047e24 */ /* 0x000fca000f8e00ff */
[----:B------:R-:W-:Y:S01]  /*1d40*/  ISETP.GE.AND P2, PT, R4, 0x1, PT ;  /* 0x000000010400780c */ /* 0x000fe20003f46270 */
[----:B-1----:R-:W-:-:S12]  /*1d50*/  @P1 BRA `(.L_x_482) ;  /* 0x0000000000081947 */ /* 0x002fd80003800000 */
[----:B------:R-:W1:Y:S02]  /*1d60*/  SYNCS.PHASECHK.TRANS64.TRYWAIT P1, [R3+URZ], R0 ;  /* 0x00000000030075a7 */ /* 0x000e64000802017f */
[----:B-1----:R-:W-:Y:S05]  /*1d70*/  @!P1 BRA `(.L_x_483) ;  /* 0x0000007400e49947 */ /* 0x002fea0003800000 */
.L_x_482:
        /* <DEDUP_REMOVED lines=45> */
.L_x_491:
[----:B------:R-:W-:Y:S05]  /*2050*/  @!P0 BRA `(.L_x_485) ;  /* 0x0000000000048947 */ /* 0x000fea0003800000 */
[----:B------:R-:W-:Y:S01]  /*2060*/  BPT.TRAP 0x1 ;  /* 0x000000040000795c */ /* 0x000fe20000300000 */
.L_x_485:
        /* <DEDUP_REMOVED lines=10> */
.L_x_486:
[----:B-1----:R-:W-:Y:S05]  /*2110*/  @P1 BRA `(.L_x_487) ;  /* 0x0000000000081947 */ /* 0x002fea0003800000 */
[----:B------:R-:W1:Y:S02]  /*2120*/  SYNCS.PHASECHK.TRANS64.TRYWAIT P1, [R4+URZ], R3 ;  /* 0x00000003040075a7 */ /* 0x000e64000802017f */
[----:B-1----:R-:W-:Y:S05]  /*2130*/  @!P1 BRA `(.L_x_488) ;  /* 0x0000007400089947 */ /* 0x002fea0003800000 */
.L_x_487:
        /* <DEDUP_REMOVED lines=32> */
.L_x_489:
        /* <DEDUP_REMOVED lines=10> */
.L_x_490:
        /* <DEDUP_REMOVED lines=11> */
.L_x_484:
[----:B01----:R-:W0:Y:S02]  /*2490*/  LDC R0, c[0x0][0x28c] ;  /* 0x0000a300ff007b82 */ /* 0x003e240000000800 */
[----:B0-----:R-:W-:-:S13]  /*24a0*/  ISETP.GE.AND P1, PT, R0, 0x1, PT ;  /* 0x000000010000780c */ /* 0x001fda0003f26270 */
[----:B------:R-:W-:Y:S05]  /*24b0*/  @!P1 BRA `(.L_x_492) ;  /* 0x0000000000549947 */ /* 0x000fea0003800000 */
[----:B------:R-:W-:Y:S05]  /*24c0*/  @!P0 BRA `(.L_x_493) ;  /* 0x0000000000048947 */ /* 0x000fea0003800000 */
[----:B------:R-:W-:Y:S01]  /*24d0*/  BPT.TRAP 0x1 ;  /* 0x000000040000795c */ /* 0x000fe20000300000 */
.L_x_493:
        /* <DEDUP_REMOVED lines=14> */
.L_x_495:
[----:B------:R-:W-:Y:S05]  /*25c0*/  BSYNC B0 ;  /* 0x0000000000007941 */ /* 0x000fea0003800000 */
.L_x_494:
[----:B------:R-:W-:-:S06]  /*25d0*/  UISETP.GT.U32.AND UP0, UPT, UR41, 0x1, UPT ;  /* 0x000000012900788c */ /* 0x000fcc000bf04070 */
[----:B------:R-:W-:-:S13]  /*25e0*/  PLOP3.LUT P0, PT, PT, PT, UP0, 0x80, 0x0 ;  /* 0x000000000000781c */ /* 0x000fda0003f0f008 */
[----:B------:R-:W-:Y:S05]  /*25f0*/  @P0 BRA `(.L_x_492) ;  /* 0x0000000000040947 */ /* 0x000fea0003800000 */
[----:B------:R-:W-:Y:S01]  /*2600*/  BPT.TRAP 0x1 ;  /* 0x000000040000795c */ /* 0x000fe20000300000 */
.L_x_492:
[-C--:B------:R-:W-:Y:S01]  /*2610*/  IABS R3, R18.reuse ;  /* 0x0000001200037213 */ /* 0x080fe20000000000 */
[----:B------:R-:W1:Y:S01]  /*2620*/  LDC R10, c[0x0][0x288] ;  /* 0x0000a200ff0a7b82 */ /* 0x000e620000000800 */
[----:B------:R-:W-:Y:S01]  /*2630*/  IABS R8, R23 ;  /* 0x0000001700087213 */ /* 0x000fe20000000000 */
[----:B------:R-:W-:Y:S01]  /*2640*/  ULDC UR7, c[0x0][0x5d4] ;  /* 0x0001750000077ab9 */ /* 0x000fe20000000800 */
[----:B0-----:R-:W0:Y:S01]  /*2650*/  I2F.RP R0, R3 ;  /* 0x0000000300007306 */ /* 0x001e220000209400 */
[----:B------:R-:W-:Y:S01]  /*2660*/  IABS R9, R18 ;  /* 0x0000001200097213 */ /* 0x000fe20000000000 */
[----:B------:R-:W-:Y:S01]  /*2670*/  ULDC UR5, c[0x0][0x5b4] ;  /* 0x00016d0000057ab9 */ /* 0x000fe20000000800 */
[----:B------:R-:W-:Y:S01]  /*2680*/  UIADD3 UR43, UR44, UR43, URZ ;  /* 0x0000002b2c2b7290 */ /* 0x000fe2000fffe03f */
[----:B------:R-:W-:Y:S01]  /*2690*/  ULDC UR4, c[0x0][0x5e0] ;  /* 0x0001780000047ab9 */ /* 0x000fe20000000800 */
[----:B------:R-:W-:Y:S01]  /*26a0*/  ULDC UR6, c[0x0][0x5c0] ;  /* 0x0001700000067ab9 */ /* 0x000fe20000000800 */
[----:B------:R-:W-:Y:S01]  /*26b0*/  ULDC.64 UR10, c[0x0][0x5d8] ;  /* 0x00017600000a7ab9 */ /* 0x000fe20000000a00 */
[----:B------:R-:W-:-:S02]  /*26c0*/  UISETP.GT.U32.AND UP0, UPT, UR43, 0x6, UPT ;  /* 0x000000062b00788c */ /* 0x000fc4000bf04070 */
[----:B------:R-:W-:Y:S02]  /*26d0*/  UISETP.GE.U32.AND UP1, UPT, UR44, 0x7, UPT ;  /* 0x000000072c00788c */ /* 0x000fe4000bf26070 */
[----:B------:R-:W-:Y:S01]  /*26e0*/  UISETP.LT.U32.AND UP0, UPT, UR44, 0x7, UP0 ;  /* 0x000000072c00788c */ /* 0x000fe20008701070 */
[----:B------:R-:W-:Y:S01]  /*26f0*/  ULDC.64 UR8, c[0x0][0x5b8] ;  /* 0x00016e0000087ab9 */ /* 0x000fe20000000a00 */
[----:B0-----:R-:W0:Y:S02]  /*2700*/  MUFU.RCP R0, R0 ;  /* 0x0000000000007308 */ /* 0x001e240000001000 */
[----:B0-----:R-:W-:Y:S02]  /*2710*/  VIADD R4, R0, 0xffffffe ;  /* 0x0ffffffe00047836 */ /* 0x001fe40000000000 */
[----:B------:R-:W-:-:S04]  /*2720*/  IMAD.MOV R0, RZ, RZ, -R9 ;  /* 0x000000ffff007224 */ /* 0x000fc800078e0a09 */
[----:B------:R0:W2:Y:S02]  /*2730*/  F2I.FTZ.U32.TRUNC.NTZ R5, R4 ;  /* 0x0000000400057305 */ /* 0x0000a4000021f000 */
[----:B0-----:R-:W-:Y:S02]  /*2740*/  IMAD.MOV.U32 R4, RZ, RZ, RZ ;  /* 0x000000ffff047224 */ /* 0x001fe400078e00ff */
[----:B--2---:R-:W-:-:S04]  /*2750*/  IMAD.MOV R6, RZ, RZ, -R5 ;  /* 0x000000ffff067224 */ /* 0x004fc800078e0a05 */
[----:B------:R-:W-:Y:S02]  /*2760*/  IMAD R7, R6, R3, RZ ;  /* 0x0000000306077224 */ /* 0x000fe400078e02ff */
[----:B------:R-:W-:Y:S02]  /*2770*/  IMAD.MOV.U32 R6, RZ, RZ, R8 ;  /* 0x000000ffff067224 */ /* 0x000fe400078e0008 */
[----:B------:R-:W-:-:S04]  /*2780*/  IMAD.HI.U32 R5, R5, R7, R4 ;  /* 0x0000000705057227 */ /* 0x000fc800078e0004 */
[----:B------:R-:W-:Y:S02]  /*2790*/  IMAD R4, R88, UR7, RZ ;  /* 0x0000000758047c24 */ /* 0x000fe4000f8e02ff */
[----:B------:R-:W-:-:S04]  /*27a0*/  IMAD.HI.U32 R5, R5, R6, RZ ;  /* 0x0000000605057227 */ /* 0x000fc800078e00ff */
[----:B------:R-:W-:Y:S02]  /*27b0*/  IMAD R0, R5, R0, R6 ;  /* 0x0000000005007224 */ /* 0x000fe400078e0206 */
[----:B------:R-:W-:-:S03]  /*27c0*/  IMAD.SHL.U32 R8, R4, 0x8, RZ ;  /* 0x0000000804087824 */ /* 0x000fc600078e00ff */
[----:B------:R-:W-:-:S13]  /*27d0*/  ISETP.GT.U32.AND P1, PT, R3, R0, PT ;  /* 0x000000000300720c */ /* 0x000fda0003f24070 */
[----:B------:R-:W-:Y:S02]  /*27e0*/  @!P1 IMAD.IADD R0, R0, 0x1, -R3 ;  /* 0x0000000100009824 */ /* 0x000fe400078e0a03 */
[----:B------:R-:W-:Y:S01]  /*27f0*/  @!P1 VIADD R5, R5, 0x1 ;  /* 0x0000000105059836 */ /* 0x000fe20000000000 */
[----:B------:R-:W-:Y:S02]  /*2800*/  ISETP.NE.AND P1, PT, R18, RZ, PT ;  /* 0x000000ff1200720c */ /* 0x000fe40003f25270 */
[----:B------:R-:W-:Y:S01]  /*2810*/  ISETP.GE.U32.AND P0, PT, R0, R3, PT ;  /* 0x000000030000720c */ /* 0x000fe20003f06070 */
[C---:B------:R-:W-:Y:S01]  /*2820*/  IMAD R3, R88.reuse, UR5, RZ ;  /* 0x0000000558037c24 */ /* 0x040fe2000f8e02ff */
[----:B------:R-:W-:Y:S01]  /*2830*/  LOP3.LUT R0, R23, R18, RZ, 0x3c, !PT ;  /* 0x0000001217007212 */ /* 0x000fe200078e3cff */
[----:B------:R-:W-:Y:S02]  /*2840*/  IMAD.SHL.U32 R88, R88, 0x8, RZ ;  /* 0x0000000858587824 */ /* 0x000fe400078e00ff */
[----:B------:R-:W-:Y:S01]  /*2850*/  IMAD.SHL.U32 R6, R3, 0x8, RZ ;  /* 0x0000000803067824 */ /* 0x000fe200078e00ff */
[----:B------:R-:W-:Y:S01]  /*2860*/  ISETP.GE.AND P2, PT, R0, RZ, PT ;  /* 0x000000ff0000720c */ /* 0x000fe20003f46270 */
[C---:B------:R-:W-:Y:S01]  /*2870*/  IMAD R3, R89.reuse, UR4, R8 ;  /* 0x0000000459037c24 */ /* 0x040fe2000f8e0208 */
[----:B------:R-:W-:Y:S01]  /*2880*/  UIMAD.WIDE.U32 UR4, UR43, 0x24924925, URZ ;  /* 0x249249252b0478a5 */ /* 0x000fe2000f8e003f */
[----:B------:R-:W-:Y:S01]  /*2890*/  IMAD R89, R89, UR6, R6 ;  /* 0x0000000659597c24 */ /* 0x000fe2000f8e0206 */
[----:B------:R-:W-:-:S02]  /*28a0*/  USEL UR6, URZ, 0x1, !UP0 ;  /* 0x000000013f067887 */ /* 0x000fc4000c000000 */
[----:B------:R-:W-:Y:S01]  /*28b0*/  UIADD3 UR4, UR43, -UR5, URZ ;  /* 0x800000052b047290 */ /* 0x000fe2000fffe03f */
[----:B------:R-:W-:Y:S01]  /*28c0*/  @P0 VIADD R5, R5, 0x1 ;  /* 0x0000000105050836 */ /* 0x000fe20000000000 */
[----:B------:R-:W-:Y:S02]  /*28d0*/  ULOP3.LUT UR42, UR42, UR6, URZ, 0x3c, !UPT ;  /* 0x000000062a2a7292 */ /* 0x000fe4000f8e3c3f */
[----:B------:R-:W-:-:S03]  /*28e0*/  ULEA.HI UR4, UR4, UR5, URZ, 0x1f ;  /* 0x0000000504047291 */ /* 0x000fc6000f8ff83f */
[----:B------:R-:W-:Y:S01]  /*28f0*/  @!P2 IMAD.MOV R5, RZ, RZ, -R5 ;  /* 0x000000ffff05a224 */ /* 0x000fe200078e0a05 */
[----:B------:R-:W-:Y:S01]  /*2900*/  @!P1 LOP3.LUT R5, RZ, R18, RZ, 0x33, !PT ;  /* 0x00000012ff059212 */ /* 0x000fe200078e33ff */
[----:B------:R-:W-:Y:S01]  /*2910*/  ULDC UR5, c[0x0][0x284] ;  /* 0x0000a10000057ab9 */ /* 0x000fe20000000800 */
[----:B------:R-:W-:Y:S02]  /*2920*/  USHF.R.U32.HI UR4, URZ, 0x2, UR4 ;  /* 0x000000023f047899 */ /* 0x000fe40008011604 */
[----:B------:R-:W-:Y:S01]  /*2930*/  ISETP.GT.AND P0, PT, R5, 0x1f, PT ;  /* 0x0000001f0500780c */ /* 0x000fe20003f04270 */
[----:B------:R-:W-:Y:S01]  /*2940*/  IMAD.MOV R0, RZ, RZ, -R5 ;  /* 0x000000ffff007224 */ /* 0x000fe200078e0a05 */
[----:B------:R-:W-:Y:S02]  /*2950*/  @UP1 ULOP3.LUT UR42, UR42, 0x1, UR4, 0x78, !UPT ;  /* 0x000000012a2a1892 */ /* 0x000fe4000f8e7804 */
[----:B------:R-:W-:Y:S01]  /*2960*/  UIMAD UR43, UR4, -0x7, UR43 ;  /* 0xfffffff9042b78a4 */ /* 0x000fe2000f8e022b */
[----:B------:R-:W-:Y:S01]  /*2970*/  IMAD R23, R18, R0, R23 ;  /* 0x0000000012177224 */ /* 0x000fe200078e0217 */
[----:B------:R-:W-:-:S03]  /*2980*/  SHF.R.S32.HI R0, RZ, 0x1f, R5 ;  /* 0x0000001fff007819 */ /* 0x000fc60000011405 */
[----:B------:R-:W-:Y:S01]  /*2990*/  IMAD.SHL.U32 R23, R23, 0x80, RZ ;  /* 0x0000008017177824 */ /* 0x000fe200078e00ff */
[----:B------:R-:W-:-:S04]  /*29a0*/  LEA.HI R0, R0, R5, RZ, 0x2 ;  /* 0x0000000500007211 */ /* 0x000fc800078f10ff */
[----:B------:R-:W-:Y:S02]  /*29b0*/  LOP3.LUT R4, R0, 0xfffffffc, RZ, 0xc0, !PT ;  /* 0xfffffffc00047812 */ /* 0x000fe400078ec0ff */
[----:B-1----:R-:W-:Y:S02]  /*29c0*/  ISETP.GE.OR P0, PT, R23, R10, P0 ;  /* 0x0000000a1700720c */ /* 0x002fe40000706670 */
[----:B------:R-:W-:Y:S01]  /*29d0*/  SHF.R.S32.HI R0, RZ, 0x2, R0 ;  /* 0x00000002ff007819 */ /* 0x000fe20000011400 */
[----:B------:R-:W-:Y:S01]  /*29e0*/  IMAD.IADD R4, R5, 0x1, -R4 ;  /* 0x0000000105047824 */ /* 0x000fe200078e0a04 */
[----:B------:R-:W-:Y:S01]  /*29f0*/  ISETP.GE.OR P0, PT, R88, UR5, P0 ;  /* 0x0000000558007c0c */ /* 0x000fe20008706670 */
[----:B------:R-:W-:Y:S02]  /*2a00*/  IMAD.MOV.U32 R88, RZ, RZ, -0x1 ;  /* 0xffffffffff587424 */ /* 0x000fe400078e00ff */
[C---:B------:R-:W-:Y:S02]  /*2a10*/  IMAD R6, R4.reuse, UR10, R3 ;  /* 0x0000000a04067c24 */ /* 0x040fe4000f8e0203 */
[----:B------:R-:W-:-:S02]  /*2a20*/  IMAD R89, R4, UR8, R89 ;  /* 0x0000000804597c24 */ /* 0x000fc4000f8e0259 */
[----:B------:R-:W-:Y:S02]  /*2a30*/  IMAD.IADD R3, R23, 0x1, R6 ;  /* 0x0000000117037824 */ /* 0x000fe400078e0206 */
[----:B------:R-:W-:Y:S02]  /*2a40*/  IMAD.IADD R89, R89, 0x1, R23 ;  /* 0x0000000159597824 */ /* 0x000fe400078e0217 */
[C---:B------:R-:W-:Y:S02]  /*2a50*/  IMAD R4, R0.reuse, UR11, R3 ;  /* 0x0000000b00047c24 */ /* 0x040fe4000f8e0203 */
[----:B------:R-:W-:-:S03]  /*2a60*/  IMAD R89, R0, UR9, R89 ;  /* 0x0000000900597c24 */ /* 0x000fc6000f8e0259 */
[----:B------:R-:W-:Y:S02]  /*2a70*/  IADD3 R8, P1, R93, R4, RZ ;  /* 0x000000045d087210 */ /* 0x000fe40007f3e0ff */
[----:B------:R-:W-:-:S04]  /*2a80*/  SHF.R.S32.HI R4, RZ, 0x1f, R4 ;  /* 0x0000001fff047819 */ /* 0x000fc80000011404 */
[----:B------:R-:W-:Y:S01]  /*2a90*/  LEA.HI.X.SX32 R9, R93, R4, 0x1, P1 ;  /* 0x000000045d097211 */ /* 0x000fe200008f0eff */
[----:B------:R-:W-:Y:S06]  /*2aa0*/  @P0 BRA `(.L_x_496) ;  /* 0x0000004800200947 */ /* 0x000fec0003800000 */
[----:B-----5:R-:W-:Y:S01]  /*2ab0*/  FSETP.NEU.AND P1, PT, R90, RZ, PT ;  /* 0x000000ff5a00720b */ /* 0x020fe20003f2d000 */
[----:B------:R-:W-:Y:S01]  /*2ac0*/  IMAD.IADD R0, R92, 0x1, -R23 ;  /* 0x000000015c007824 */ /* 0x000fe200078e0a17 */
[----:B------:R-:W-:Y:S04]  /*2ad0*/  BSSY B0, `(.L_x_496) ;  /* 0x0000485000007945 */ /* 0x000fe80003800000 */
[----:B------:R-:W-:-:S04]  /*2ae0*/  ISETP.GT.AND P0, PT, R0, RZ, PT ;  /* 0x000000ff0000720c */ /* 0x000fc80003f04270 */
[----:B------:R-:W-:-:S03]  /*2af0*/  ISETP.NE.AND P2, PT, R98, RZ, P0 ;  /* 0x000000ff6200720c */ /* 0x000fc60000745270 */
[----:B------:R-:W-:Y:S10]  /*2b00*/  @!P1 BRA `(.L_x_497) ;  /* 0x0000003000889947 */ /* 0x000ff40003800000 */
[----:B------:R-:W-:Y:S01]  /*2b10*/  SHF.R.S32.HI R3, RZ, 0x1f, R89 ;  /* 0x0000001fff037819 */ /* 0x000fe20000011459 */
[----:B------:R-:W-:Y:S01]  /*2b20*/  ULDC.64 UR4, c[0x0][0x5a8] ;  /* 0x00016a0000047ab9 */ /* 0x000fe20000000a00 */
[----:B------:R-:W-:-:S04]  /*2b30*/  IADD3 R4, P1, R94, R89, RZ ;  /* 0x000000595e047210 */ /* 0x000fc80007f3e0ff */
[----:B------:R-:W-:Y:S02]  /*2b40*/  LEA.HI.X.SX32 R3, R94, R3, 0x1, P1 ;  /* 0x000000035e037211 */ /* 0x000fe400008f0eff */
[----:B------:R-:W-:-:S04]  /*2b50*/  LEA R6, P1, R4, UR4, 0x1 ;  /* 0x0000000404067c11 */ /* 0x000fc8000f8208ff */
[----:B------:R-:W-:Y:S01]  /*2b60*/  LEA.HI.X R7, R4, UR5, R3, 0x1, P1 ;  /* 0x0000000504077c11 */ /* 0x000fe200088f0c03 */
[----:B------:R-:W-:-:S04]  /*2b70*/  ULDC.64 UR4, c[0x0][0x5c8] ;  /* 0x0001720000047ab9 */ /* 0x000fc80000000a00 */
[----:B------:R-:W2:Y:S01]  /*2b80*/  @P2 LDG.E.LTC128B.U16 R3, desc[UR38][R6.64] ;  /* 0x0000002606032981 */ /* 0x000ea2000c1e1520 */
[----:B------:R-:W-:Y:S01]  /*2b90*/  LEA R4, P3, R8, UR4, 0x1 ;  /* 0x0000000408047c11 */ /* 0x000fe2000f8608ff */
[----:B------:R-:W-:Y:S01]  /*2ba0*/  BSSY B1, `(.L_x_498) ;  /* 0x000000b000017945 */ /* 0x000fe20003800000 */
[----:B------:R-:W-:-:S04]  /*2bb0*/  ISETP.GT.AND P1, PT, R0, 0x1, PT ;  /* 0x000000010000780c */ /* 0x000fc80003f24270 */
[----:B------:R-:W-:Y:S01]  /*2bc0*/  ISETP.NE.AND P4, PT, R98, RZ, P1 ;  /* 0x000000ff6200720c */ /* 0x000fe20000f85270 */
[----:B--2---:R-:W-:-:S05]  /*2bd0*/  HADD2.F32 R5, -RZ, R3.H0_H0 ;  /* 0x20000003ff057230 */ /* 0x004fca0000004100 */
[----:B------:R-:W-:-:S04]  /*2be0*/  FMUL R5, R5, R90 ;  /* 0x0000005a05057220 */ /* 0x000fc80000400000 */
[----:B------:R-:W-:-:S05]  /*2bf0*/  FFMA R5, R24, R91, R5 ;  /* 0x0000005b18057223 */ /* 0x000fca0000000005 */
[----:B------:R-:W-:Y:S02]  /*2c00*/  F2FP.F16.F32.PACK_AB R10, RZ, R5 ;  /* 0x00000005ff0a723e */ /* 0x000fe400000000ff */
[----:B------:R-:W-:-:S05]  /*2c10*/  LEA.HI.X R5, R8, UR5, R9, 0x1, P3 ;  /* 0x0000000508057c11 */ /* 0x000fca00098f0c09 */
[----:B------:R0:W-:Y:S01]  /*2c20*/  @P2 STG.E.U16 desc[UR38][R4.64], R10 ;  /* 0x0000000a04002986 */ /* 0x0001e2000c101526 */
[----:B------:R-:W-:Y:S05]  /*2c30*/  @!P4 BRA `(.L_x_499) ;  /* 0x000000000004c947 */ /* 0x000fea0003800000 */
[----:B------:R1:W5:Y:S02]  /*2c40*/  LDG.E.LTC128B.U16 R3, desc[UR38][R6.64+0x2] ;  /* 0x0000022606037981 */ /* 0x000364000c1e1520 */
.L_x_499:
[----:B------:R-:W-:Y:S05]  /*2c50*/  BSYNC B1 ;  /* 0x0000000000017941 */ /* 0x000fea0003800000 */
.L_x_498:
[----:B-----5:R-:W-:Y:S01]  /*2c60*/  HADD2.F32 R9, -RZ, R3.H0_H0 ;  /* 0x20000003ff097230 */ /* 0x020fe20000004100 */
[----:B------:R-:W-:Y:S01]  /*2c70*/  ISETP.GT.U32.AND P0, PT, R98, 0x8, P0 ;  /* 0x000000086200780c */ /* 0x000fe20000704070 */
[----:B------:R-:W-:Y:S03]  /*2c80*/  BSSY B1, `(.L_x_500) ;  /* 0x0000009000017945 */ /* 0x000fe60003800000 */
        /* <DEDUP_REMOVED lines=8> */
.L_x_501:
[----:B------:R-:W-:Y:S05]  /*2d10*/  BSYNC B1 ;  /* 0x0000000000017941 */ /* 0x000fea0003800000 */
.L_x_500:
[----:B-----5:R-:W-:Y:S01]  /*2d20*/  HADD2.F32 R11, -RZ, R3.H0_H0 ;  /* 0x20000003ff0b7230 */ /* 0x020fe20000004100 */
[----:B0-----:R-:W-:Y:S01]  /*2d30*/  LEA R10, P2, R95, R4, 0x1 ;  /* 0x000000045f0a7211 */ /* 0x001fe200078408ff */
[----:B------:R-:W-:Y:S01]  /*2d40*/  BSSY B1, `(.L_x_502) ;  /* 0x0000009000017945 */ /* 0x000fe20003800000 */
[----:B------:R-:W-:Y:S02]  /*2d50*/  ISETP.GT.U32.AND P1, PT, R98, 0x8, P1 ;  /* 0x000000086200780c */ /* 0x000fe40000f24070 */
[----:B------:R-:W-:-:S04]  /*2d60*/  FMUL R11, R11, R90 ;  /* 0x0000005a0b0b7220 */ /* 0x000fc80000400000 */
[----:B------:R-:W-:-:S05]  /*2d70*/  FFMA R11, R26, R91, R11 ;  /* 0x0000005b1a0b7223 */ /* 0x000fca000000000b */
[----:B------:R-:W-:Y:S02]  /*2d80*/  F2FP.F16.F32.PACK_AB R12, RZ, R11 ;  /* 0x0000000bff0c723e */ /* 0x000fe400000000ff */
[----:B------:R-:W-:-:S05]  /*2d90*/  LEA.HI.X R11, R95, R5, R100, 0x1, P2 ;  /* 0x000000055f0b7211 */ /* 0x000fca00010f0c64 */
[----:B------:R0:W-:Y:S01]  /*2da0*/  @P0 STG.E.U16 desc[UR38][R10.64], R12 ;  /* 0x0000000c0a000986 */ /* 0x0001e2000c101526 */
[----:B------:R-:W-:Y:S05]  /*2db0*/  @!P1 BRA `(.L_x_503) ;  /* 0x0000000000049947 */ /* 0x000fea0003800000 */
[----:B------:R3:W5:Y:S02]  /*2dc0*/  LDG.E.LTC128B.U16 R3, desc[UR38][R8.64+0x2] ;  /* 0x0000022608037981 */ /* 0x000764000c1e1520 */
.L_x_503:
[----:B------:R-:W-:Y:S05]  /*2dd0*/  BSYNC B1 ;  /* 0x0000000000017941 */ /* 0x000fea0003800000 */
.L_x_502:
[----:B--23-5:R-:W-:Y:S01]  /*2de0*/  HADD2.F32 R9, -RZ, R3.H0_H0 ;  /* 0x20000003ff097230 */ /* 0x02cfe20000004100 */
[----:B------:R-:W-:Y:S01]  /*2df0*/  ISETP.GT.AND P0, PT, R0, 0x8, PT ;  /* 0x000000080000780c */ /* 0x000fe20003f04270 */
[----:B------:R-:W-:Y:S03]  /*2e00*/  BSSY B1, `(.L_x_504) ;  /* 0x0000008000017945 */ /* 0x000fe60003800000 */
[----:B------:R-:W-:Y:S01]  /*2e10*/  FMUL R8, R9, R90 ;  /* 0x0000005a09087220 */ /* 0x000fe20000400000 */
[----:B------:R-:W-:-:S03]  /*2e20*/  ISETP.NE.AND P2, PT, R98, RZ, P0 ;  /* 0x000000ff6200720c */ /* 0x000fc60000745270 */
[----:B------:R-:W-:-:S05]  /*2e30*/  FFMA R8, R27, R91, R8 ;  /* 0x0000005b1b087223 */ /* 0x000fca0000000008 */
[----:B------:R-:W-:-:S05]  /*2e40*/  F2FP.F16.F32.PACK_AB R8, RZ, R8 ;  /* 0x00000008ff08723e */ /* 0x000fca00000000ff */
[----:B------:R2:W-:Y:S01]  /*2e50*/  @P1 STG.E.U16 desc[UR38][R10.64+0x2], R8 ;  /* 0x000002080a001986 */ /* 0x0005e2000c101526 */
[----:B------:R-:W-:Y:S05]  /*2e60*/  @!P2 BRA `(.L_x_505) ;  /* 0x000000000004a947 */ /* 0x000fea0003800000 */
[----:B------:R3:W5:Y:S02]  /*2e70*/  LDG.E.LTC128B.U16 R3, desc[UR38][R6.64+0x10] ;  /* 0x0000102606037981 */ /* 0x000764000c1e1520 */
.L_x_505:
[----:B------:R-:W-:Y:S05]  /*2e80*/  BSYNC B1 ;  /* 0x0000000000017941 */ /* 0x000fea0003800000 */
.L_x_504:
[----:B-----5:R-:W-:Y:S01]  /*2e90*/  HADD2.F32 R9, -RZ, R3.H0_H0 ;  /* 0x20000003ff097230 */ /* 0x020fe20000004100 */
        /* <DEDUP_REMOVED lines=9> */
.L_x_507:
[----:B------:R-:W-:Y:S05]  /*2f30*/  BSYNC B1 ;  /* 0x0000000000017941 */ /* 0x000fea0003800000 */
.L_x_506:
[----:B----45:R-:W-:Y:S01]  /*2f40*/  HADD2.F32 R9, -RZ, R3.H0_H0 ;  /* 0x20000003ff097230 */ /* 0x030fe20000004100 */
[----:B------:R-:W-:Y:S01]  /*2f50*/  ISETP.GT.U32.AND P0, PT, R98, 0x8, P0 ;  /* 0x000000086200780c */ /* 0x000fe20000704070 */
        /* <DEDUP_REMOVED lines=9> */
.L_x_509:
[----:B------:R-:W-:Y:S05]  /*2ff0*/  BSYNC B1 ;  /* 0x0000000000017941 */ /* 0x000fea0003800000 */
.L_x_508:
[----:B----45:R-:W-:Y:S01]  /*3000*/  HADD2.F32 R9, -RZ, R3.H0_H0 ;  /* 0x20000003ff097230 */ /* 0x030fe20000004100 */
[----:B--2---:R-:W-:Y:S01]  /*3010*/  LEA R8, P2, R99, R4, 0x1 ;  /* 0x0000000463087211 */ /* 0x004fe200078408ff */
[----:B------:R-:W-:Y:S01]  /*3020*/  BSSY B1, `(.L_x_510) ;  /* 0x000000b000017945 */ /* 0x000fe20003800000 */
[----:B------:R-:W-:Y:S02]  /*3030*/  ISETP.GT.U32.AND P1, PT, R98, 0x8, P1 ;  /* 0x000000086200780c */ /* 0x000fe40000f24070 */
        /* <DEDUP_REMOVED lines=9> */
.L_x_511:
[----:B------:R-:W-:Y:S05]  /*30d0*/  BSYNC B1 ;  /* 0x0000000000017941 */ /* 0x000fea0003800000 */
.L_x_510:
[----:B0-2--5:R-:W-:Y:S01]  /*30e0*/  HADD2.F32 R9, -RZ, R3.H0_H0 ;  /* 0x20000003ff097230 */ /* 0x025fe20000004100 */
[----:B------:R-:W-:Y:S01]  /*30f0*/  ISETP.GT.AND P0, PT, R0, 0x10, PT ;  /* 0x000000100000780c */ /* 0x000fe20003f04270 */
[----:B------:R-:W-:Y:S03]  /*3100*/  BSSY B1, `(.L_x_512) ;  /* 0x000000a000017945 */ /* 0x000fe60003800000 */
[----:B------:R-:W-:Y:S01]  /*3110*/  FMUL R8, R9, R90 ;  /* 0x0000005a09087220 */ /* 0x000fe20000400000 */
[----:B------:R-:W-:-:S03]  /*3120*/  ISETP.NE.AND P3, PT, R98, RZ, P0 ;  /* 0x000000ff6200720c */ /* 0x000fc60000765270 */
[----:B------:R-:W-:Y:S01]  /*3130*/  FFMA R31, R31, R91, R8 ;  /* 0x0000005b1f1f7223 */ /* 0x000fe20000000008 */
[----:B------:R-:W-:-:S04]  /*3140*/  LEA R8, P2, R101, R4, 0x1 ;  /* 0x0000000465087211 */ /* 0x000fc800078408ff */
[----:B------:R-:W-:Y:S02]  /*3150*/  F2FP.F16.F32.PACK_AB R31, RZ, R31 ;  /* 0x0000001fff1f723e */ /* 0x000fe400000000ff */
[----:B------:R-:W-:-:S05]  /*3160*/  LEA.HI.X R9, R101, R5, R142, 0x1, P2 ;  /* 0x0000000565097211 */ /* 0x000fca00010f0c8e */
[----:B------:R0:W-:Y:S01]  /*3170*/  @P1 STG.E.U16 desc[UR38][R8.64], R31 ;  /* 0x0000001f08001986 */ /* 0x0001e2000c101526 */
[----:B------:R-:W-:Y:S05]  /*3180*/  @!P3 BRA `(.L_x_513) ;  /* 0x000000000004b947 */ /* 0x000fea0003800000 */
[----:B------:R2:W5:Y:S02]  /*3190*/  LDG.E.LTC128B.U16 R3, desc[UR38][R6.64+0x20] ;  /* 0x0000202606037981 */ /* 0x000564000c1e1520 */
.L_x_513:
[----:B------:R-:W-:Y:S05]  /*31a0*/  BSYNC B1 ;  /* 0x0000000000017941 */ /* 0x000fea0003800000 */
.L_x_512:
[----:B0----5:R-:W-:Y:S01]  /*31b0*/  HADD2.F32 R9, -RZ, R3.H0_H0 ;  /* 0x20000003ff097230 */ /* 0x021fe20000004100 */
        /* <DEDUP_REMOVED lines=9> */
.L_x_515:
[----:B------:R-:W-:Y:S05]  /*3250*/  BSYNC B1 ;  /* 0x0000000000017941 */ /* 0x000fea0003800000 */
.L_x_514:
[----:B0----5:R-:W-:Y:S01]  /*3260*/  HADD2.F32 R9, -RZ, R3.H0_H0 ;  /* 0x20000003ff097230 */ /* 0x021fe20000004100 */
[----:B------:R-:W-:Y:S01]  /*3270*/  ISETP.GT.U32.AND P0, PT, R98, 0x8, P0 ;  /* 0x000000086200780c */ /* 0x000fe20000704070 */
        /* <DEDUP_REMOVED lines=9> */
.L_x_517:
[----:B------:R-:W-:Y:S05]  /*3310*/  BSYNC B1 ;  /* 0x0000000000017941 */ /* 0x000fea0003800000 */
.L_x_516:
[----:B0----5:R-:W-:Y:S01]  /*3320*/  HADD2.F32 R9, -RZ, R3.H0_H0 ;  /* 0x20000003ff097230 */ /* 0x021fe20000004100 */
[----:B------:R-:W-:Y:S01]  /*3330*/  LEA R8, P2, R102, R4, 0x1 ;  /* 0x0000000466087211 */ /* 0x000fe200078408ff */
        /* <DEDUP_REMOVED lines=11> */
.L_x_519:
[----:B------:R-:W-:Y:S05]  /*33f0*/  BSYNC B1 ;  /* 0x0000000000017941 */ /* 0x000fea0003800000 */
.L_x_518:
[----:B0----5:R-:W-:Y:S01]  /*3400*/  HADD2.F32 R9, -RZ, R3.H0_H0 ;  /* 0x20000003ff097230 */ /* 0x021fe20000004100 */
        /* <DEDUP_REMOVED lines=11> */
.L_x_521:
[----:B------:R-:W-:Y:S05]  /*34c0*/  BSYNC B1 ;  /* 0x0000000000017941 */ /* 0x000fea0003800000 */
.L_x_520:
        /* <DEDUP_REMOVED lines=10> */
.L_x_523:
[----:B------:R-:W-:Y:S05]  /*3570*/  BSYNC B1 ;  /* 0x0000000000017941 */ /* 0x000fea0003800000 */
.L_x_522:
        /* <DEDUP_REMOVED lines=11> */
.L_x_525:
[----:B------:R-:W-:Y:S05]  /*3630*/  BSYNC B1 ;  /* 0x0000000000017941 */ /* 0x000fea0003800000 */
.L_x_524:
        /* <DEDUP_REMOVED lines=13> */
.L_x_527:
[----:B------:R-:W-:Y:S05]  /*3710*/  BSYNC B1 ;  /* 0x0000000000017941 */ /* 0x000fea0003800000 */
.L_x_526:
        /* <DEDUP_REMOVED lines=12> */
.L_x_529:
[----:B------:R-:W-:Y:S05]  /*37e0*/  BSYNC B1 ;  /* 0x0000000000017941 */ /* 0x000fea0003800000 */
.L_x_528:
        /* <DEDUP_REMOVED lines=10> */
.L_x_531:
[----:B------:R-:W-:Y:S05]  /*3890*/  BSYNC B1 ;  /* 0x0000000000017941 */ /* 0x000fea0003800000 */
.L_x_530:
        /* <DEDUP_REMOVED lines=11> */
.L_x_533:
[----:B------:R-:W-:Y:S05]  /*3950*/  BSYNC B1 ;  /* 0x0000000000017941 */ /* 0x000fea0003800000 */
.L_x_532:
        /* <DEDUP_REMOVED lines=13> */
.L_x_535:
[----:B------:R-:W-:Y:S05]  /*3a30*/  BSYNC B1 ;  /* 0x0000000000017941 */ /* 0x000fea0003800000 */
.L_x_534:
        /* <DEDUP_REMOVED lines=12> */
.L_x_537:
[----:B------:R-:W-:Y:S05]  /*3b00*/  BSYNC B1 ;  /* 0x0000000000017941 */ /* 0x000fea0003800000 */
.L_x_536:
        /* <DEDUP_REMOVED lines=10> */
.L_x_539:
[----:B------:R-:W-:Y:S05]  /*3bb0*/  BSYNC B1 ;  /* 0x0000000000017941 */ /* 0x000fea0003800000 */
.L_x_538:
        /* <DEDUP_REMOVED lines=11> */
.L_x_541:
[----:B------:R-:W-:Y:S05]  /*3c70*/  BSYNC B1 ;  /* 0x0000000000017941 */ /* 0x000fea0003800000 */
.L_x_540:
        /* <DEDUP_REMOVED lines=13> */
.L_x_543:
[----:B------:R-:W-:Y:S05]  /*3d50*/  BSYNC B1 ;  /* 0x0000000000017941 */ /* 0x000fea0003800000 */
.L_x_542:
        /* <DEDUP_REMOVED lines=12> */
.L_x_545:
[----:B------:R-:W-:Y:S05]  /*3e20*/  BSYNC B1 ;  /* 0x0000000000017941 */ /* 0x000fea0003800000 */
.L_x_544:
        /* <DEDUP_REMOVED lines=10> */
.L_x_547:
[----:B------:R-:W-:Y:S05]  /*3ed0*/  BSYNC B1 ;  /* 0x0000000000017941 */ /* 0x000fea0003800000 */
.L_x_546:
        /* <DEDUP_REMOVED lines=11> */
.L_x_549:
[----:B------:R-:W-:Y:S05]  /*3f90*/  BSYNC B1 ;  /* 0x0000000000017941 */ /* 0x000fea0003800000 */
.L_x_548:
        /* <DEDUP_REMOVED lines=13> */
.L_x_551:
[----:B------:R-:W-:Y:S05]  /*4070*/  BSYNC B1 ;  /* 0x0000000000017941 */ /* 0x000fea0003800000 */
.L_x_550:
        /* <DEDUP_REMOVED lines=12> */
.L_x_553:
[----:B------:R-:W-:Y:S05]  /*4140*/  BSYNC B1 ;  /* 0x0000000000017941 */ /* 0x000fea0003800000 */
.L_x_552:
        /* <DEDUP_REMOVED lines=10> */
.L_x_555:
[----:B------:R-:W-:Y:S05]  /*41f0*/  BSYNC B1 ;  /* 0x0000000000017941 */ /* 0x000fea0003800000 */
.L_x_554:
        /* <DEDUP_REMOVED lines=11> */
.L_x_557:
[----:B------:R-:W-:Y:S05]  /*42b0*/  BSYNC B1 ;  /* 0x0000000000017941 */ /* 0x000fea0003800000 */
.L_x_556:
        /* <DEDUP_REMOVED lines=13> */
.L_x_559:
[----:B------:R-:W-:Y:S05]  /*4390*/  BSYNC B1 ;  /* 0x0000000000017941 */ /* 0x000fea0003800000 */
.L_x_558:
        /* <DEDUP_REMOVED lines=12> */
.L_x_561:
[----:B------:R-:W-:Y:S05]  /*4460*/  BSYNC B1 ;  /* 0x0000000000017941 */ /* 0x000fea0003800000 */
.L_x_560:
        /* <DEDUP_REMOVED lines=10> */
.L_x_563:
[----:B------:R-:W-:Y:S05]  /*4510*/  BSYNC B1 ;  /* 0x0000000000017941 */ /* 0x000fea0003800000 */
.L_x_562:
        /* <DEDUP_REMOVED lines=11> */
.L_x_565:
[----:B------:R-:W-:Y:S05]  /*45d0*/  BSYNC B1 ;  /* 0x0000000000017941 */ /* 0x000fea0003800000 */
.L_x_564:
        /* <DEDUP_REMOVED lines=13> */
.L_x_567:
[----:B------:R-:W-:Y:S05]  /*46b0*/  BSYNC B1 ;  /* 0x0000000000017941 */ /* 0x000fea0003800000 */
.L_x_566:
        /* <DEDUP_REMOVED lines=12> */
.L_x_569:
[----:B------:R-:W-:Y:S05]  /*4780*/  BSYNC B1 ;  /* 0x0000000000017941 */ /* 0x000fea0003800000 */
.L_x_568:
        /* <DEDUP_REMOVED lines=10> */
.L_x_571:
[----:B------:R-:W-:Y:S05]  /*4830*/  BSYNC B1 ;  /* 0x0000000000017941 */ /* 0x000fea0003800000 */
.L_x_570:
        /* <DEDUP_REMOVED lines=11> */
.L_x_573:
[----:B------:R-:W-:Y:S05]  /*48f0*/  BSYNC B1 ;  /* 0x0000000000017941 */ /* 0x000fea0003800000 */
.L_x_572:
        /* <DEDUP_REMOVED lines=13> */
.L_x_575:
[----:B------:R-:W-:Y:S05]  /*49d0*/  BSYNC B1 ;  /* 0x0000000000017941 */ /* 0x000fea0003800000 */
.L_x_574:
        /* <DEDUP_REMOVED lines=12> */
.L_x_577:
[----:B------:R-:W-:Y:S05]  /*4aa0*/  BSYNC B1 ;  /* 0x0000000000017941 */ /* 0x000fea0003800000 */
.L_x_576:
        /* <DEDUP_REMOVED lines=10> */
.L_x_579:
[----:B------:R-:W-:Y:S05]  /*4b50*/  BSYNC B1 ;  /* 0x0000000000017941 */ /* 0x000fea0003800000 */
.L_x_578:
        /* <DEDUP_REMOVED lines=11> */
.L_x_581:
[----:B------:R-:W-:Y:S05]  /*4c10*/  BSYNC B1 ;  /* 0x0000000000017941 */ /* 0x000fea0003800000 */
.L_x_580:
        /* <DEDUP_REMOVED lines=13> */
.L_x_583:
[----:B------:R-:W-:Y:S05]  /*4cf0*/  BSYNC B1 ;  /* 0x0000000000017941 */ /* 0x000fea0003800000 */
.L_x_582:
        /* <DEDUP_REMOVED lines=12> */
.L_x_585:
[----:B------:R-:W-:Y:S05]  /*4dc0*/  BSYNC B1 ;  /* 0x0000000000017941 */ /* 0x000fea0003800000 */
.L_x_584:
        /* <DEDUP_REMOVED lines=10> */
.L_x_587:
[----:B------:R-:W-:Y:S05]  /*4e70*/  BSYNC B1 ;  /* 0x0000000000017941 */ /* 0x000fea0003800000 */
.L_x_586:
        /* <DEDUP_REMOVED lines=11> */
.L_x_589:
[----:B------:R-:W-:Y:S05]  /*4f30*/  BSYNC B1 ;  /* 0x0000000000017941 */ /* 0x000fea0003800000 */
.L_x_588:
        /* <DEDUP_REMOVED lines=13> */
.L_x_591:
[----:B------:R-:W-:Y:S05]  /*5010*/  BSYNC B1 ;  /* 0x0000000000017941 */ /* 0x000fea0003800000 */
.L_x_590:
        /* <DEDUP_REMOVED lines=12> */
.L_x_593:
[----:B------:R-:W-:Y:S05]  /*50e0*/  BSYNC B1 ;  /* 0x0000000000017941 */ /* 0x000fea0003800000 */
.L_x_592:
        /* <DEDUP_REMOVED lines=10> */
.L_x_595:
[----:B------:R-:W-:Y:S05]  /*5190*/  BSYNC B1 ;  /* 0x0000000000017941 */ /* 0x000fea0003800000 */
.L_x_594:
        /* <DEDUP_REMOVED lines=11> */
.L_x_597:
[----:B------:R-:W-:Y:S05]  /*5250*/  BSYNC B1 ;  /* 0x0000000000017941 */ /* 0x000fea0003800000 */
.L_x_596:
        /* <DEDUP_REMOVED lines=13> */
.L_x_599:
[----:B------:R-:W-:Y:S05]  /*5330*/  BSYNC B1 ;  /* 0x0000000000017941 */ /* 0x000fea0003800000 */
.L_x_598:
        /* <DEDUP_REMOVED lines=12> */
.L_x_601:
[----:B------:R-:W-:Y:S05]  /*5400*/  BSYNC B1 ;  /* 0x0000000000017941 */ /* 0x000fea0003800000 */
.L_x_600:
        /* <DEDUP_REMOVED lines=10> */
.L_x_603:
[----:B------:R-:W-:Y:S05]  /*54b0*/  BSYNC B1 ;  /* 0x0000000000017941 */ /* 0x000fea0003800000 */
.L_x_602:
        /* <DEDUP_REMOVED lines=11> */
.L_x_605:
[----:B------:R-:W-:Y:S05]  /*5570*/  BSYNC B1 ;  /* 0x0000000000017941 */ /* 0x000fea0003800000 */
.L_x_604:
        /* <DEDUP_REMOVED lines=13> */
.L_x_607:
[----:B------:R-:W-:Y:S05]  /*5650*/  BSYNC B1 ;  /* 0x0000000000017941 */ /* 0x000fea0003800000 */
.L_x_606:
        /* <DEDUP_REMOVED lines=12> */
.L_x_609:
[----:B------:R-:W-:Y:S05]  /*5720*/  BSYNC B1 ;  /* 0x0000000000017941 */ /* 0x000fea0003800000 */
.L_x_608:
        /* <DEDUP_REMOVED lines=10> */
.L_x_611:
[----:B------:R-:W-:Y:S05]  /*57d0*/  BSYNC B1 ;  /* 0x0000000000017941 */ /* 0x000fea0003800000 */
.L_x_610:
        /* <DEDUP_REMOVED lines=11> */
.L_x_613:
[----:B------:R-:W-:Y:S05]  /*5890*/  BSYNC B1 ;  /* 0x0000000000017941 */ /* 0x000fea0003800000 */
.L_x_612:
        /* <DEDUP_REMOVED lines=13> */
.L_x_615:
[----:B------:R-:W-:Y:S05]  /*5970*/  BSYNC B1 ;  /* 0x0000000000017941 */ /* 0x000fea0003800000 */
.L_x_614:
        /* <DEDUP_REMOVED lines=12> */
.L_x_617:
[----:B------:R-:W-:Y:S05]  /*5a40*/  BSYNC B1 ;  /* 0x0000000000017941 */ /* 0x000fea0003800000 */
.L_x_616:
        /* <DEDUP_REMOVED lines=10> */
.L_x_619:
[----:B------:R-:W-:Y:S05]  /*5af0*/  BSYNC B1 ;  /* 0x0000000000017941 */ /* 0x000fea0003800000 */
.L_x_618:
        /* <DEDUP_REMOVED lines=11> */
.L_x_621:
[----:B------:R-:W-:Y:S05]  /*5bb0*/  BSYNC B1 ;  /* 0x0000000000017941 */ /* 0x000fea0003800000 */
.L_x_620:
        /* <DEDUP_REMOVED lines=13> */
.L_x_623:
[----:B------:R-:W-:Y:S05]  /*5c90*/  BSYNC B1 ;  /* 0x0000000000017941 */ /* 0x000fea0003800000 */
.L_x_622:
        /* <DEDUP_REMOVED lines=9> */
.L_x_497:
[----:B------:R-:W-:Y:S01]  /*5d30*/  ISETP.GT.AND P1, PT, R0, 0x1, PT ;  /* 0x000000010000780c */ /* 0x000fe20003f24270 */
[----:B------:R-:W-:Y:S01]  /*5d40*/  ULDC.64 UR4, c[0x0][0x5c8] ;  /* 0x0001720000047ab9 */ /* 0x000fe20000000a00 */
[-C--:B------:R-:W-:Y:S01]  /*5d50*/  FMUL R24, R24, R91.reuse ;  /* 0x0000005b18187220 */ /* 0x080fe20000400000 */
[-C--:B------:R-:W-:Y:S01]  /*5d60*/  FMUL R25, R25, R91.reuse ;  /* 0x0000005b19197220 */ /* 0x080fe20000400000 */
[----:B------:R-:W-:Y:S01]  /*5d70*/  ISETP.NE.AND P3, PT, R98, RZ, P1 ;  /* 0x000000ff6200720c */ /* 0x000fe20000f65270 */
        /* <DEDUP_REMOVED lines=9> */
[C---:B------:R-:W-:Y:S01]  /*5e10*/  ISETP.GT.U32.AND P0, PT, R98.reuse, 0x8, P0 ;  /* 0x000000086200780c */ /* 0x040fe20000704070 */
[----:B------:R-:W-:Y:S01]  /*5e20*/  @P2 STG.E.U16 desc[UR38][R4.64], R24 ;  /* 0x0000001804002986 */ /* 0x000fe2000c101526 */
[----:B------:R-:W-:Y:S01]  /*5e30*/  ISETP.GT.U32.AND P2, PT, R98, 0x8, P1 ;  /* 0x000000086200780c */ /* 0x000fe20000f44070 */
[-C--:B------:R-:W-:Y:S01]  /*5e40*/  FMUL R31, R31, R91.reuse ;  /* 0x0000005b1f1f7220 */ /* 0x080fe20000400000 */
[----:B------:R-:W-:Y:S01]  /*5e50*/  ISETP.GT.AND P1, PT, R0, 0x8, PT ;  /* 0x000000080000780c */ /* 0x000fe20003f24270 */
[----:B------:R-:W-:Y:S01]  /*5e60*/  @P3 STG.E.U16 desc[UR38][R4.64+0x2], R25 ;  /* 0x0000021904003986 */ /* 0x000fe2000c101526 */
[----:B------:R-:W-:Y:S01]  /*5e70*/  LEA R6, P3, R95, R4, 0x1 ;  /* 0x000000045f067211 */ /* 0x000fe200078608ff */
[-C--:B------:R-:W-:Y:S01]  /*5e80*/  FMUL R32, R32, R91.reuse ;  /* 0x0000005b20207220 */ /* 0x080fe20000400000 */
[----:B------:R-:W-:Y:S01]  /*5e90*/  F2FP.F16.F32.PACK_AB R26, RZ, R26 ;  /* 0x0000001aff1a723e */ /* 0x000fe200000000ff */
[----:B------:R-:W-:Y:S01]  /*5ea0*/  FMUL R33, R33, R91 ;  /* 0x0000005b21217220 */ /* 0x000fe20000400000 */
[----:B------:R-:W-:Y:S01]  /*5eb0*/  LEA.HI.X R7, R95, R5, R100, 0x1, P3 ;  /* 0x000000055f077211 */ /* 0x000fe200018f0c64 */
[-C--:B------:R-:W-:Y:S01]  /*5ec0*/  FMUL R34, R34, R91.reuse ;  /* 0x0000005b22227220 */ /* 0x080fe20000400000 */
[----:B------:R-:W-:Y:S01]  /*5ed0*/  ISETP.NE.AND P3, PT, R98, RZ, P1 ;  /* 0x000000ff6200720c */ /* 0x000fe20000f65270 */
[----:B------:R-:W-:Y:S01]  /*5ee0*/  FMUL R35, R35, R91 ;  /* 0x0000005b23237220 */ /* 0x000fe20000400000 */
[----:B------:R-:W-:Y:S01]  /*5ef0*/  F2FP.F16.F32.PACK_AB R27, RZ, R27 ;  /* 0x0000001bff1b723e */ /* 0x000fe200000000ff */
[----:B------:R-:W-:Y:S01]  /*5f00*/  @P0 STG.E.U16 desc[UR38][R6.64], R26 ;  /* 0x0000001a06000986 */ /* 0x000fe2000c101526 */
[----:B------:R-:W-:Y:S01]  /*5f10*/  ISETP.GT.AND P0, PT, R0, 0x9, PT ;  /* 0x000000090000780c */ /* 0x000fe20003f04270 */
[-C--:B------:R-:W-:Y:S01]  /*5f20*/  FMUL R36, R36, R91.reuse ;  /* 0x0000005b24247220 */ /* 0x080fe20000400000 */
[----:B------:R-:W-:Y:S01]  /*5f30*/  F2FP.F16.F32.PACK_AB R28, RZ, R28 ;  /* 0x0000001cff1c723e */ /* 0x000fe200000000ff */
[----:B------:R0:W-:Y:S01]  /*5f40*/  @P2 STG.E.U16 desc[UR38][R6.64+0x2], R27 ;  /* 0x0000021b06002986 */ /* 0x0001e2000c101526 */
[C---:B------:R-:W-:Y:S01]  /*5f50*/  ISETP.NE.AND P2, PT, R98.reuse, RZ, P0 ;  /* 0x000000ff6200720c */ /* 0x040fe20000745270 */
[-C--:B------:R-:W-:Y:S01]  /*5f60*/  FMUL R37, R37, R91.reuse ;  /* 0x0000005b25257220 */ /* 0x080fe20000400000 */
[----:B------:R-:W-:Y:S01]  /*5f70*/  ISETP.GT.U32.AND P1, PT, R98, 0x8, P1 ;  /* 0x000000086200780c */ /* 0x000fe20000f24070 */
[----:B------:R-:W-:Y:S01]  /*5f80*/  FMUL R38, R38, R91 ;  /* 0x0000005b26267220 */ /* 0x000fe20000400000 */
[----:B------:R-:W-:Y:S01]  /*5f90*/  F2FP.F16.F32.PACK_AB R29, RZ, R29 ;  /* 0x0000001dff1d723e */ /* 0x000fe200000000ff */
[----:B------:R-:W-:Y:S01]  /*5fa0*/  @P3 STG.E.U16 desc[UR38][R4.64+0x10], R28 ;  /* 0x0000101c04003986 */ /* 0x000fe2000c101526 */
[----:B------:R-:W-:Y:S01]  /*5fb0*/  LEA R8, P3, R99, R4, 0x1 ;  /* 0x0000000463087211 */ /* 0x000fe200078608ff */
[-C--:B------:R-:W-:Y:S01]  /*5fc0*/  FMUL R39, R39, R91.reuse ;  /* 0x0000005b27277220 */ /* 0x080fe20000400000 */
[----:B------:R-:W-:Y:S01]  /*5fd0*/  F2FP.F16.F32.PACK_AB R30, RZ, R30 ;  /* 0x0000001eff1e723e */ /* 0x000fe200000000ff */
[----:B------:R-:W-:Y:S01]  /*5fe0*/  FMUL R40, R40, R91 ;  /* 0x0000005b28287220 */ /* 0x000fe20000400000 */
[----:B------:R-:W-:Y:S01]  /*5ff0*/  LEA.HI.X R9, R99, R5, R140, 0x1, P3 ;  /* 0x0000000563097211 */ /* 0x000fe200018f0c8c */
[-C--:B------:R-:W-:Y:S01]  /*6000*/  FMUL R41, R41, R91.reuse ;  /* 0x0000005b29297220 */ /* 0x080fe20000400000 */
[----:B------:R-:W-:Y:S01]  /*6010*/  ISETP.GT.U32.AND P0, PT, R98, 0x8, P0 ;  /* 0x000000086200780c */ /* 0x000fe20000704070 */
[----:B------:R-:W-:Y:S01]  /*6020*/  @P2 STG.E.U16 desc[UR38][R4.64+0x12], R29 ;  /* 0x0000121d04002986 */ /* 0x000fe2000c101526 */
[----:B------:R-:W-:Y:S01]  /*6030*/  ISETP.GT.AND P2, PT, R0, 0x10, PT ;  /* 0x000000100000780c */ /* 0x000fe20003f44270 */
[-C--:B------:R-:W-:Y:S01]  /*6040*/  FMUL R42, R42, R91.reuse ;  /* 0x0000005b2a2a7220 */ /* 0x080fe20000400000 */
[----:B0-----:R-:W-:Y:S01]  /*6050*/  LEA R6, P4, R101, R4, 0x1 ;  /* 0x0000000465067211 */ /* 0x001fe200078808ff */
[----:B------:R0:W-:Y:S01]  /*6060*/  @P1 STG.E.U16 desc[UR38][R8.64], R30 ;  /* 0x0000001e08001986 */ /* 0x0001e2000c101526 */
[----:B------:R-:W-:Y:S01]  /*6070*/  ISETP.GT.AND P1, PT, R0, 0x11, PT ;  /* 0x000000110000780c */ /* 0x000fe20003f24270 */
[----:B------:R-:W-:Y:S01]  /*6080*/  FMUL R43, R43, R91 ;  /* 0x0000005b2b2b7220 */ /* 0x000fe20000400000 */
[----:B------:R-:W-:Y:S01]  /*6090*/  F2FP.F16.F32.PACK_AB R31, RZ, R31 ;  /* 0x0000001fff1f723e */ /* 0x000fe200000000ff */
[-C--:B------:R-:W-:Y:S01]  /*60a0*/  FMUL R44, R44, R91.reuse ;  /* 0x0000005b2c2c7220 */ /* 0x080fe20000400000 */
[----:B------:R-:W-:Y:S01]  /*60b0*/  ISETP.NE.AND P3, PT, R98, RZ, P2 ;  /* 0x000000ff6200720c */ /* 0x000fe20001765270 */
[----:B------:R-:W-:Y:S01]  /*60c0*/  FMUL R45, R45, R91 ;  /* 0x0000005b2d2d7220 */ /* 0x000fe20000400000 */
[----:B------:R-:W-:Y:S01]  /*60d0*/  LEA.HI.X R7, R101, R5, R142, 0x1, P4 ;  /* 0x0000000565077211 */ /* 0x000fe200020f0c8e */
[-C--:B------:R-:W-:Y:S01]  /*60e0*/  FMUL R46, R46, R91.reuse ;  /* 0x0000005b2e2e7220 */ /* 0x080fe20000400000 */
[C---:B------:R-:W-:Y:S01]  /*60f0*/  ISETP.NE.AND P4, PT, R98.reuse, RZ, P1 ;  /* 0x000000ff6200720c */ /* 0x040fe20000f85270 */
[-C--:B------:R-:W-:Y:S01]  /*6100*/  FMUL R47, R47, R91.reuse ;  /* 0x0000005b2f2f7220 */ /* 0x080fe20000400000 */
[----:B------:R-:W-:Y:S01]  /*6110*/  F2FP.F16.F32.PACK_AB R32, RZ, R32 ;  /* 0x00000020ff20723e */ /* 0x000fe200000000ff */
[----:B------:R1:W-:Y:S01]  /*6120*/  @P0 STG.E.U16 desc[UR38][R6.64], R31 ;  /* 0x0000001f06000986 */ /* 0x0003e2000c101526 */
[----:B------:R-:W-:Y:S01]  /*6130*/  ISETP.GT.U32.AND P0, PT, R98, 0x8, P2 ;  /* 0x000000086200780c */ /* 0x000fe20001704070 */
[----:B------:R-:W-:Y:S01]  /*6140*/  FMUL R48, R48, R91 ;  /* 0x0000005b30307220 */ /* 0x000fe20000400000 */
[----:B------:R-:W-:Y:S01]  /*6150*/  F2FP.F16.F32.PACK_AB R33, RZ, R33 ;  /* 0x00000021ff21723e */ /* 0x000fe200000000ff */
[-C--:B------:R-:W-:Y:S01]  /*6160*/  FMUL R49, R49, R91.reuse ;  /* 0x0000005b31317220 */ /* 0x080fe20000400000 */
[----:B0-----:R-:W-:Y:S01]  /*6170*/  LEA R8, P2, R102, R4, 0x1 ;  /* 0x0000000466087211 */ /* 0x001fe200078408ff */
[----:B------:R-:W-:Y:S01]  /*6180*/  @P3 STG.E.U16 desc[UR38][R4.64+0x20], R32 ;  /* 0x0000202004003986 */ /* 0x000fe2000c101526 */
[----:B------:R-:W-:Y:S01]  /*6190*/  ISETP.GT.U32.AND P1, PT, R98, 0x8, P1 ;  /* 0x000000086200780c */ /* 0x000fe20000f24070 */
[----:B------:R-:W-:Y:S01]  /*61a0*/  FMUL R50, R50, R91 ;  /* 0x0000005b32327220 */ /* 0x000fe20000400000 */
[----:B------:R-:W-:Y:S01]  /*61b0*/  F2FP.F16.F32.PACK_AB R34, RZ, R34 ;  /* 0x00000022ff22723e */ /* 0x000fe200000000ff */
[----:B------:R-:W-:Y:S01]  /*61c0*/  @P4 STG.E.U16 desc[UR38][R4.64+0x22], R33 ;  /* 0x0000222104004986 */ /* 0x000fe2000c101526 */
[----:B------:R-:W-:Y:S01]  /*61d0*/  LEA.HI.X R9, R102, R5, R139, 0x1, P2 ;  /* 0x0000000566097211 */ /* 0x000fe200010f0c8b */
[-C--:B------:R-:W-:Y:S01]  /*61e0*/  FMUL R51, R51, R91.reuse ;  /* 0x0000005b33337220 */ /* 0x080fe20000400000 */
[-C--:B-1----:R-:W-:Y:S01]  /*61f0*/  LEA R6, P4, R103, R4.reuse, 0x1 ;  /* 0x0000000467067211 */ /* 0x082fe200078808ff */
[----:B------:R-:W-:Y:S01]  /*6200*/  FMUL R52, R52, R91 ;  /* 0x0000005b34347220 */ /* 0x000fe20000400000 */
[----:B------:R-:W-:Y:S01]  /*6210*/  F2FP.F16.F32.PACK_AB R35, RZ, R35 ;  /* 0x00000023ff23723e */ /* 0x000fe200000000ff */
[----:B------:R0:W-:Y:S01]  /*6220*/  @P0 STG.E.U16 desc[UR38][R8.64], R34 ;  /* 0x0000002208000986 */ /* 0x0001e2000c101526 */
[----:B------:R-:W-:Y:S01]  /*6230*/  ISETP.GT.AND P2, PT, R0, 0x18, PT ;  /* 0x000000180000780c */ /* 0x000fe20003f44270 */
[----:B------:R-:W-:Y:S01]  /*6240*/  FMUL R53, R53, R91 ;  /* 0x0000005b35357220 */ /* 0x000fe20000400000 */
[----:B------:R-:W-:Y:S01]  /*6250*/  LEA.HI.X R7, R103, R5, R144, 0x1, P4 ;  /* 0x0000000567077211 */ /* 0x000fe200020f0c90 */
[-C--:B------:R-:W-:Y:S01]  /*6260*/  FMUL R54, R54, R91.reuse ;  /* 0x0000005b36367220 */ /* 0x080fe20000400000 */
[----:B------:R-:W-:Y:S01]  /*6270*/  ISETP.GT.AND P0, PT, R0, 0x19, PT ;  /* 0x000000190000780c */ /* 0x000fe20003f04270 */
[-C--:B------:R-:W-:Y:S01]  /*6280*/  FMUL R55, R55, R91.reuse ;  /* 0x0000005b37377220 */ /* 0x080fe20000400000 */
[C---:B------:R-:W-:Y:S01]  /*6290*/  ISETP.NE.AND P3, PT, R98.reuse, RZ, P2 ;  /* 0x000000ff6200720c */ /* 0x040fe20001765270 */
[----:B------:R1:W-:Y:S01]  /*62a0*/  @P1 STG.E.U16 desc[UR38][R6.64], R35 ;  /* 0x0000002306001986 */ /* 0x0003e2000c101526 */
[----:B------:R-:W-:Y:S01]  /*62b0*/  ISETP.NE.AND P4, PT, R98, RZ, P0 ;  /* 0x000000ff6200720c */ /* 0x000fe20000785270 */
[-C--:B------:R-:W-:Y:S01]  /*62c0*/  FMUL R56, R56, R91.reuse ;  /* 0x0000005b38387220 */ /* 0x080fe20000400000 */
[----:B------:R-:W-:Y:S01]  /*62d0*/  ISETP.GT.U32.AND P1, PT, R98, 0x8, P2 ;  /* 0x000000086200780c */ /* 0x000fe20001724070 */
[-C--:B------:R-:W-:Y:S01]  /*62e0*/  FMUL R57, R57, R91.reuse ;  /* 0x0000005b39397220 */ /* 0x080fe20000400000 */
[----:B0-----:R-:W-:Y:S01]  /*62f0*/  LEA R8, P2, R104, R4, 0x1 ;  /* 0x0000000468087211 */ /* 0x001fe200078408ff */
[-C--:B------:R-:W-:Y:S01]  /*6300*/  FMUL R58, R58, R91.reuse ;  /* 0x0000005b3a3a7220 */ /* 0x080fe20000400000 */
[----:B------:R-:W-:Y:S01]  /*6310*/  F2FP.F16.F32.PACK_AB R36, RZ, R36 ;  /* 0x00000024ff24723e */ /* 0x000fe200000000ff */
[----:B------:R-:W-:Y:S01]  /*6320*/  FMUL R59, R59, R91 ;  /* 0x0000005b3b3b7220 */ /* 0x000fe20000400000 */
[----:B------:R-:W-:Y:S01]  /*6330*/  F2FP.F16.F32.PACK_AB R37, RZ, R37 ;  /* 0x00000025ff25723e */ /* 0x000fe200000000ff */
[----:B------:R-:W-:Y:S01]  /*6340*/  FMUL R60, R60, R91 ;  /* 0x0000005b3c3c7220 */ /* 0x000fe20000400000 */
[----:B------:R-:W-:Y:S01]  /*6350*/  F2FP.F16.F32.PACK_AB R38, RZ, R38 ;  /* 0x00000026ff26723e */ /* 0x000fe200000000ff */
[----:B------:R-:W-:Y:S01]  /*6360*/  @P3 STG.E.U16 desc[UR38][R4.64+0x30], R36 ;  /* 0x0000302404003986 */ /* 0x000fe2000c101526 */
[----:B------:R-:W-:Y:S01]  /*6370*/  LEA.HI.X R9, R104, R5, R141, 0x1, P2 ;  /* 0x0000000568097211 */ /* 0x000fe200010f0c8d */
[-C--:B------:R-:W-:Y:S01]  /*6380*/  FMUL R61, R61, R91.reuse ;  /* 0x0000005b3d3d7220 */ /* 0x080fe20000400000 */
[----:B------:R-:W-:Y:S01]  /*6390*/  ISETP.GT.U32.AND P2, PT, R98, 0x8, P0 ;  /* 0x000000086200780c */ /* 0x000fe20000744070 */
[----:B------:R-:W-:Y:S01]  /*63a0*/  @P4 STG.E.U16 desc[UR38][R4.64+0x32], R37 ;  /* 0x0000322504004986 */ /* 0x000fe2000c101526 */
[-C--:B-1----:R-:W-:Y:S01]  /*63b0*/  LEA R6, P5, R105, R4.reuse, 0x1 ;  /* 0x0000000469067211 */ /* 0x082fe200078a08ff */
[-C--:B------:R-:W-:Y:S01]  /*63c0*/  FMUL R62, R62, R91.reuse ;  /* 0x0000005b3e3e7220 */ /* 0x080fe20000400000 */
[C---:B------:R-:W-:Y:S01]  /*63d0*/  ISETP.GT.AND P0, PT, R0.reuse, 0x21, PT ;  /* 0x000000210000780c */ /* 0x040fe20003f04270 */
[----:B------:R0:W-:Y:S01]  /*63e0*/  @P1 STG.E.U16 desc[UR38][R8.64], R38 ;  /* 0x0000002608001986 */ /* 0x0001e2000c101526 */
[----:B------:R-:W-:Y:S01]  /*63f0*/  ISETP.GT.AND P1, PT, R0, 0x20, PT ;  /* 0x000000200000780c */ /* 0x000fe20003f24270 */
[----:B------:R-:W-:Y:S01]  /*6400*/  FMUL R63, R63, R91 ;  /* 0x0000005b3f3f7220 */ /* 0x000fe20000400000 */
[----:B------:R-:W-:Y:S01]  /*6410*/  F2FP.F16.F32.PACK_AB R39, RZ, R39 ;  /* 0x00000027ff27723e */ /* 0x000fe200000000ff */
[----:B------:R-:W-:Y:S01]  /*6420*/  FMUL R64, R64, R91 ;  /* 0x0000005b40407220 */ /* 0x000fe20000400000 */
[----:B------:R-:W-:Y:S01]  /*6430*/  LEA.HI.X R7, R105, R5, R146, 0x1, P5 ;  /* 0x0000000569077211 */ /* 0x000fe200028f0c92 */
[-C--:B------:R-:W-:Y:S01]  /*6440*/  FMUL R65, R65, R91.reuse ;  /* 0x0000005b41417220 */ /* 0x080fe20000400000 */
[----:B------:R-:W-:Y:S01]  /*6450*/  ISETP.NE.AND P4, PT, R98, RZ, P1 ;  /* 0x000000ff6200720c */ /* 0x000fe20000f85270 */
[-C--:B------:R-:W-:Y:S01]  /*6460*/  FMUL R66, R66, R91.reuse ;  /* 0x0000005b42427220 */ /* 0x080fe20000400000 */
[C---:B------:R-:W-:Y:S01]  /*6470*/  ISETP.NE.AND P3, PT, R98.reuse, RZ, P0 ;  /* 0x000000ff6200720c */ /* 0x040fe20000765270 */
[----:B------:R1:W-:Y:S01]  /*6480*/  @P2 STG.E.U16 desc[UR38][R6.64], R39 ;  /* 0x0000002706002986 */ /* 0x0003e2000c101526 */
        /* <DEDUP_REMOVED lines=8> */
[----:B------:R-:W-:Y:S01]  /*6510*/  ISETP.GT.U32.AND P0, PT, R98, 0x8, P0 ;  /* 0x000000086200780c */ /* 0x000fe20000704070 */
[----:B------:R-:W-:Y:S01]  /*6520*/  @P4 STG.E.U16 desc[UR38][R4.64+0x40], R40 ;  /* 0x0000402804004986 */ /* 0x000fe2000c101526 */
[----:B------:R-:W-:Y:S01]  /*6530*/  LEA.HI.X R9, R106, R5, R143, 0x1, P1 ;  /* 0x000000056a097211 */ /* 0x000fe200008f0c8f */
[-C--:B------:R-:W-:Y:S01]  /*6540*/  FMUL R71, R71, R91.reuse ;  /* 0x0000005b47477220 */ /* 0x080fe20000400000 */
[----:B------:R-:W-:Y:S01]  /*6550*/  ISETP.GT.AND P1, PT, R0, 0x28, PT ;  /* 0x000000280000780c */ /* 0x000fe20003f24270 */
[----:B------:R-:W-:Y:S01]  /*6560*/  @P3 STG.E.U16 desc[UR38][R4.64+0x42], R41 ;  /* 0x0000422904003986 */ /* 0x000fe2000c101526 */
[----:B------:R-:W-:Y:S01]  /*6570*/  F2FP.F16.F32.PACK_AB R42, RZ, R42 ;  /* 0x0000002aff2a723e */ /* 0x000fe200000000ff */
[-C--:B------:R-:W-:Y:S01]  /*6580*/  FMUL R72, R72, R91.reuse ;  /* 0x0000005b48487220 */ /* 0x080fe20000400000 */
[----:B-1----:R-:W-:Y:S01]  /*6590*/  LEA R6, P4, R107, R4, 0x1 ;  /* 0x000000046b067211 */ /* 0x002fe200078808ff */
[----:B------:R-:W-:Y:S01]  /*65a0*/  FMUL R73, R73, R91 ;  /* 0x0000005b49497220 */ /* 0x000fe20000400000 */
[----:B------:R-:W-:Y:S01]  /*65b0*/  ISETP.NE.AND P3, PT, R98, RZ, P1 ;  /* 0x000000ff6200720c */ /* 0x000fe20000f65270 */
[----:B------:R0:W-:Y:S01]  /*65c0*/  @P2 STG.E.U16 desc[UR38][R8.64], R42 ;  /* 0x0000002a08002986 */ /* 0x0001e2000c101526 */
[----:B------:R-:W-:Y:S01]  /*65d0*/  F2FP.F16.F32.PACK_AB R43, RZ, R43 ;  /* 0x0000002bff2b723e */ /* 0x000fe200000000ff */
[----:B------:R-:W-:Y:S01]  /*65e0*/  FMUL R74, R74, R91 ;  /* 0x0000005b4a4a7220 */ /* 0x000fe20000400000 */
[----:B------:R-:W-:Y:S01]  /*65f0*/  LEA.HI.X R7, R107, R5, R148, 0x1, P4 ;  /* 0x000000056b077211 */ /* 0x000fe200020f0c94 */
[-C--:B------:R-:W-:Y:S01]  /*6600*/  FMUL R75, R75, R91.reuse ;  /* 0x0000005b4b4b7220 */ /* 0x080fe20000400000 */
[----:B------:R-:W-:Y:S01]  /*6610*/  ISETP.GT.AND P2, PT, R0, 0x29, PT ;  /* 0x000000290000780c */ /* 0x000fe20003f44270 */
[-C--:B------:R-:W-:Y:S01]  /*6620*/  FMUL R76, R76, R91.reuse ;  /* 0x0000005b4c4c7220 */ /* 0x080fe20000400000 */
[----:B------:R-:W-:Y:S01]  /*6630*/  F2FP.F16.F32.PACK_AB R44, RZ, R44 ;  /* 0x0000002cff2c723e */ /* 0x000fe200000000ff */
[----:B------:R1:W-:Y:S01]  /*6640*/  @P0 STG.E.U16 desc[UR38][R6.64], R43 ;  /* 0x0000002b06000986 */ /* 0x0003e2000c101526 */
[C---:B------:R-:W-:Y:S01]  /*6650*/  ISETP.NE.AND P0, PT, R98.reuse, RZ, P2 ;  /* 0x000000ff6200720c */ /* 0x040fe20001705270 */
[-C--:B------:R-:W-:Y:S01]  /*6660*/  FMUL R77, R77, R91.reuse ;  /* 0x0000005b4d4d7220 */ /* 0x080fe20000400000 */
[----:B------:R-:W-:Y:S01]  /*6670*/  ISETP.GT.U32.AND P1, PT, R98, 0x8, P1 ;  /* 0x000000086200780c */ /* 0x000fe20000f24070 */
[----:B------:R-:W-:Y:S01]  /*6680*/  @P3 STG.E.U16 desc[UR38][R4.64+0x50], R44 ;  /* 0x0000502c04003986 */ /* 0x000fe2000c101526 */
[----:B0-----:R-:W-:Y:S01]  /*6690*/  LEA R8, P3, R108, R4, 0x1 ;  /* 0x000000046c087211 */ /* 0x001fe200078608ff */
[----:B------:R-:W-:Y:S01]  /*66a0*/  FMUL R78, R78, R91 ;  /* 0x0000005b4e4e7220 */ /* 0x000fe20000400000 */
[----:B------:R-:W-:Y:S01]  /*66b0*/  F2FP.F16.F32.PACK_AB R45, RZ, R45 ;  /* 0x0000002dff2d723e */ /* 0x000fe200000000ff */
[-C--:B------:R-:W-:Y:S01]  /*66c0*/  FMUL R79, R79, R91.reuse ;  /* 0x0000005b4f4f7220 */ /* 0x080fe20000400000 */
[----:B------:R-:W-:Y:S01]  /*66d0*/  F2FP.F16.F32.PACK_AB R46, RZ, R46 ;  /* 0x0000002eff2e723e */ /* 0x000fe200000000ff */
[----:B------:R-:W-:Y:S01]  /*66e0*/  FMUL R80, R80, R91 ;  /* 0x0000005b50507220 */ /* 0x000fe20000400000 */
        /* <DEDUP_REMOVED lines=19> */
[----:B------:R-:W-:Y:S01]  /*6820*/  FMUL R87, R87, R91 ;  /* 0x0000005b57577220 */ /* 0x000fe20000400000 */
[----:B0-----:R-:W-:-:S02]  /*6830*/  LEA R8, P1, R110, R4, 0x1 ;  /* 0x000000046e087211 */ /* 0x001fc400078208ff */
[----:B------:R-:W-:Y:S02]  /*6840*/  F2FP.F16.F32.PACK_AB R48, RZ, R48 ;  /* 0x00000030ff30723e */ /* 0x000fe400000000ff */
[----:B------:R-:W-:Y:S02]  /*6850*/  F2FP.F16.F32.PACK_AB R49, RZ, R49 ;  /* 0x00000031ff31723e */ /* 0x000fe400000000ff */
[----:B------:R-:W-:Y:S01]  /*6860*/  LEA.HI.X R9, R110, R5, R147, 0x1, P1 ;  /* 0x000000056e097211 */ /* 0x000fe200008f0c93 */
[----:B------:R-:W-:Y:S01]  /*6870*/  @P3 STG.E.U16 desc[UR38][R4.64+0x60], R48 ;  /* 0x0000603004003986 */ /* 0x000fe2000c101526 */
[----:B------:R-:W-:Y:S02]  /*6880*/  ISETP.GT.U32.AND P1, PT, R98, 0x8, P0 ;  /* 0x000000086200780c */ /* 0x000fe40000724070 */
[----:B------:R-:W-:Y:S01]  /*6890*/  F2FP.F16.F32.PACK_AB R50, RZ, R50 ;  /* 0x00000032ff32723e */ /* 0x000fe200000000ff */
[----:B------:R-:W-:Y:S01]  /*68a0*/  @P4 STG.E.U16 desc[UR38][R4.64+0x62], R49 ;  /* 0x0000623104004986 */ /* 0x000fe2000c101526 */
[----:B-1----:R-:W-:-:S02]  /*68b0*/  LEA R6, P4, R111, R4, 0x1 ;  /* 0x000000046f067211 */ /* 0x002fc400078808ff */
[----:B------:R-:W-:Y:S01]  /*68c0*/  F2FP.F16.F32.PACK_AB R51, RZ, R51 ;  /* 0x00000033ff33723e */ /* 0x000fe200000000ff */
[----:B------:R0:W-:Y:S01]  /*68d0*/  @P2 STG.E.U16 desc[UR38][R8.64], R50 ;  /* 0x0000003208002986 */ /* 0x0001e2000c101526 */
[C---:B------:R-:W-:Y:S02]  /*68e0*/  ISETP.GT.AND P2, PT, R0.reuse, 0x38, PT ;  /* 0x000000380000780c */ /* 0x040fe40003f44270 */
[----:B------:R-:W-:Y:S02]  /*68f0*/  LEA.HI.X R7, R111, R5, R152, 0x1, P4 ;  /* 0x000000056f077211 */ /* 0x000fe400020f0c98 */
[----:B------:R-:W-:Y:S02]  /*6900*/  ISETP.GT.AND P0, PT, R0, 0x39, PT ;  /* 0x000000390000780c */ /* 0x000fe40003f04270 */
[C---:B------:R-:W-:Y:S01]  /*6910*/  ISETP.NE.AND P3, PT, R98.reuse, RZ, P2 ;  /* 0x000000ff6200720c */ /* 0x040fe20001765270 */
[----:B------:R1:W-:Y:S01]  /*6920*/  @P1 STG.E.U16 desc[UR38][R6.64], R51 ;  /* 0x0000003306001986 */ /* 0x0003e2000c101526 */
[----:B------:R-:W-:-:S02]  /*6930*/  ISETP.NE.AND P4, PT, R98, RZ, P0 ;  /* 0x000000ff6200720c */ /* 0x000fc40000785270 */
[----:B------:R-:W-:Y:S02]  /*6940*/  ISETP.GT.U32.AND P1, PT, R98, 0x8, P2 ;  /* 0x000000086200780c */ /* 0x000fe40001724070 */
[C---:B0-----:R-:W-:Y:S02]  /*6950*/  LEA R8, P2, R112.reuse, R4, 0x1 ;  /* 0x0000000470087211 */ /* 0x041fe400078408ff */
[----:B------:R-:W-:Y:S02]  /*6960*/  F2FP.F16.F32.PACK_AB R52, RZ, R52 ;  /* 0x00000034ff34723e */ /* 0x000fe400000000ff */
[----:B------:R-:W-:Y:S02]  /*6970*/  F2FP.F16.F32.PACK_AB R53, RZ, R53 ;  /* 0x00000035ff35723e */ /* 0x000fe400000000ff */
[----:B------:R-:W-:Y:S01]  /*6980*/  F2FP.F16.F32.PACK_AB R54, RZ, R54 ;  /* 0x00000036ff36723e */ /* 0x000fe200000000ff */
[----:B------:R-:W-:Y:S01]  /*6990*/  @P3 STG.E.U16 desc[UR38][R4.64+0x70], R52 ;  /* 0x0000703404003986 */ /* 0x000fe2000c101526 */
[----:B------:R-:W-:-:S02]  /*69a0*/  LEA.HI.X R9, R112, R5, R149, 0x1, P2 ;  /* 0x0000000570097211 */ /* 0x000fc400010f0c95 */
[----:B------:R-:W-:Y:S01]  /*69b0*/  ISETP.GT.U32.AND P2, PT, R98, 0x8, P0 ;  /* 0x000000086200780c */ /* 0x000fe20000744070 */
[----:B------:R-:W-:Y:S01]  /*69c0*/  @P4 STG.E.U16 desc[UR38][R4.64+0x72], R53 ;  /* 0x0000723504004986 */ /* 0x000fe2000c101526 */
[C---:B-1----:R-:W-:Y:S02]  /*69d0*/  LEA R6, P5, R113.reuse, R4, 0x1 ;  /* 0x0000000471067211 */ /* 0x042fe400078a08ff */
[C---:B------:R-:W-:Y:S01]  /*69e0*/  ISETP.GT.AND P0, PT, R0.reuse, 0x41, PT ;  /* 0x000000410000780c */ /* 0x040fe20003f04270 */
[----:B------:R0:W-:Y:S01]  /*69f0*/  @P1 STG.E.U16 desc[UR38][R8.64], R54 ;  /* 0x0000003608001986 */ /* 0x0001e2000c101526 */
[----:B------:R-:W-:Y:S02]  /*6a00*/  ISETP.GT.AND P1, PT, R0, 0x40, PT ;  /* 0x000000400000780c */ /* 0x000fe40003f24270 */
[----:B------:R-:W-:Y:S02]  /*6a10*/  F2FP.F16.F32.PACK_AB R55, RZ, R55 ;  /* 0x00000037ff37723e */ /* 0x000fe400000000ff */
[----:B------:R-:W-:-:S02]  /*6a20*/  LEA.HI.X R7, R113, R5, R154, 0x1, P5 ;  /* 0x0000000571077211 */ /* 0x000fc400028f0c9a */
[C---:B------:R-:W-:Y:S02]  /*6a30*/  ISETP.NE.AND P4, PT, R98.reuse, RZ, P1 ;  /* 0x000000ff6200720c */ /* 0x040fe40000f85270 */
[C---:B------:R-:W-:Y:S01]  /*6a40*/  ISETP.NE.AND P3, PT, R98.reuse, RZ, P0 ;  /* 0x000000ff6200720c */ /* 0x040fe20000765270 */
[----:B------:R1:W-:Y:S01]  /*6a50*/  @P2 STG.E.U16 desc[UR38][R6.64], R55 ;  /* 0x0000003706002986 */ /* 0x0003e2000c101526 */
[----:B------:R-:W-:Y:S02]  /*6a60*/  ISETP.GT.U32.AND P2, PT, R98, 0x8, P1 ;  /* 0x000000086200780c */ /* 0x000fe40000f44070 */
[----:B0-----:R-:W-:Y:S02]  /*6a70*/  LEA R8, P1, R114, R4, 0x1 ;  /* 0x0000000472087211 */ /* 0x001fe400078208ff */
[----:B------:R-:W-:Y:S02]  /*6a80*/  F2FP.F16.F32.PACK_AB R56, RZ, R56 ;  /* 0x00000038ff38723e */ /* 0x000fe400000000ff */
[----:B------:R-:W-:-:S02]  /*6a90*/  F2FP.F16.F32.PACK_AB R57, RZ, R57 ;  /* 0x00000039ff39723e */ /* 0x000fc400000000ff */
[----:B------:R-:W-:Y:S01]  /*6aa0*/  ISETP.GT.U32.AND P0, PT, R98, 0x8, P0 ;  /* 0x000000086200780c */ /* 0x000fe20000704070 */
[----:B------:R-:W-:Y:S01]  /*6ab0*/  @P4 STG.E.U16 desc[UR38][R4.64+0x80], R56 ;  /* 0x0000803804004986 */ /* 0x000fe2000c101526 */
[----:B------:R-:W-:Y:S02]  /*6ac0*/  LEA.HI.X R9, R114, R5, R151, 0x1, P1 ;  /* 0x0000000572097211 */ /* 0x000fe400008f0c97 */
[----:B------:R-:W-:Y:S01]  /*6ad0*/  ISETP.GT.AND P1, PT, R0, 0x48, PT ;  /* 0x000000480000780c */ /* 0x000fe20003f24270 */
[----:B------:R-:W-:Y:S01]  /*6ae0*/  @P3 STG.E.U16 desc[UR38][R4.64+0x82], R57 ;  /* 0x0000823904003986 */ /* 0x000fe2000c101526 */
[----:B------:R-:W-:Y:S02]  /*6af0*/  F2FP.F16.F32.PACK_AB R58, RZ, R58 ;  /* 0x0000003aff3a723e */ /* 0x000fe400000000ff */
[----:B-1----:R-:W-:Y:S02]  /*6b00*/  LEA R6, P4, R115, R4, 0x1 ;  /* 0x0000000473067211 */ /* 0x002fe400078808ff */
[----:B------:R-:W-:Y:S01]  /*6b10*/  ISETP.NE.AND P3, PT, R98, RZ, P1 ;  /* 0x000000ff6200720c */ /* 0x000fe20000f65270 */
[----:B------:R0:W-:Y:S01]  /*6b20*/  @P2 STG.E.U16 desc[UR38][R8.64], R58 ;  /* 0x0000003a08002986 */ /* 0x0001e2000c101526 */
[----:B------:R-:W-:-:S02]  /*6b30*/  F2FP.F16.F32.PACK_AB R59, RZ, R59 ;  /* 0x0000003bff3b723e */ /* 0x000fc400000000ff */
[----:B------:R-:W-:Y:S02]  /*6b40*/  LEA.HI.X R7, R115, R5, R156, 0x1, P4 ;  /* 0x0000000573077211 */ /* 0x000fe400020f0c9c */
[----:B------:R-:W-:Y:S02]  /*6b50*/  ISETP.GT.AND P2, PT, R0, 0x49, PT ;  /* 0x000000490000780c */ /* 0x000fe40003f44270 */
[----:B------:R-:W-:Y:S01]  /*6b60*/  F2FP.F16.F32.PACK_AB R60, RZ, R60 ;  /* 0x0000003cff3c723e */ /* 0x000fe200000000ff */
[----:B------:R1:W-:Y:S01]  /*6b70*/  @P0 STG.E.U16 desc[UR38][R6.64], R59 ;  /* 0x0000003b06000986 */ /* 0x0003e2000c101526 */
[C---:B------:R-:W-:Y:S02]  /*6b80*/  ISETP.NE.AND P0, PT, R98.reuse, RZ, P2 ;  /* 0x000000ff6200720c */ /* 0x040fe40001705270 */
[----:B------:R-:W-:Y:S01]  /*6b90*/  ISETP.GT.U32.AND P1, PT, R98, 0x8, P1 ;  /* 0x000000086200780c */ /* 0x000fe20000f24070 */
[----:B------:R-:W-:Y:S01]  /*6ba0*/  @P3 STG.E.U16 desc[UR38][R4.64+0x90], R60 ;  /* 0x0000903c04003986 */ /* 0x000fe2000c101526 */
[----:B0-----:R-:W-:-:S02]  /*6bb0*/  LEA R8, P3, R116, R4, 0x1 ;  /* 0x0000000474087211 */ /* 0x001fc400078608ff */
[----:B------:R-:W-:Y:S02]  /*6bc0*/  F2FP.F16.F32.PACK_AB R61, RZ, R61 ;  /* 0x0000003dff3d723e */ /* 0x000fe400000000ff */
[----:B------:R-:W-:Y:S02]  /*6bd0*/  F2FP.F16.F32.PACK_AB R62, RZ, R62 ;  /* 0x0000003eff3e723e */ /* 0x000fe400000000ff */
[----:B------:R-:W-:Y:S02]  /*6be0*/  LEA.HI.X R9, R116, R5, R153, 0x1, P3 ;  /* 0x0000000574097211 */ /* 0x000fe400018f0c99 */
[----:B------:R-:W-:Y:S01]  /*6bf0*/  ISETP.GT.U32.AND P2, PT, R98, 0x8, P2 ;  /* 0x000000086200780c */ /* 0x000fe20001744070 */
[----:B------:R-:W-:Y:S01]  /*6c00*/  @P0 STG.E.U16 desc[UR38][R4.64+0x92], R61 ;  /* 0x0000923d04000986 */ /* 0x000fe2000c101526 */
[----:B-1----:R-:W-:Y:S02]  /*6c10*/  LEA R6, P4, R117, R4, 0x1 ;  /* 0x0000000475067211 */ /* 0x002fe400078808ff */
[C---:B------:R-:W-:Y:S01]  /*6c20*/  ISETP.GT.AND P0, PT, R0.reuse, 0x51, PT ;  /* 0x000000510000780c */ /* 0x040fe20003f04270 */
[----:B------:R0:W-:Y:S01]  /*6c30*/  @P1 STG.E.U16 desc[UR38][R8.64], R62 ;  /* 0x0000003e08001986 */ /* 0x0001e2000c101526 */
[----:B------:R-:W-:-:S02]  /*6c40*/  ISETP.GT.AND P1, PT, R0, 0x50, PT ;  /* 0x000000500000780c */ /* 0x000fc40003f24270 */
[----:B------:R-:W-:Y:S02]  /*6c50*/  F2FP.F16.F32.PACK_AB R63, RZ, R63 ;  /* 0x0000003fff3f723e */ /* 0x000fe400000000ff */
[----:B------:R-:W-:Y:S02]  /*6c60*/  LEA.HI.X R7, R117, R5, R158, 0x1, P4 ;  /* 0x0000000575077211 */ /* 0x000fe400020f0c9e */
[C---:B------:R-:W-:Y:S02]  /*6c70*/  ISETP.NE.AND P3, PT, R98.reuse, RZ, P1 ;  /* 0x000000ff6200720c */ /* 0x040fe40000f65270 */
[C---:B------:R-:W-:Y:S01]  /*6c80*/  ISETP.NE.AND P4, PT, R98.reuse, RZ, P0 ;  /* 0x000000ff6200720c */ /* 0x040fe20000785270 */
[----:B------:R1:W-:Y:S01]  /*6c90*/  @P2 STG.E.U16 desc[UR38][R6.64], R63 ;  /* 0x0000003f06002986 */ /* 0x0003e2000c101526 */
[----:B------:R-:W-:Y:S02]  /*6ca0*/  ISETP.GT.U32.AND P2, PT, R98, 0x8, P1 ;  /* 0x000000086200780c */ /* 0x000fe40000f44070 */
        /* <DEDUP_REMOVED lines=8> */
[----:B------:R-:W-:-:S02]  /*6d30*/  LEA R10, P4, R119, R4, 0x1 ;  /* 0x00000004770a7211 */ /* 0x000fc400078808ff */
[----:B------:R-:W-:Y:S01]  /*6d40*/  F2FP.F16.F32.PACK_AB R67, RZ, R67 ;  /* 0x00000043ff43723e */ /* 0x000fe200000000ff */
[----:B------:R0:W-:Y:S01]  /*6d50*/  @P2 STG.E.U16 desc[UR38][R8.64], R66 ;  /* 0x0000004208002986 */ /* 0x0001e2000c101526 */
[C---:B------:R-:W-:Y:S02]  /*6d60*/  ISETP.GT.AND P2, PT, R0.reuse, 0x58, PT ;  /* 0x000000580000780c */ /* 0x040fe40003f44270 */
[----:B------:R-:W-:Y:S02]  /*6d70*/  LEA.HI.X R11, R119, R5, R160, 0x1, P4 ;  /* 0x00000005770b7211 */ /* 0x000fe400020f0ca0 */
[----:B------:R-:W-:Y:S02]  /*6d80*/  ISETP.GT.AND P0, PT, R0, 0x59, PT ;  /* 0x000000590000780c */ /* 0x000fe40003f04270 */
[C---:B------:R-:W-:Y:S01]  /*6d90*/  ISETP.NE.AND P3, PT, R98.reuse, RZ, P2 ;  /* 0x000000ff6200720c */ /* 0x040fe20001765270 */
[----:B------:R-:W-:Y:S01]  /*6da0*/  @P1 STG.E.U16 desc[UR38][R10.64], R67 ;  /* 0x000000430a001986 */ /* 0x000fe2000c101526 */
[----:B------:R-:W-:-:S02]  /*6db0*/  ISETP.NE.AND P4, PT, R98, RZ, P0 ;  /* 0x000000ff6200720c */ /* 0x000fc40000785270 */
[----:B------:R-:W-:Y:S02]  /*6dc0*/  ISETP.GT.U32.AND P1, PT, R98, 0x8, P2 ;  /* 0x000000086200780c */ /* 0x000fe40001724070 */
[C---:B-1----:R-:W-:Y:S02]  /*6dd0*/  LEA R6, P2, R120.reuse, R4, 0x1 ;  /* 0x0000000478067211 */ /* 0x042fe400078408ff */
[----:B------:R-:W-:Y:S02]  /*6de0*/  F2FP.F16.F32.PACK_AB R68, RZ, R68 ;  /* 0x00000044ff44723e */ /* 0x000fe400000000ff */
[----:B------:R-:W-:Y:S02]  /*6df0*/  LEA.HI.X R7, R120, R5, R157, 0x1, P2 ;  /* 0x0000000578077211 */ /* 0x000fe400010f0c9d */
[----:B------:R-:W-:Y:S01]  /*6e00*/  ISETP.GT.U32.AND P2, PT, R98, 0x8, P0 ;  /* 0x000000086200780c */ /* 0x000fe20000744070 */
[----:B------:R-:W-:Y:S01]  /*6e10*/  @P3 STG.E.U16 desc[UR38][R4.64+0xb0], R68 ;  /* 0x0000b04404003986 */ /* 0x000fe2000c101526 */
[----:B------:R-:W-:-:S02]  /*6e20*/  F2FP.F16.F32.PACK_AB R69, RZ, R69 ;  /* 0x00000045ff45723e */ /* 0x000fc400000000ff */
[----:B------:R-:W-:Y:S02]  /*6e30*/  F2FP.F16.F32.PACK_AB R70, RZ, R70 ;  /* 0x00000046ff46723e */ /* 0x000fe400000000ff */
[C---:B0-----:R-:W-:Y:S01]  /*6e40*/  LEA R8, P5, R121.reuse, R4, 0x1 ;  /* 0x0000000479087211 */ /* 0x041fe200078a08ff */
[----:B------:R-:W-:Y:S01]  /*6e50*/  @P4 STG.E.U16 desc[UR38][R4.64+0xb2], R69 ;  /* 0x0000b24504004986 */ /* 0x000fe2000c101526 */
[----:B------:R-:W-:Y:S02]  /*6e60*/  F2FP.F16.F32.PACK_AB R71, RZ, R71 ;  /* 0x00000047ff47723e */ /* 0x000fe400000000ff */
[----:B------:R-:W-:Y:S01]  /*6e70*/  LEA.HI.X R9, R121, R5, R162, 0x1, P5 ;  /* 0x0000000579097211 */ /* 0x000fe200028f0ca2 */
[----:B------:R0:W-:Y:S01]  /*6e80*/  @P1 STG.E.U16 desc[UR38][R6.64], R70 ;  /* 0x0000004606001986 */ /* 0x0001e2000c101526 */
[C---:B------:R-:W-:Y:S02]  /*6e90*/  ISETP.GT.AND P1, PT, R0.reuse, 0x60, PT ;  /* 0x000000600000780c */ /* 0x040fe40003f24270 */
[----:B------:R-:W-:Y:S01]  /*6ea0*/  ISETP.GT.AND P0, PT, R0, 0x61, PT ;  /* 0x000000610000780c */ /* 0x000fe20003f04270 */
[----:B------:R1:W-:Y:S01]  /*6eb0*/  @P2 STG.E.U16 desc[UR38][R8.64], R71 ;  /* 0x0000004708002986 */ /* 0x0003e2000c101526 */
[----:B------:R-:W-:-:S02]  /*6ec0*/  ISETP.NE.AND P4, PT, R98, RZ, P1 ;  /* 0x000000ff6200720c */ /* 0x000fc40000f85270 */
[C---:B------:R-:W-:Y:S02]  /*6ed0*/  ISETP.NE.AND P3, PT, R98.reuse, RZ, P0 ;  /* 0x000000ff6200720c */ /* 0x040fe40000765270 */
[----:B------:R-:W-:Y:S02]  /*6ee0*/  ISETP.GT.U32.AND P2, PT, R98, 0x8, P1 ;  /* 0x000000086200780c */ /* 0x000fe40000f44070 */
[----:B------:R-:W-:Y:S02]  /*6ef0*/  F2FP.F16.F32.PACK_AB R72, RZ, R72 ;  /* 0x00000048ff48723e */ /* 0x000fe400000000ff */
[C---:B0-----:R-:W-:Y:S02]  /*6f00*/  LEA R6, P1, R122.reuse, R4, 0x1 ;  /* 0x000000047a067211 */ /* 0x041fe400078208ff */
[----:B------:R-:W-:Y:S02]  /*6f10*/  F2FP.F16.F32.PACK_AB R73, RZ, R73 ;  /* 0x00000049ff49723e */ /* 0x000fe400000000ff */
[----:B------:R-:W-:Y:S01]  /*6f20*/  F2FP.F16.F32.PACK_AB R74, RZ, R74 ;  /* 0x0000004aff4a723e */ /* 0x000fe200000000ff */
[----:B------:R-:W-:Y:S01]  /*6f30*/  @P4 STG.E.U16 desc[UR38][R4.64+0xc0], R72 ;  /* 0x0000c04804004986 */ /* 0x000fe2000c101526 */
[----:B------:R-:W-:-:S02]  /*6f40*/  LEA.HI.X R7, R122, R5, R159, 0x1, P1 ;  /* 0x000000057a077211 */ /* 0x000fc400008f0c9f */
[----:B------:R-:W-:Y:S01]  /*6f50*/  ISETP.GT.U32.AND P0, PT, R98, 0x8, P0 ;  /* 0x000000086200780c */ /* 0x000fe20000704070 */
[----:B------:R-:W-:Y:S01]  /*6f60*/  @P3 STG.E.U16 desc[UR38][R4.64+0xc2], R73 ;  /* 0x0000c24904003986 */ /* 0x000fe2000c101526 */
[----:B------:R-:W-:Y:S02]  /*6f70*/  ISETP.GT.AND P1, PT, R0, 0x68, PT ;  /* 0x000000680000780c */ /* 0x000fe40003f24270 */
[C---:B-1----:R-:W-:Y:S01]  /*6f80*/  LEA R8, P3, R123.reuse, R4, 0x1 ;  /* 0x000000047b087211 */ /* 0x042fe200078608ff */
[----:B------:R0:W-:Y:S01]  /*6f90*/  @P2 STG.E.U16 desc[UR38][R6.64], R74 ;  /* 0x0000004a06002986 */ /* 0x0001e2000c101526 */
[----:B------:R-:W-:Y:S02]  /*6fa0*/  ISETP.NE.AND P2, PT, R98, RZ, P1 ;  /* 0x000000ff6200720c */ /* 0x000fe40000f45270 */
[----:B------:R-:W-:Y:S02]  /*6fb0*/  F2FP.F16.F32.PACK_AB R75, RZ, R75 ;  /* 0x0000004bff4b723e */ /* 0x000fe400000000ff */
[----:B------:R-:W-:-:S02]  /*6fc0*/  LEA.HI.X R9, R123, R5, R164, 0x1, P3 ;  /* 0x000000057b097211 */ /* 0x000fc400018f0ca4 */
[----:B------:R-:W-:Y:S02]  /*6fd0*/  ISETP.GT.AND P3, PT, R0, 0x69, PT ;  /* 0x000000690000780c */ /* 0x000fe40003f64270 */
[----:B------:R-:W-:Y:S01]  /*6fe0*/  F2FP.F16.F32.PACK_AB R76, RZ, R76 ;  /* 0x0000004cff4c723e */ /* 0x000fe200000000ff */
[----:B------:R1:W-:Y:S01]  /*6ff0*/  @P0 STG.E.U16 desc[UR38][R8.64], R75 ;  /* 0x0000004b08000986 */ /* 0x0003e2000c101526 */
[C---:B------:R-:W-:Y:S02]  /*7000*/  ISETP.NE.AND P0, PT, R98.reuse, RZ, P3 ;  /* 0x000000ff6200720c */ /* 0x040fe40001f05270 */
[C---:B------:R-:W-:Y:S01]  /*7010*/  ISETP.GT.U32.AND P1, PT, R98.reuse, 0x8, P1 ;  /* 0x000000086200780c */ /* 0x040fe20000f24070 */
[----:B------:R-:W-:Y:S01]  /*7020*/  @P2 STG.E.U16 desc[UR38][R4.64+0xd0], R76 ;  /* 0x0000d04c04002986 */ /* 0x000fe2000c101526 */
[----:B------:R-:W-:Y:S02]  /*7030*/  ISETP.GT.U32.AND P3, PT, R98, 0x8, P3 ;  /* 0x000000086200780c */ /* 0x000fe40001f64070 */
[----:B0-----:R-:W-:-:S02]  /*7040*/  LEA R6, P2, R124, R4, 0x1 ;  /* 0x000000047c067211 */ /* 0x001fc400078408ff */
[----:B------:R-:W-:Y:S02]  /*7050*/  F2FP.F16.F32.PACK_AB R77, RZ, R77 ;  /* 0x0000004dff4d723e */ /* 0x000fe400000000ff */
[----:B------:R-:W-:Y:S02]  /*7060*/  F2FP.F16.F32.PACK_AB R78, RZ, R78 ;  /* 0x0000004eff4e723e */ /* 0x000fe400000000ff */
[C---:B-1----:R-:W-:Y:S01]  /*7070*/  LEA R8, P5, R125.reuse, R4, 0x1 ;  /* 0x000000047d087211 */ /* 0x042fe200078a08ff */
[----:B------:R-:W-:Y:S01]  /*7080*/  @P0 STG.E.U16 desc[UR38][R4.64+0xd2], R77 ;  /* 0x0000d24d04000986 */ /* 0x000fe2000c101526 */
[----:B------:R-:W-:Y:S02]  /*7090*/  LEA.HI.X R7, R124, R5, R161, 0x1, P2 ;  /* 0x000000057c077211 */ /* 0x000fe400010f0ca1 */
[----:B------:R-:W-:Y:S02]  /*70a0*/  F2FP.F16.F32.PACK_AB R79, RZ, R79 ;  /* 0x0000004fff4f723e */ /* 0x000fe400000000ff */
[----:B------:R-:W-:Y:S01]  /*70b0*/  LEA.HI.X R9, R125, R5, R166, 0x1, P5 ;  /* 0x000000057d097211 */ /* 0x000fe200028f0ca6 */
[----:B------:R0:W-:Y:S01]  /*70c0*/  @P1 STG.E.U16 desc[UR38][R6.64], R78 ;  /* 0x0000004e06001986 */ /* 0x0001e2000c101526 */
[----:B------:R-:W-:-:S02]  /*70d0*/  ISETP.GT.AND P4, PT, R0, 0x70, PT ;  /* 0x000000700000780c */ /* 0x000fc40003f84270 */
[----:B------:R-:W-:Y:S01]  /*70e0*/  ISETP.GT.AND P2, PT, R0, 0x71, PT ;  /* 0x000000710000780c */ /* 0x000fe20003f44270 */
[----:B------:R1:W-:Y:S01]  /*70f0*/  @P3 STG.E.U16 desc[UR38][R8.64], R79 ;  /* 0x0000004f08003986 */ /* 0x0003e2000c101526 */
[C---:B------:R-:W-:Y:S02]  /*7100*/  ISETP.NE.AND P5, PT, R98.reuse, RZ, P4 ;  /* 0x000000ff6200720c */ /* 0x040fe400027a5270 */
[C---:B------:R-:W-:Y:S02]  /*7110*/  ISETP.NE.AND P3, PT, R98.reuse, RZ, P2 ;  /* 0x000000ff6200720c */ /* 0x040fe40001765270 */
[----:B------:R-:W-:Y:S02]  /*7120*/  F2FP.F16.F32.PACK_AB R80, RZ, R80 ;  /* 0x00000050ff50723e */ /* 0x000fe400000000ff */
[----:B------:R-:W-:Y:S02]  /*7130*/  F2FP.F16.F32.PACK_AB R81, RZ, R81 ;  /* 0x00000051ff51723e */ /* 0x000fe400000000ff */
[----:B------:R-:W-:-:S02]  /*7140*/  ISETP.GT.U32.AND P2, PT, R98, 0x8, P2 ;  /* 0x000000086200780c */ /* 0x000fc40001744070 */
[----:B------:R-:W-:Y:S02]  /*7150*/  F2FP.F16.F32.PACK_AB R82, RZ, R82 ;  /* 0x00000052ff52723e */ /* 0x000fe400000000ff */
[----:B------:R-:W-:Y:S01]  /*7160*/  F2FP.F16.F32.PACK_AB R83, RZ, R83 ;  /* 0x00000053ff53723e */ /* 0x000fe200000000ff */
[----:B------:R-:W-:Y:S01]  /*7170*/  @P5 STG.E.U16 desc[UR38][R4.64+0xe0], R80 ;  /* 0x0000e05004005986 */ /* 0x000fe2000c101526 */
[C---:B------:R-:W-:Y:S02]  /*7180*/  ISETP.GT.AND P0, PT, R0.reuse, 0x78, PT ;  /* 0x000000780000780c */ /* 0x040fe40003f04270 */
[----:B------:R-:W-:Y:S01]  /*7190*/  ISETP.GT.AND P1, PT, R0, 0x79, PT ;  /* 0x000000790000780c */ /* 0x000fe20003f24270 */
[----:B------:R-:W-:Y:S01]  /*71a0*/  @P3 STG.E.U16 desc[UR38][R4.64+0xe2], R81 ;  /* 0x0000e25104003986 */ /* 0x000fe2000c101526 */
[----:B------:R-:W-:Y:S02]  /*71b0*/  ISETP.GT.U32.AND P3, PT, R98, 0x8, P4 ;  /* 0x000000086200780c */ /* 0x000fe40002764070 */
[----:B0-----:R-:W-:-:S02]  /*71c0*/  LEA R6, P4, R126, R4, 0x1 ;  /* 0x000000047e067211 */ /* 0x001fc400078808ff */
[----:B------:R-:W-:Y:S02]  /*71d0*/  ISETP.NE.AND P5, PT, R98, RZ, P0 ;  /* 0x000000ff6200720c */ /* 0x000fe400007a5270 */
[-C--:B------:R-:W-:Y:S02]  /*71e0*/  LEA.HI.X R7, R126, R5.reuse, R163, 0x1, P4 ;  /* 0x000000057e077211 */ /* 0x080fe400020f0ca3 */
[CC--:B-1----:R-:W-:Y:S02]  /*71f0*/  LEA R8, P4, R127.reuse, R4.reuse, 0x1 ;  /* 0x000000047f087211 */ /* 0x0c2fe400078808ff */
[----:B------:R-:W-:Y:S02]  /*7200*/  ISETP.GT.U32.AND P0, PT, R98, 0x8, P0 ;  /* 0x000000086200780c */ /* 0x000fe40000704070 */
[----:B------:R-:W-:Y:S01]  /*7210*/  LEA.HI.X R9, R127, R5, R165, 0x1, P4 ;  /* 0x000000057f097211 */ /* 0x000fe200020f0ca5 */
[----:B------:R0:W-:Y:S01]  /*7220*/  @P3 STG.E.U16 desc[UR38][R6.64], R82 ;  /* 0x0000005206003986 */ /* 0x0001e2000c101526 */
[----:B------:R-:W-:-:S02]  /*7230*/  LEA R10, P3, R128, R4, 0x1 ;  /* 0x00000004800a7211 */ /* 0x000fc400078608ff */
[----:B------:R-:W-:Y:S01]  /*7240*/  F2FP.F16.F32.PACK_AB R84, RZ, R84 ;  /* 0x00000054ff54723e */ /* 0x000fe200000000ff */
[----:B------:R3:W-:Y:S01]  /*7250*/  @P2 STG.E.U16 desc[UR38][R8.64], R83 ;  /* 0x0000005308002986 */ /* 0x0007e2000c101526 */
[C---:B------:R-:W-:Y:S02]  /*7260*/  ISETP.NE.AND P2, PT, R98.reuse, RZ, P1 ;  /* 0x000000ff6200720c */ /* 0x040fe40000f45270 */
[----:B------:R-:W-:Y:S01]  /*7270*/  ISETP.GT.U32.AND P1, PT, R98, 0x8, P1 ;  /* 0x000000086200780c */ /* 0x000fe20000f24070 */
[----:B------:R3:W-:Y:S01]  /*7280*/  @P5 STG.E.U16 desc[UR38][R4.64+0xf0], R84 ;  /* 0x0000f05404005986 */ /* 0x0007e2000c101526 */
[----:B------:R-:W-:Y:S02]  /*7290*/  F2FP.F16.F32.PACK_AB R85, RZ, R85 ;  /* 0x00000055ff55723e */ /* 0x000fe400000000ff */
[----:B------:R-:W-:Y:S02]  /*72a0*/  F2FP.F16.F32.PACK_AB R86, RZ, R86 ;  /* 0x00000056ff56723e */ /* 0x000fe400000000ff */
[----:B0-----:R-:W-:-:S02]  /*72b0*/  LEA R6, P4, R129, R4, 0x1 ;  /* 0x0000000481067211 */ /* 0x001fc400078808ff */
[----:B------:R-:W-:Y:S02]  /*72c0*/  LEA.HI.X R11, R128, R5, R167, 0x1, P3 ;  /* 0x00000005800b7211 */ /* 0x000fe400018f0ca7 */
[----:B------:R-:W-:Y:S01]  /*72d0*/  F2FP.F16.F32.PACK_AB R87, RZ, R87 ;  /* 0x00000057ff57723e */ /* 0x000fe200000000ff */
[----:B------:R3:W-:Y:S01]  /*72e0*/  @P2 STG.E.U16 desc[UR38][R4.64+0xf2], R85 ;  /* 0x0000f25504002986 */ /* 0x0007e2000c101526 */
[----:B------:R-:W-:-:S03]  /*72f0*/  LEA.HI.X R7, R129, R5, R168, 0x1, P4 ;  /* 0x0000000581077211 */ /* 0x000fc600020f0ca8 */
[----:B------:R3:W-:Y:S04]  /*7300*/  @P0 STG.E.U16 desc[UR38][R10.64], R86 ;  /* 0x000000560a000986 */ /* 0x0007e8000c101526 */
[----:B------:R3:W-:Y:S02]  /*7310*/  @P1 STG.E.U16 desc[UR38][R6.64], R87 ;  /* 0x0000005706001986 */ /* 0x0007e4000c101526 */
.L_x_624:
[----:B------:R-:W-:Y:S05]  /*7320*/  BSYNC B0 ;  /* 0x0000000000007941 */ /* 0x000fea0003800000 */
.L_x_496:
[----:B------:R-:W-:Y:S01]  /*7330*/  IADD3 R16, P0, R16, UR36, RZ ;  /* 0x0000002410107c10 */ /* 0x000fe2000ff1e0ff */
[----:B------:R-:W-:Y:S01]  /*7340*/  ULDC.64 UR4, c[0x0][0x660] ;  /* 0x0001980000047ab9 */ /* 0x000fe20000000a00 */
[----:B0-2---:R-:W-:Y:S01]  /*7350*/  PRMT R0, RZ, 0x7610, R0 ;  /* 0x00007610ff007816 */ /* 0x005fe20000000000 */
[----:B------:R-:W-:Y:S01]  /*7360*/  IMAD.MOV.U32 R23, RZ, RZ, -0x1 ;  /* 0xffffffffff177424 */ /* 0x000fe200078e00ff */
[----:B------:R-:W-:Y:S01]  /*7370*/  IADD3.X R17, R17, UR40, RZ, P0, !PT ;  /* 0x0000002811117c10 */ /* 0x000fe200087fe4ff */
[----:B------:R-:W-:Y:S01]  /*7380*/  IMAD.MOV.U32 R89, RZ, RZ, -0x1 ;  /* 0xffffffffff597424 */ /* 0x000fe200078e00ff */
[----:B------:R-:W-:-:S04]  /*7390*/  ISETP.GE.U32.AND P0, PT, R16, UR4, PT ;  /* 0x0000000410007c0c */ /* 0x000fc8000bf06070 */
[----:B------:R-:W-:-:S13]  /*73a0*/  ISETP.GE.U32.AND.EX P0, PT, R17, UR5, PT, P0 ;  /* 0x0000000511007c0c */ /* 0x000fda000bf06100 */
[----:B------:R-:W-:Y:S05]  /*73b0*/  @P0 BRA `(.L_x_625) ;  /* 0x0000000400700947 */ /* 0x000fea0003800000 */
[----:B------:R-:W0:Y:S01]  /*73c0*/  S2R R14, SR_CTAID.X ;  /* 0x00000000000e7919 */ /* 0x000e220000002500 */
[----:B------:R-:W2:Y:S01]  /*73d0*/  LDC.64 R12, c[0x0][0x638] ;  /* 0x00018e00ff0c7b82 */ /* 0x000ea20000000a00 */
[----:B------:R-:W-:Y:S01]  /*73e0*/  ULDC UR4, c[0x0][0x150] ;  /* 0x0000540000047ab9 */ /* 0x000fe20000000800 */
[----:B---3--:R-:W-:Y:S01]  /*73f0*/  IMAD.MOV.U32 R10, RZ, RZ, R16 ;  /* 0x000000ffff0a7224 */ /* 0x008fe200078e0010 */
[----:B------:R-:W3:Y:S01]  /*7400*/  S2R R23, SR_CTAID.Y ;  /* 0x0000000000177919 */ /* 0x000ee20000002600 */
[----:B------:R-:W-:-:S04]  /*7410*/  IMAD.MOV.U32 R11, RZ, RZ, R17 ;  /* 0x000000ffff0b7224 */ /* 0x000fc800078e0011 */
[----:B------:R-:W4:Y:S08]  /*7420*/  LDC R21, c[0x0][0x144] ;  /* 0x00005100ff157b82 */ /* 0x000f300000000800 */
[----:B------:R-:W3:Y:S08]  /*7430*/  LDC R0, c[0x0][0x640] ;  /* 0x00019000ff007b82 */ /* 0x000ef00000000800 */
[----:B-1----:R-:W1:Y:S01]  /*7440*/  LDC.64 R6, c[0x0][0x630] ;  /* 0x00018c00ff067b82 */ /* 0x002e620000000a00 */
[----:B--2---:R-:W-:-:S04]  /*7450*/  ISETP.NE.U32.AND P0, PT, R12, RZ, PT ;  /* 0x000000ff0c00720c */ /* 0x004fc80003f05070 */
[----:B------:R-:W-:Y:S02]  /*7460*/  ISETP.NE.AND.EX P0, PT, R13, RZ, PT, P0 ;  /* 0x000000ff0d00720c */ /* 0x000fe40003f05300 */
[----:B0----5:R-:W-:-:S05]  /*7470*/  I2FP.F32.U32 R3, R14 ;  /* 0x0000000e00037245 */ /* 0x021fca0000201000 */
[----:B------:R-:W-:-:S04]  /*7480*/  FMUL R3, R3, UR4 ;  /* 0x0000000403037c20 */ /* 0x000fc80008400000 */
[----:B------:R0:W2:Y:S02]  /*7490*/  F2I.U32.TRUNC.NTZ R20, R3 ;  /* 0x0000000300147305 */ /* 0x0000a4000020f000 */
[----:B---34-:R-:W-:Y:S05]  /*74a0*/  @!P0 BRA `(.L_x_626) ;  /* 0x0000000000288947 */ /* 0x018fea0003800000 */
[----:B0-----:R-:W0:Y:S02]  /*74b0*/  LDC R3, c[0x0][0x644] ;  /* 0x00019100ff037b82 */ /* 0x001e240000000800 */
        /* <DEDUP_REMOVED lines=9> */
.L_x_626:
[----:B------:R-:W3:Y:S01]  /*7550*/  LDC.64 R4, c[0x0][0x650] ;  /* 0x00019400ff047b82 */ /* 0x000ee20000000a00 */
[-CC-:B------:R-:W-:Y:S01]  /*7560*/  SHF.R.U64 R89, R10, R0.reuse, R11.reuse ;  /* 0x000000000a597219 */ /* 0x180fe2000000120b */
[----:B--2---:R-:W-:Y:S01]  /*7570*/  IMAD.MOV R20, RZ, RZ, -R20 ;  /* 0x000000ffff147224 */ /* 0x004fe200078e0a14 */
[----:B------:R-:W-:Y:S01]  /*7580*/  SHF.R.U32.HI R0, RZ, R0, R11 ;  /* 0x00000000ff007219 */ /* 0x000fe2000001160b */
[----:B------:R-:W-:Y:S01]  /*7590*/  ULDC UR4, c[0x0][0x154] ;  /* 0x0000550000047ab9 */ /* 0x000fe20000000800 */
[----:B0-----:R-:W-:Y:S01]  /*75a0*/  IADD3 R3, P0, RZ, -R89, RZ ;  /* 0x80000059ff037210 */ /* 0x001fe20007f1e0ff */
[----:B------:R-:W-:Y:S02]  /*75b0*/  IMAD R25, R21, R20, R14 ;  /* 0x0000001415197224 */ /* 0x000fe400078e020e */
[----:B------:R-:W0:Y:S02]  /*75c0*/  LDC R10, c[0x0][0x628] ;  /* 0x00018a00ff0a7b82 */ /* 0x000e240000000800 */
[----:B------:R-:W-:-:S04]  /*75d0*/  IMAD.X R9, RZ, RZ, ~R0, P0 ;  /* 0x000000ffff097224 */ /* 0x000fc800000e0e00 */
[-C--:B-1----:R-:W-:Y:S02]  /*75e0*/  IMAD R0, R9, R6.reuse, RZ ;  /* 0x0000000609007224 */ /* 0x082fe400078e02ff */
[----:B------:R-:W1:Y:S01]  /*75f0*/  LDC R26, c[0x0][0x618] ;  /* 0x00018600ff1a7b82 */ /* 0x000e620000000800 */
[----:B------:R-:W-:-:S04]  /*7600*/  IMAD.WIDE.U32 R8, R3, R6, R16 ;  /* 0x0000000603087225 */ /* 0x000fc800078e0010 */
[----:B------:R-:W-:Y:S01]  /*7610*/  IMAD R3, R3, R7, R0 ;  /* 0x0000000703037224 */ /* 0x000fe200078e0200 */
[----:B------:R-:W-:Y:S01]  /*7620*/  I2FP.F32.U32 R0, R23 ;  /* 0x0000001700007245 */ /* 0x000fe20000201000 */
[----:B------:R-:W-:Y:S01]  /*7630*/  IMAD.MOV.U32 R7, RZ, RZ, -0x1 ;  /* 0xffffffffff077424 */ /* 0x000fe200078e00ff */
[----:B------:R-:W2:Y:S01]  /*7640*/  LDC R28, c[0x0][0x668] ;  /* 0x00019a00ff1c7b82 */ /* 0x000ea20000000800 */
[----:B------:R-:W-:Y:S01]  /*7650*/  IMAD.IADD R3, R9, 0x1, R3 ;  /* 0x0000000109037824 */ /* 0x000fe200078e0203 */
[----:B---3--:R-:W-:Y:S01]  /*7660*/  ISETP.NE.U32.AND P0, PT, R4, RZ, PT ;  /* 0x000000ff0400720c */ /* 0x008fe20003f05070 */
[----:B------:R-:W-:Y:S01]  /*7670*/  FMUL R6, R0, UR4 ;  /* 0x0000000400067c20 */ /* 0x000fe20008400000 */
[----:B------:R-:W-:Y:S02]  /*7680*/  IMAD.MOV.U32 R9, RZ, RZ, 0x1 ;  /* 0x00000001ff097424 */ /* 0x000fe400078e00ff */
[----:B------:R-:W-:Y:S01]  /*7690*/  ISETP.NE.AND.EX P0, PT, R5, RZ, PT, P0 ;  /* 0x000000ff0500720c */ /* 0x000fe20003f05300 */
[----:B------:R3:W4:Y:S01]  /*76a0*/  F2I.U32.TRUNC.NTZ R15, R6 ;  /* 0x00000006000f7305 */ /* 0x000722000020f000 */
[----:B------:R-:W3:Y:S01]  /*76b0*/  LDC R24, c[0x0][0x148] ;  /* 0x00005200ff187b82 */ /* 0x000ee20000000800 */
[----:B0-----:R-:W-:-:S02]  /*76c0*/  SHF.R.U64 R14, R8, R10, R3 ;  /* 0x0000000a080e7219 */ /* 0x001fc40000001203 */
[----:B------:R-:W-:-:S05]  /*76d0*/  SHF.R.U32.HI R3, RZ, R10, R3 ;  /* 0x0000000aff037219 */ /* 0x000fca0000011603 */
[----:B------:R-:W0:Y:S01]  /*76e0*/  LDC R21, c[0x0][0x610] ;  /* 0x00018400ff157b82 */ /* 0x000e220000000800 */
[-CC-:B-1----:R-:W-:Y:S02]  /*76f0*/  SHF.R.U64 R12, R14, R26.reuse, R3.reuse ;  /* 0x0000001a0e0c7219 */ /* 0x182fe40000001203 */
[----:B------:R-:W-:-:S05]  /*7700*/  SHF.R.U32.HI R3, RZ, R26, R3 ;  /* 0x0000001aff037219 */ /* 0x000fca0000011603 */
[----:B------:R-:W1:Y:S01]  /*7710*/  LDC R29, c[0x0][0x658] ;  /* 0x00019600ff1d7b82 */ /* 0x000e620000000800 */
[-CC-:B--2---:R-:W-:Y:S02]  /*7720*/  SHF.R.U64 R20, R12, R28.reuse, R3.reuse ;  /* 0x0000001c0c147219 */ /* 0x184fe40000001203 */
[-C--:B------:R-:W-:Y:S02]  /*7730*/  SHF.R.U32.HI R13, RZ, R28.reuse, R3 ;  /* 0x0000001cff0d7219 */ /* 0x080fe40000011603 */
[-C--:B------:R-:W-:Y:S01]  /*7740*/  SHF.L.U32 R7, R7, R28.reuse, RZ ;  /* 0x0000001c07077219 */ /* 0x080fe200000006ff */
[----:B------:R-:W-:Y:S01]  /*7750*/  IMAD.MOV.U32 R0, RZ, RZ, R20 ;  /* 0x000000ffff007224 */ /* 0x000fe200078e0014 */
[----:B------:R-:W-:Y:S01]  /*7760*/  SHF.L.U32 R88, R9, R28, RZ ;  /* 0x0000001c09587219 */ /* 0x000fe200000006ff */
[----:B------:R-:W2:Y:S01]  /*7770*/  LDC R30, c[0x0][0x648] ;  /* 0x00019200ff1e7b82 */ /* 0x000ea20000000800 */
[----:B------:R-:W-:Y:S01]  /*7780*/  LOP3.LUT R27, RZ, R7, RZ, 0x33, !PT ;  /* 0x00000007ff1b7212 */ /* 0x000fe200078e33ff */
[----:B------:R-:W-:-:S06]  /*7790*/  IMAD.MOV.U32 R3, RZ, RZ, R13 ;  /* 0x000000ffff037224 */ /* 0x000fcc00078e000d */
[----:B------:R-:W0:Y:S01]  /*77a0*/  LDC R31, c[0x0][0x620] ;  /* 0x00018800ff1f7b82 */ /* 0x000e220000000800 */
[----:B----4-:R-:W-:Y:S05]  /*77b0*/  @!P0 BRA `(.L_x_627) ;  /* 0x0000000000308947 */ /* 0x010fea0003800000 */
[----:B------:R-:W4:Y:S02]  /*77c0*/  LDC R3, c[0x0][0x65c] ;  /* 0x00019700ff037b82 */ /* 0x000f240000000800 */
[----:B----4-:R-:W-:-:S05]  /*77d0*/  IADD3 R3, P0, R20, R3, RZ ;  /* 0x0000000314037210 */ /* 0x010fca0007f1e0ff */
[----:B------:R-:W-:-:S04]  /*77e0*/  IMAD.X R13, RZ, RZ, R13, P0 ;  /* 0x000000ffff0d7224 */ /* 0x000fc800000e060d */
[----:B---3--:R-:W-:-:S04]  /*77f0*/  IMAD.WIDE.U32 R6, R13, R4, RZ ;  /* 0x000000040d067225 */ /* 0x008fc800078e00ff */
[----:B------:R-:W-:-:S04]  /*7800*/  IMAD.WIDE.U32 R8, P0, R3, R5, R6 ;  /* 0x0000000503087225 */ /* 0x000fc80007800006 */
[----:B------:R-:W-:-:S04]  /*7810*/  IMAD.WIDE.U32 R6, R3, R4, RZ ;  /* 0x0000000403067225 */ /* 0x000fc800078e00ff */
[----:B------:R-:W-:Y:S01]  /*7820*/  IMAD.X R11, RZ, RZ, RZ, P0 ;  /* 0x000000ffff0b7224 */ /* 0x000fe200000e06ff */
[----:B------:R-:W-:Y:S01]  /*7830*/  IADD3 RZ, P0, R7, R8, RZ ;  /* 0x0000000807ff7210 */ /* 0x000fe20007f1e0ff */
[----:B------:R-:W-:-:S04]  /*7840*/  IMAD.MOV.U32 R10, RZ, RZ, R9 ;  /* 0x000000ffff0a7224 */ /* 0x000fc800078e0009 */
[----:B------:R-:W-:-:S04]  /*7850*/  IMAD.WIDE.U32.X R4, R13, R5, R10, P0 ;  /* 0x000000050d047225 */ /* 0x000fc800000e040a */
[----:B------:R-:W-:Y:S02]  /*7860*/  IMAD.MOV.U32 R0, RZ, RZ, R4 ;  /* 0x000000ffff007224 */ /* 0x000fe400078e0004 */
[----:B------:R-:W-:-:S07]  /*7870*/  IMAD.MOV.U32 R3, RZ, RZ, R5 ;  /* 0x000000ffff037224 */ /* 0x000fce00078e0005 */
.L_x_627:
[----:B------:R-:W-:Y:S01]  /*7880*/  ISETP.NE.AND P0, PT, R2, 0x1, PT ;  /* 0x000000010200780c */ /* 0x000fe20003f05270 */
[----:B0-----:R-:W-:Y:S01]  /*7890*/  VIADD R7, R21, 0xffffffff ;  /* 0xffffffff15077836 */ /* 0x001fe20000000000 */
[----:B-1----:R-:W-:Y:S01]  /*78a0*/  SHF.R.U64 R0, R0, R29, R3 ;  /* 0x0000001d00007219 */ /* 0x002fe20000001203 */
[----:B------:R-:W-:Y:S01]  /*78b0*/  IMAD.MOV R15, RZ, RZ, -R15 ;  /* 0x000000ffff0f7224 */ /* 0x000fe200078e0a0f */
[----:B------:R-:W-:Y:S01]  /*78c0*/  LOP3.LUT R5, R12, R27, RZ, 0xc0, !PT ;  /* 0x0000001b0c057212 */ /* 0x000fe200078ec0ff */
[----:B------:R-:W-:Y:S02]  /*78d0*/  IMAD.MOV.U32 R4, RZ, RZ, 0x1 ;  /* 0x00000001ff047424 */ /* 0x000fe400078e00ff */
[----:B------:R-:W-:Y:S02]  /*78e0*/  IMAD.MOV R3, RZ, RZ, -R0 ;  /* 0x000000ffff037224 */ /* 0x000fe400078e0a00 */
[----:B------:R-:W-:Y:S01]  /*78f0*/  IMAD R88, R88, R0, R5 ;  /* 0x0000000058587224 */ /* 0x000fe200078e0205 */
[----:B------:R-:W-:Y:S01]  /*7900*/  LOP3.LUT R5, R14, R7, RZ, 0xc0, !PT ;  /* 0x000000070e057212 */ /* 0x000fe200078ec0ff */
[----:B--2---:R-:W-:-:S02]  /*7910*/  IMAD R0, R3, R30, R20 ;  /* 0x0000001e03007224 */ /* 0x004fc400078e0214 */
[----:B---3--:R-:W-:Y:S02]  /*7920*/  @P0 IMAD R25, R24, R15, R23 ;  /* 0x0000000f18190224 */ /* 0x008fe400078e0217 */
[----:B------:R-:W-:Y:S01]  /*7930*/  IMAD R3, R0, R21, R5 ;  /* 0x0000001500037224 */ /* 0x000fe200078e0205 */
[----:B------:R-:W-:Y:S01]  /*7940*/  PRMT R0, R4, 0x7610, R0 ;  /* 0x0000761004007816 */ /* 0x000fe20000000000 */
[----:B------:R-:W-:-:S05]  /*7950*/  IMAD R88, R88, R31, R25 ;  /* 0x0000001f58587224 */ /* 0x000fca00078e0219 */
[----:B------:R-:W-:Y:S02]  /*7960*/  SEL R23, R3, R88, !P0 ;  /* 0x0000005803177207 */ /* 0x000fe40004000000 */
[----:B------:R-:W-:-:S07]  /*7970*/  SEL R88, R88, R3, !P0 ;  /* 0x0000000358587207 */ /* 0x000fce0004000000 */
.L_x_625:
[----:B------:R-:W-:-:S13]  /*7980*/  LOP3.LUT P0, RZ, R0, 0xff, RZ, 0xc0, !PT ;  /* 0x000000ff00ff7812 */ /* 0x000fda000780c0ff */
[----:B------:R-:W-:Y:S05]  /*7990*/  @P0 BRA `(.L_x_628) ;  /* 0xffffffa000280947 */ /* 0x000fea000383ffff */
[----:B------:R-:W-:Y:S05]  /*79a0*/  EXIT ;  /* 0x000000000000794d */ /* 0x000fea0003800000 */
.L_x_469:
        /* <DEDUP_REMOVED lines=26> */
.L_x_630:
        /* <DEDUP_REMOVED lines=10> */
[----:B------:R-:W-:-:S03]  /*7bf0*/  IMAD R3, R11, R25, R10 ;  /* 0x000000190b037224 */ /* 0x000fc600078e020a */
[----:B------:R-:W3:Y:S01]  /*7c00*/  LDC R28, c[0x0][0x668] ;  /* 0x00019a00ff1c7b82 */ /* 0x000ee20000000800 */
[----:B------:R-:W-:Y:S01]  /*7c10*/  IMAD.IADD R3, R9, 0x1, R3 ;  /* 0x0000000109037824 */ /* 0x000fe200078e0203 */
[----:B0-----:R-:W-:Y:S01]  /*7c20*/  ISETP.NE.U32.AND P0, PT, R30, RZ, PT ;  /* 0x000000ff1e00720c */ /* 0x001fe20003f05070 */
[----:B------:R-:W-:-:S03]  /*7c30*/  IMAD.MOV.U32 R9, RZ, RZ, -0x1 ;  /* 0xffffffffff097424 */ /* 0x000fc600078e00ff */
        /* <DEDUP_REMOVED lines=25> */
.L_x_631:
[----:B------:R-:W-:Y:S01]  /*7dd0*/  ISETP.NE.AND P0, PT, R2, 0x1, PT ;  /* 0x000000010200780c */ /* 0x000fe20003f05270 */
[----:B0-----:R-:W-:Y:S01]  /*7de0*/  VIADD R11, R21, 0xffffffff ;  /* 0xffffffff150b7836 */ /* 0x001fe20000000000 */
[----:B-1----:R-:W-:Y:S02]  /*7df0*/  SHF.R.U64 R8, R8, R23, R9 ;  /* 0x0000001708087219 */ /* 0x002fe40000001209 */
[----:B------:R-:W-:Y:S02]  /*7e00*/  SHF.L.U32 R5, R27, R28, RZ ;  /* 0x0000001c1b057219 */ /* 0x000fe400000006ff */
[----:B------:R-:W-:Y:S01]  /*7e10*/  LOP3.LUT R3, R22, R29, RZ, 0xc0, !PT ;  /* 0x0000001d16037212 */ /* 0x000fe200078ec0ff */
[----:B------:R-:W-:Y:S01]  /*7e20*/  IMAD.MOV R9, RZ, RZ, -R8 ;  /* 0x000000ffff097224 */ /* 0x000fe200078e0a08 */
[----:B------:R-:W-:-:S03]  /*7e30*/  LOP3.LUT R14, R14, R11, RZ, 0xc0, !PT ;  /* 0x0000000b0e0e7212 */ /* 0x000fc600078ec0ff */
[----:B------:R-:W-:Y:S02]  /*7e40*/  IMAD R5, R5, R8, R3 ;  /* 0x0000000805057224 */ /* 0x000fe400078e0203 */
[----:B------:R-:W-:Y:S02]  /*7e50*/  @P0 IMAD R6, R7, R20, R4 ;  /* 0x0000001407060224 */ /* 0x000fe400078e0204 */
[----:B--2---:R-:W-:Y:S02]  /*7e60*/  IMAD R3, R9, R25, R24 ;  /* 0x0000001909037224 */ /* 0x004fe400078e0218 */
[----:B---3--:R-:W-:Y:S02]  /*7e70*/  IMAD R6, R5, R32, R6 ;  /* 0x0000002005067224 */ /* 0x008fe400078e0206 */
[----:B------:R-:W-:Y:S02]  /*7e80*/  IMAD R9, R3, R21, R14 ;  /* 0x0000001503097224 */ /* 0x000fe400078e020e */
[----:B------:R-:W-:-:S02]  /*7e90*/  IMAD.MOV.U32 R4, RZ, RZ, 0x1 ;  /* 0x00000001ff047424 */ /* 0x000fc400078e00ff */
[----:B------:R-:W-:Y:S01]  /*7ea0*/  IMAD.MOV.U32 R8, RZ, RZ, R19 ;  /* 0x000000ffff087224 */ /* 0x000fe200078e0013 */
[----:B------:R-:W-:Y:S02]  /*7eb0*/  SEL R13, R9, R6, !P0 ;  /* 0x00000006090d7207 */ /* 0x000fe40004000000 */
[----:B------:R-:W-:Y:S02]  /*7ec0*/  PRMT R3, R4, 0x7610, R3 ;  /* 0x0000761004037816 */ /* 0x000fe40000000003 */
[----:B------:R-:W-:-:S07]  /*7ed0*/  SEL R9, R6, R9, !P0 ;  /* 0x0000000906097207 */ /* 0x000fce0004000000 */
.L_x_629:
        /* <DEDUP_REMOVED lines=44> */
.L_x_643:
[----:B------:R-:W-:-:S03]  /*81a0*/  UMOV UR4, 0xffffffff ;  /* 0xffffffff00047882 */ /* 0x000fc60000000000 */
[----:B------:R-:W-:Y:S05]  /*81b0*/  BRA.DIV UR4, `(.L_x_633) ;  /* 0x0000001204fc7947 */ /* 0x000fea000b800000 */
[----:B------:R-:W-:-:S13]  /*81c0*/  ELECT P6, URZ, PT ;  /* 0x00000000003f782f */ /* 0x000fda00038c0000 */
.L_x_657:
[----:B------:R-:W-:Y:S04]  /*81d0*/  BSSY B1, `(.L_x_634) ;  /* 0x0000071000017945 */ /* 0x000fe80003800000 */
[----:B------:R-:W-:Y:S05]  /*81e0*/  @!P6 BRA `(.L_x_635) ;  /* 0x0000000400bce947 */ /* 0x000fea0003800000 */
[----:B------:R-:W0:Y:S02]  /*81f0*/  LDC R4, c[0x0][0x28c] ;  /* 0x0000a300ff047b82 */ /* 0x000e240000000800 */
[----:B0-----:R-:W-:-:S13]  /*8200*/  ISETP.GE.AND P0, PT, R4, 0x1, PT ;  /* 0x000000010400780c */ /* 0x001fda0003f06270 */
[----:B------:R-:W-:Y:S05]  /*8210*/  @!P0 BRA `(.L_x_635) ;  /* 0x0000000400b08947 */ /* 0x000fea0003800000 */
[-C--:B------:R-:W-:Y:S01]  /*8220*/  IABS R12, R18.reuse ;  /* 0x00000012000c7213 */ /* 0x080fe20000000000 */
[----:B------:R-:W-:Y:S01]  /*8230*/  IMAD.U32 R21, RZ, RZ, UR31 ;  /* 0x0000001fff157e24 */ /* 0x000fe2000f8e00ff */
[----:B------:R-:W-:Y:S01]  /*8240*/  IABS R7, R13 ;  /* 0x0000000d00077213 */ /* 0x000fe20000000000 */
[----:B------:R-:W-:Y:S01]  /*8250*/  IMAD.U32 R22, RZ, RZ, UR47 ;  /* 0x0000002fff167e24 */ /* 0x000fe2000f8e00ff */
[----:B------:R-:W0:Y:S01]  /*8260*/  I2F.RP R6, R12 ;  /* 0x0000000c00067306 */ /* 0x000e220000209400 */
[----:B------:R-:W-:Y:S02]  /*8270*/  IABS R19, R18 ;  /* 0x0000001200137213 */ /* 0x000fe40000000000 */
[----:B------:R-:W-:Y:S02]  /*8280*/  ISETP.NE.AND P3, PT, R18, RZ, PT ;  /* 0x000000ff1200720c */ /* 0x000fe40003f65270 */
[----:B------:R-:W-:-:S03]  /*8290*/  LEA R9, R9, UR45, 0x1 ;  /* 0x0000002d09097c11 */ /* 0x000fc6000f8e08ff */
[----:B0-----:R-:W0:Y:S02]  /*82a0*/  MUFU.RCP R6, R6 ;  /* 0x0000000600067308 */ /* 0x001e240000001000 */
[----:B0-----:R-:W-:Y:S01]  /*82b0*/  VIADD R4, R6, 0xffffffe ;  /* 0x0ffffffe06047836 */ /* 0x001fe20000000000 */
[----:B------:R-:W-:-:S05]  /*82c0*/  LOP3.LUT R6, R13, R18, RZ, 0x3c, !PT ;  /* 0x000000120d067212 */ /* 0x000fca00078e3cff */
[----:B------:R0:W1:Y:S01]  /*82d0*/  F2I.FTZ.U32.TRUNC.NTZ R5, R4 ;  /* 0x0000000400057305 */ /* 0x000062000021f000 */
[----:B------:R-:W-:Y:S01]  /*82e0*/  ISETP.GE.AND P2, PT, R6, RZ, PT ;  /* 0x000000ff0600720c */ /* 0x000fe20003f46270 */
[----:B0-----:R-:W-:Y:S02]  /*82f0*/  IMAD.MOV.U32 R4, RZ, RZ, RZ ;  /* 0x000000ffff047224 */ /* 0x001fe400078e00ff */
[----:B-1----:R-:W-:-:S04]  /*8300*/  IMAD.MOV R15, RZ, RZ, -R5 ;  /* 0x000000ffff0f7224 */ /* 0x002fc800078e0a05 */
[----:B------:R-:W-:-:S04]  /*8310*/  IMAD R15, R15, R12, RZ ;  /* 0x0000000c0f0f7224 */ /* 0x000fc800078e02ff */
[----:B------:R-:W-:Y:S01]  /*8320*/  IMAD.HI.U32 R14, R5, R15, R4 ;  /* 0x0000000f050e7227 */ /* 0x000fe200078e0004 */
[----:B------:R-:W-:-:S03]  /*8330*/  LOP3.LUT R15, RZ, R18, RZ, 0x33, !PT ;  /* 0x00000012ff0f7212 */ /* 0x000fc600078e33ff */
[----:B------:R-:W-:Y:S02]  /*8340*/  IMAD.MOV R5, RZ, RZ, -R19 ;  /* 0x000000ffff057224 */ /* 0x000fe400078e0a13 */
[----:B------:R-:W-:-:S04]  /*8350*/  IMAD.HI.U32 R4, R14, R7, RZ ;  /* 0x000000070e047227 */ /* 0x000fc800078e00ff */
[----:B------:R-:W-:Y:S02]  /*8360*/  IMAD R5, R4, R5, R7 ;  /* 0x0000000504057224 */ /* 0x000fe400078e0207 */
[----:B------:R-:W-:Y:S02]  /*8370*/  IMAD.SHL.U32 R14, R9, 0x4, RZ ;  /* 0x00000004090e7824 */ /* 0x000fe400078e00ff */
[----:B------:R-:W-:Y:S01]  /*8380*/  IMAD.MOV.U32 R19, RZ, RZ, RZ ;  /* 0x000000ffff137224 */ /* 0x000fe200078e00ff */
[----:B------:R-:W-:-:S13]  /*8390*/  ISETP.GT.U32.AND P1, PT, R12, R5, PT ;  /* 0x000000050c00720c */ /* 0x000fda0003f24070 */
[----:B------:R-:W-:Y:S02]  /*83a0*/  @!P1 IMAD.IADD R5, R5, 0x1, -R12 ;  /* 0x0000000105059824 */ /* 0x000fe400078e0a0c */
[----:B------:R-:W-:Y:S01]  /*83b0*/  @!P1 VIADD R4, R4, 0x1 ;  /* 0x0000000104049836 */ /* 0x000fe20000000000 */
[----:B------:R-:W-:Y:S02]  /*83c0*/  ISETP.GE.AND P1, PT, R13, RZ, PT ;  /* 0x000000ff0d00720c */ /* 0x000fe40003f26270 */
[----:B------:R-:W-:-:S13]  /*83d0*/  ISETP.GE.U32.AND P0, PT, R5, R12, PT ;  /* 0x0000000c0500720c */ /* 0x000fda0003f06070 */
[----:B------:R-:W-:Y:S01]  /*83e0*/  @P0 VIADD R4, R4, 0x1 ;  /* 0x0000000104040836 */ /* 0x000fe20000000000 */
[----:B------:R-:W-:-:S03]  /*83f0*/  ISETP.GT.U32.AND P0, PT, R12, R5, PT ;  /* 0x000000050c00720c */ /* 0x000fc60003f04070 */
[----:B------:R-:W-:-:S05]  /*8400*/  @!P2 IMAD.MOV R4, RZ, RZ, -R4 ;  /* 0x000000ffff04a224 */ /* 0x000fca00078e0a04 */
[----:B------:R-:W-:Y:S01]  /*8410*/  SEL R6, R15, R4, !P3 ;  /* 0x000000040f067207 */ /* 0x000fe20005800000 */
[----:B------:R-:W-:-:S03]  /*8420*/  IMAD.IADD R4, R5, 0x1, -R12 ;  /* 0x0000000105047824 */ /* 0x000fc600078e0a0c */
[----:B------:R-:W-:Y:S02]  /*8430*/  SHF.R.S32.HI R7, RZ, 0x1f, R6 ;  /* 0x0000001fff077819 */ /* 0x000fe40000011406 */
[----:B------:R-:W-:Y:S02]  /*8440*/  SEL R4, R4, R5, !P0 ;  /* 0x0000000504047207 */ /* 0x000fe40004000000 */
[----:B------:R-:W-:-:S03]  /*8450*/  LEA.HI R7, R7, R6, RZ, 0x2 ;  /* 0x0000000607077211 */ /* 0x000fc600078f10ff */
[----:B------:R-:W-:Y:S01]  /*8460*/  @!P1 IMAD.MOV R4, RZ, RZ, -R4 ;  /* 0x000000ffff049224 */ /* 0x000fe200078e0a04 */
[----:B------:R-:W-:Y:S02]  /*8470*/  LOP3.LUT R5, R7, 0xfffffffc, RZ, 0xc0, !PT ;  /* 0xfffffffc07057812 */ /* 0x000fe400078ec0ff */
[----:B------:R-:W-:Y:S02]  /*8480*/  SHF.R.S32.HI R9, RZ, 0x2, R7 ;  /* 0x00000002ff097819 */ /* 0x000fe40000011407 */
[----:B------:R-:W-:Y:S01]  /*8490*/  SEL R4, R15, R4, !P3 ;  /* 0x000000040f047207 */ /* 0x000fe20005800000 */
[----:B------:R-:W-:Y:S02]  /*84a0*/  IMAD.IADD R13, R6, 0x1, -R5 ;  /* 0x00000001060d7824 */ /* 0x000fe400078e0a05 */
[----:B------:R-:W-:Y:S02]  /*84b0*/  IMAD.MOV.U32 R5, RZ, RZ, R11 ;  /* 0x000000ffff057224 */ /* 0x000fe400078e000b */
[----:B------:R-:W-:-:S02]  /*84c0*/  IMAD.SHL.U32 R12, R4, 0x80, RZ ;  /* 0x00000080040c7824 */ /* 0x000fc400078e00ff */
[----:B------:R-:W-:Y:S02]  /*84d0*/  IMAD.MOV.U32 R4, RZ, RZ, R3 ;  /* 0x000000ffff047224 */ /* 0x000fe400078e0003 */
[----:B------:R-:W-:-:S07]  /*84e0*/  VIADD R23, R12, 0x40 ;  /* 0x000000400c177836 */ /* 0x000fce0000000000 */
.L_x_638:
        /* <DEDUP_REMOVED lines=9> */
.L_x_658:
[----:B------:R-:W-:Y:S01]  /*8580*/  UPRMT UR4, UR46, 0x9910, URZ ;  /* 0x000099102e047896 */ /* 0x000fe2000800003f */
[----:B0-----:R0:W-:Y:S03]  /*8590*/  @!P1 SYNCS.ARRIVE.TRANS64 RZ, [R15+URZ], R7 ;  /* 0x000000070fff99a7 */ /* 0x0011e6000800003f */
[----:B------:R-:W-:-:S06]  /*85a0*/  UISETP.NE.AND UP0, UPT, UR4, 0x2, UPT ;  /* 0x000000020400788c */ /* 0x000fcc000bf05270 */
[----:B------:R-:W-:-:S13]  /*85b0*/  PLOP3.LUT P0, PT, PT, PT, UP0, 0x80, 0x0 ;  /* 0x000000000000781c */ /* 0x000fda0003f0f008 */
[----:B0-----:R-:W-:Y:S05]  /*85c0*/  @P0 BRA `(.L_x_637) ;  /* 0x0000000000040947 */ /* 0x001fea0003800000 */
[----:B------:R-:W-:Y:S01]  /*85d0*/  BPT.TRAP 0x1 ;  /* 0x000000040000795c */ /* 0x000fe20000300000 */
.L_x_637:
        /* <DEDUP_REMOVED lines=18> */
[----:B------:R-:W-:Y:S01]  /*8700*/  R2UR UR18, R12 ;  /* 0x000000000c1272ca */ /* 0x000fe200000e0000 */
[----:B------:R-:W-:Y:S01]  /*8710*/  ULOP3.LUT UR8, UR8, 0x800, UR44, 0xf8, !UPT ;  /* 0x0000080008087892 */ /* 0x000fe2000f8ef82c */
[----:B------:R-:W-:Y:S01]  /*8720*/  ISETP.GT.AND P1, PT, R22, 0x1, PT ;  /* 0x000000011600780c */ /* 0x000fe20003f24270 */
[----:B------:R-:W-:Y:S01]  /*8730*/  ULEA UR24, UR10, UR11, 0x1 ;  /* 0x0000000b0a187291 */ /* 0x000fe2000f8e083f */
[----:B------:R-:W-:Y:S01]  /*8740*/  VIADD R5, R5, 0x1 ;  /* 0x0000000105057836 */ /* 0x000fe20000000000 */
[----:B------:R-:W-:Y:S01]  /*8750*/  ULEA UR8, UR8, UR11, 0x1 ;  /* 0x0000000b08087291 */ /* 0x000fe2000f8e083f */
[----:B------:R-:W-:Y:S01]  /*8760*/  R2UR UR10, R23 ;  /* 0x00000000170a72ca */ /* 0x000fe200000e0000 */
[----:B------:R-:W-:Y:S01]  /*8770*/  UIADD3 UR24, UR24, 0x180, URZ ;  /* 0x0000018018187890 */ /* 0x000fe2000fffe03f */
[----:B------:R-:W-:Y:S01]  /*8780*/  VIADD R21, R21, 0x40 ;  /* 0x0000004015157836 */ /* 0x000fe20000000000 */
[----:B------:R-:W-:Y:S01]  /*8790*/  UIADD3 UR16, UR8, 0x1c180, URZ ;  /* 0x0001c18008107890 */ /* 0x000fe2000fffe03f */
[----:B------:R-:W-:Y:S01]  /*87a0*/  ISETP.NE.AND P0, PT, R5, 0x7, PT ;  /* 0x000000070500780c */ /* 0x000fe20003f05270 */
[----:B------:R-:W-:Y:S01]  /*87b0*/  UIADD3 UR8, UR8, 0x1e180, URZ ;  /* 0x0001e18008087890 */ /* 0x000fe2000fffe03f */
[----:B------:R-:W-:Y:S01]  /*87c0*/  VIADD R19, R19, 0x40 ;  /* 0x0000004013137836 */ /* 0x000fe20000000000 */
[----:B------:R-:W-:Y:S01]  /*87d0*/  UMOV UR4, 0x0 ;  /* 0x0000000000047882 */ /* 0x000fe20000000000 */
[----:B------:R-:W-:Y:S01]  /*87e0*/  UMOV UR5, 0x10000000 ;  /* 0x1000000000057882 */ /* 0x000fe20000000000 */
[----:B------:R-:W-:Y:S01]  /*87f0*/  UMOV UR27, URZ ;  /* 0x0000003f001b7c82 */ /* 0x000fe20008000000 */
        /* <DEDUP_REMOVED lines=8> */
[----:B------:R-:W-:-:S02]  /*8880*/  SEL R7, RZ, 0x1, P0 ;  /* 0x00000001ff077807 */ /* 0x000fc40000000000 */
[----:B------:R-:W-:Y:S02]  /*8890*/  SEL R5, R5, RZ, P0 ;  /* 0x000000ff05057207 */ /* 0x000fe40000000000 */
[----:B------:R-:W-:Y:S01]  /*88a0*/  LOP3.LUT R4, R4, R7, RZ, 0x3c, !PT ;  /* 0x0000000704047212 */ /* 0x000fe200078e3cff */
[----:B------:R0:W-:Y:S01]  /*88b0*/  UTMALDG.5D.MULTICAST [UR16], [UR42], UR48, desc[UR4] ;  /* 0x000004102a0073b4 */ /* 0x0001e20008021830 */
[----:B------:R0:W-:Y:S02]  /*88c0*/  UTMALDG.5D.MULTICAST [UR8], [UR42], UR48, desc[UR4] ;  /* 0x000004082a0073b4 */ /* 0x0001e40008021830 */
[----:B0-----:R-:W-:Y:S05]  /*88d0*/  @P1 BRA `(.L_x_638) ;  /* 0xfffffffc00041947 */ /* 0x001fea000383ffff */
.L_x_635:
[----:B------:R-:W-:Y:S05]  /*88e0*/  BSYNC B1 ;  /* 0x0000000000017941 */ /* 0x000fea0003800000 */
.L_x_634:
[----:B------:R-:W-:Y:S01]  /*88f0*/  LOP3.LUT P1, RZ, R10, 0xff, RZ, 0xc0, !PT ;  /* 0x000000ff0aff7812 */ /* 0x000fe2000782c0ff */
[----:B------:R-:W-:Y:S01]  /*8900*/  VIADD R11, R11, UR32 ;  /* 0x000000200b0b7c36 */ /* 0x000fe20008000000 */
[----:B------:R-:W-:Y:S01]  /*8910*/  ULDC.64 UR4, c[0x0][0x660] ;  /* 0x0001980000047ab9 */ /* 0x000fe20000000a00 */
[----:B------:R-:W-:Y:S01]  /*8920*/  IMAD.U32 R8, RZ, RZ, UR32 ;  /* 0x00000020ff087e24 */ /* 0x000fe2000f8e00ff */
[----:B------:R-:W-:Y:S01]  /*8930*/  UISETP.GE.U32.AND UP0, UPT, UR32, 0x7, UPT ;  /* 0x000000072000788c */ /* 0x000fe2000bf06070 */
[C---:B------:R-:W-:Y:S01]  /*8940*/  IMAD.WIDE.U32 R4, R11.reuse, 0x24924925, RZ ;  /* 0x249249250b047825 */ /* 0x040fe200078e00ff */
[----:B------:R-:W-:Y:S01]  /*8950*/  ISETP.GT.U32.AND P0, PT, R11, 0x6, PT ;  /* 0x000000060b00780c */ /* 0x000fe20003f04070 */
[----:B------:R-:W-:Y:S01]  /*8960*/  BSSY B1, `(.L_x_639) ;  /* 0x000006b000017945 */ /* 0x000fe20003800000 */
[----:B------:R-:W-:Y:S01]  /*8970*/  PRMT R10, RZ, 0x7610, R10 ;  /* 0x00007610ff0a7816 */ /* 0x000fe2000000000a */
[----:B------:R-:W-:Y:S01]  /*8980*/  IMAD.MOV.U32 R9, RZ, RZ, -0x1 ;  /* 0xffffffffff097424 */ /* 0x000fe200078e00ff */
[----:B------:R-:W-:Y:S01]  /*8990*/  ISETP.LT.U32.AND P0, PT, R8, 0x7, P0 ;  /* 0x000000070800780c */ /* 0x000fe20000701070 */
[----:B------:R-:W-:Y:S01]  /*89a0*/  IMAD.MOV.U32 R13, RZ, RZ, -0x1 ;  /* 0xffffffffff0d7424 */ /* 0x000fe200078e00ff */
[----:B------:R-:W-:Y:S01]  /*89b0*/  PLOP3.LUT P2, PT, PT, PT, UP0, 0x80, 0x0 ;  /* 0x000000000000781c */ /* 0x000fe20003f4f008 */
[----:B------:R-:W0:Y:S01]  /*89c0*/  @P1 S2R R7, SR_CgaCtaId ;  /* 0x0000000000071919 */ /* 0x000e220000008800 */
[----:B------:R-:W-:Y:S01]  /*89d0*/  SEL R4, RZ, 0x1, !P0 ;  /* 0x00000001ff047807 */ /* 0x000fe20004000000 */
[----:B------:R-:W-:Y:S01]  /*89e0*/  IMAD.MOV.U32 R8, RZ, RZ, -0x1 ;  /* 0xffffffffff087424 */ /* 0x000fe200078e00ff */
[----:B------:R-:W-:-:S02]  /*89f0*/  IADD3 R16, P0, R16, UR36, RZ ;  /* 0x0000002410107c10 */ /* 0x000fc4000ff1e0ff */
[----:B-1----:R-:W-:Y:S02]  /*8a00*/  @P1 MOV R6, 0x400 ;  /* 0x0000040000061802 */ /* 0x002fe40000000f00 */
[----:B------:R-:W-:Y:S02]  /*8a10*/  IADD3.X R17, R17, UR40, RZ, P0, !PT ;  /* 0x0000002811117c10 */ /* 0x000fe400087fe4ff */
[----:B------:R-:W-:Y:S02]  /*8a20*/  ISETP.GE.U32.AND P0, PT, R16, UR4, PT ;  /* 0x0000000410007c0c */ /* 0x000fe4000bf06070 */
[----:B------:R-:W-:Y:S02]  /*8a30*/  LOP3.LUT R3, R3, R4, RZ, 0x3c, !PT ;  /* 0x0000000403037212 */ /* 0x000fe400078e3cff */
[----:B------:R-:W-:Y:S02]  /*8a40*/  ISETP.GE.U32.AND.EX P0, PT, R17, UR5, PT, P0 ;  /* 0x0000000511007c0c */ /* 0x000fe4000bf06100 */
[----:B0-----:R-:W-:Y:S01]  /*8a50*/  @P1 LEA R6, R7, R6, 0x18 ;  /* 0x0000000607061211 */ /* 0x001fe200078ec0ff */
[----:B------:R-:W-:-:S03]  /*8a60*/  IMAD.IADD R7, R11, 0x1, -R5 ;  /* 0x000000010b077824 */ /* 0x000fc600078e0a05 */
[----:B------:R0:W-:Y:S02]  /*8a70*/  @P1 SYNCS.ARRIVE.TRANS64.A1T0 RZ, [R6+URZ+0x88], RZ ;  /* 0x000088ff06ff19a7 */ /* 0x0001e4000810003f */
[----:B------:R-:W-:-:S04]  /*8a80*/  LEA.HI R7, R7, R5, RZ, 0x1f ;  /* 0x0000000507077211 */ /* 0x000fc800078ff8ff */
[----:B------:R-:W-:-:S04]  /*8a90*/  SHF.R.U32.HI R4, RZ, 0x2, R7 ;  /* 0x00000002ff047819 */ /* 0x000fc80000011607 */
[--C-:B------:R-:W-:Y:S01]  /*8aa0*/  @P2 LOP3.LUT R3, R3, 0x1, R4.reuse, 0x78, !PT ;  /* 0x0000000103032812 */ /* 0x100fe200078e7804 */
[----:B------:R-:W-:Y:S01]  /*8ab0*/  IMAD R11, R4, -0x7, R11 ;  /* 0xfffffff9040b7824 */ /* 0x000fe200078e020b */
[----:B------:R-:W-:Y:S01]  /*8ac0*/  PRMT R4, RZ, 0x7610, R4 ;  /* 0x00007610ff047816 */ /* 0x000fe20000000004 */
[----:B0-----:R-:W-:Y:S06]  /*8ad0*/  @P0 BRA `(.L_x_640) ;  /* 0x00000004004c0947 */ /* 0x001fec0003800000 */
        /* <DEDUP_REMOVED lines=19> */
.L_x_641:
[--C-:B------:R-:W-:Y:S01]  /*8c10*/  SHF.R.U64 R8, R4, UR7, R5.reuse ;  /* 0x0000000704087c19 */ /* 0x100fe20008001205 */
[----:B------:R-:W-:Y:S01]  /*8c20*/  ULDC.64 UR4, c[0x0][0x630] ;  /* 0x00018c0000047ab9 */ /* 0x000fe20000000a00 */
[----:B------:R-:W-:Y:S01]  /*8c30*/  SHF.R.U32.HI R4, RZ, UR7, R5 ;  /* 0x00000007ff047c19 */ /* 0x000fe20008011605 */
[----:B------:R-:W2:Y:S01]  /*8c40*/  LDC R20, c[0x0][0x144] ;  /* 0x00005100ff147b82 */ /* 0x000ea20000000800 */
[----:B------:R-:W-:Y:S01]  /*8c50*/  IADD3 R7, P0, RZ, -R8, RZ ;  /* 0x80000008ff077210 */ /* 0x000fe20007f1e0ff */
[----:B------:R-:W-:Y:S01]  /*8c60*/  ULDC.64 UR8, c[0x0][0x650] ;  /* 0x0001940000087ab9 */ /* 0x000fe20000000a00 */
[----:B0-----:R-:W-:Y:S01]  /*8c70*/  I2FP.F32.U32 R9, R13 ;  /* 0x0000000d00097245 */ /* 0x001fe20000201000 */
[----:B------:R-:W-:Y:S02]  /*8c80*/  ULDC UR6, c[0x0][0x618] ;  /* 0x0001860000067ab9 */ /* 0x000fe40000000800 */
[----:B------:R-:W-:Y:S01]  /*8c90*/  IMAD.X R4, RZ, RZ, ~R4, P0 ;  /* 0x000000ffff047224 */ /* 0x000fe200000e0e04 */
[----:B------:R-:W-:Y:S01]  /*8ca0*/  ISETP.NE.U32.AND P0, PT, RZ, UR8, PT ;  /* 0x00000008ff007c0c */ /* 0x000fe2000bf05070 */
[----:B------:R-:W0:Y:S02]  /*8cb0*/  LDC R15, c[0x0][0x148] ;  /* 0x00005200ff0f7b82 */ /* 0x000e240000000800 */
[----:B------:R-:W-:Y:S01]  /*8cc0*/  IMAD R6, R4, UR4, RZ ;  /* 0x0000000404067c24 */ /* 0x000fe2000f8e02ff */
[----:B------:R-:W-:Y:S01]  /*8cd0*/  ISETP.NE.AND.EX P0, PT, RZ, UR9, PT, P0 ;  /* 0x00000009ff007c0c */ /* 0x000fe2000bf05300 */
[----:B------:R-:W-:Y:S01]  /*8ce0*/  IMAD.WIDE.U32 R4, R7, UR4, R16 ;  /* 0x0000000407047c25 */ /* 0x000fe2000f8e0010 */
[----:B------:R-:W-:-:S03]  /*8cf0*/  ULDC UR4, c[0x0][0x150] ;  /* 0x0000540000047ab9 */ /* 0x000fc60000000800 */
[----:B------:R-:W-:Y:S02]  /*8d00*/  IMAD R7, R7, UR5, R6 ;  /* 0x0000000507077c24 */ /* 0x000fe4000f8e0206 */
[----:B------:R-:W-:Y:S01]  /*8d10*/  FMUL R6, R9, UR4 ;  /* 0x0000000409067c20 */ /* 0x000fe20008400000 */
[----:B------:R-:W-:Y:S01]  /*8d20*/  ULDC UR4, c[0x0][0x628] ;  /* 0x00018a0000047ab9 */ /* 0x000fe20000000800 */
[----:B------:R-:W-:Y:S01]  /*8d30*/  ULDC UR5, c[0x0][0x154] ;  /* 0x0000550000057ab9 */ /* 0x000fe20000000800 */
[----:B------:R-:W-:-:S03]  /*8d40*/  IMAD.IADD R5, R5, 0x1, R7 ;  /* 0x0000000105057824 */ /* 0x000fc600078e0207 */
[----:B------:R-:W3:Y:S02]  /*8d50*/  F2I.U32.TRUNC.NTZ R6, R6 ;  /* 0x0000000600067305 */ /* 0x000ee4000020f000 */
[----:B------:R-:W-:Y:S02]  /*8d60*/  SHF.R.U64 R9, R4, UR4, R5 ;  /* 0x0000000404097c19 */ /* 0x000fe40008001205 */
[----:B-1----:R-:W-:-:S05]  /*8d70*/  I2FP.F32.U32 R4, R12 ;  /* 0x0000000c00047245 */ /* 0x002fca0000201000 */
[----:B------:R-:W-:Y:S01]  /*8d80*/  FMUL R7, R4, UR5 ;  /* 0x0000000504077c20 */ /* 0x000fe20008400000 */
[----:B------:R-:W-:Y:S01]  /*8d90*/  SHF.R.U32.HI R4, RZ, UR4, R5 ;  /* 0x00000004ff047c19 */ /* 0x000fe20008011605 */
[----:B------:R-:W-:Y:S02]  /*8da0*/  ULDC UR4, c[0x0][0x668] ;  /* 0x00019a0000047ab9 */ /* 0x000fe40000000800 */
[----:B------:R1:W4:Y:S01]  /*8db0*/  F2I.U32.TRUNC.NTZ R22, R7 ;  /* 0x0000000700167305 */ /* 0x000322000020f000 */
[----:B------:R-:W-:Y:S01]  /*8dc0*/  SHF.R.U64 R19, R9, UR6, R4 ;  /* 0x0000000609137c19 */ /* 0x000fe20008001204 */
[----:B---3--:R-:W-:Y:S01]  /*8dd0*/  IMAD.MOV R6, RZ, RZ, -R6 ;  /* 0x000000ffff067224 */ /* 0x008fe200078e0a06 */
[----:B------:R-:W-:-:S03]  /*8de0*/  SHF.R.U32.HI R4, RZ, UR6, R4 ;  /* 0x00000006ff047c19 */ /* 0x000fc60008011604 */
[----:B--2---:R-:W-:Y:S01]  /*8df0*/  IMAD R13, R20, R6, R13 ;  /* 0x00000006140d7224 */ /* 0x004fe200078e020d */
[--C-:B------:R-:W-:Y:S02]  /*8e00*/  SHF.R.U64 R14, R19, UR4, R4.reuse ;  /* 0x00000004130e7c19 */ /* 0x100fe40008001204 */
[----:B------:R-:W-:-:S03]  /*8e10*/  SHF.R.U32.HI R21, RZ, UR4, R4 ;  /* 0x00000004ff157c19 */ /* 0x000fc60008011604 */
[----:B------:R-:W-:Y:S02]  /*8e20*/  IMAD.MOV.U32 R4, RZ, RZ, R14 ;  /* 0x000000ffff047224 */ /* 0x000fe400078e000e */
[----:B------:R-:W-:Y:S01]  /*8e30*/  IMAD.MOV.U32 R5, RZ, RZ, R21 ;  /* 0x000000ffff057224 */ /* 0x000fe200078e0015 */
[----:B01--4-:R-:W-:Y:S06]  /*8e40*/  @!P0 BRA `(.L_x_642) ;  /* 0x0000000000288947 */ /* 0x013fec0003800000 */
        /* <DEDUP_REMOVED lines=10> */
.L_x_642:
[----:B------:R-:W-:Y:S01]  /*8ef0*/  ISETP.NE.AND P0, PT, R2, 0x1, PT ;  /* 0x000000010200780c */ /* 0x000fe20003f05270 */
[----:B------:R-:W-:Y:S01]  /*8f00*/  ULDC UR4, c[0x0][0x658] ;  /* 0x0001960000047ab9 */ /* 0x000fe20000000800 */
[----:B------:R-:W-:Y:S01]  /*8f10*/  LOP3.LUT R19, R19, UR30, RZ, 0xc0, !PT ;  /* 0x0000001e13137c12 */ /* 0x000fe2000f8ec0ff */
[----:B------:R-:W-:Y:S01]  /*8f20*/  IMAD.MOV R22, RZ, RZ, -R22 ;  /* 0x000000ffff167224 */ /* 0x000fe200078e0a16 */
[----:B------:R-:W-:Y:S01]  /*8f30*/  SHF.R.U64 R4, R4, UR4, R5 ;  /* 0x0000000404047c19 */ /* 0x000fe20008001205 */
[----:B------:R-:W-:Y:S01]  /*8f40*/  ULDC UR4, c[0x0][0x648] ;  /* 0x0001920000047ab9 */ /* 0x000fe20000000800 */
[----:B------:R-:W-:Y:S01]  /*8f50*/  LOP3.LUT R7, R9, UR23, RZ, 0xc0, !PT ;  /* 0x0000001709077c12 */ /* 0x000fe2000f8ec0ff */
[----:B------:R-:W-:Y:S02]  /*8f60*/  ULDC UR5, c[0x0][0x620] ;  /* 0x0001880000057ab9 */ /* 0x000fe40000000800 */
[----:B------:R-:W-:Y:S02]  /*8f70*/  IMAD.MOV R5, RZ, RZ, -R4 ;  /* 0x000000ffff057224 */ /* 0x000fe400078e0a04 */
[----:B------:R-:W-:-:S02]  /*8f80*/  IMAD R4, R4, UR15, R19 ;  /* 0x0000000f04047c24 */ /* 0x000fc4000f8e0213 */
[----:B------:R-:W-:Y:S02]  /*8f90*/  @P0 IMAD R13, R15, R22, R12 ;  /* 0x000000160f0d0224 */ /* 0x000fe400078e020c */
[----:B------:R-:W-:Y:S01]  /*8fa0*/  IMAD R14, R5, UR4, R14 ;  /* 0x00000004050e7c24 */ /* 0x000fe2000f8e020e */
[----:B------:R-:W-:Y:S01]  /*8fb0*/  ULDC UR4, c[0x0][0x610] ;  /* 0x0001840000047ab9 */ /* 0x000fe20000000800 */
[----:B------:R-:W-:Y:S02]  /*8fc0*/  IMAD R9, R4, UR5, R13 ;  /* 0x0000000504097c24 */ /* 0x000fe4000f8e020d */
[----:B------:R-:W-:Y:S02]  /*8fd0*/  IMAD R14, R14, UR4, R7 ;  /* 0x000000040e0e7c24 */ /* 0x000fe4000f8e0207 */
[----:B------:R-:W-:-:S03]  /*8fe0*/  IMAD.MOV.U32 R4, RZ, RZ, 0x1 ;  /* 0x00000001ff047424 */ /* 0x000fc600078e00ff */
[----:B------:R-:W-:Y:S02]  /*8ff0*/  SEL R13, R14, R9, !P0 ;  /* 0x000000090e0d7207 */ /* 0x000fe40004000000 */
[----:B------:R-:W-:-:S07]  /*9000*/  SEL R9, R9, R14, !P0 ;  /* 0x0000000e09097207 */ /* 0x000fce0004000000 */
.L_x_640:
[----:B------:R-:W-:Y:S05]  /*9010*/  BSYNC B1 ;  /* 0x0000000000017941 */ /* 0x000fea0003800000 */
.L_x_639:
[----:B------:R-:W-:-:S13]  /*9020*/  LOP3.LUT P0, RZ, R4, 0xff, RZ, 0xc0, !PT ;  /* 0x000000ff04ff7812 */ /* 0x000fda000780c0ff */
[----:B------:R-:W-:Y:S05]  /*9030*/  @P0 BRA `(.L_x_643) ;  /* 0xfffffff000580947 */ /* 0x000fea000383ffff */
[----:B------:R-:W-:Y:S05]  /*9040*/  BSYNC B0 ;  /* 0x0000000000007941 */ /* 0x000fea0003800000 */
.L_x_632:
[----:B------:R-:W-:-:S03]  /*9050*/  UMOV UR4, 0xffffffff ;  /* 0xffffffff00047882 */ /* 0x000fc60000000000 */
[----:B------:R-:W-:Y:S05]  /*9060*/  BRA.DIV UR4, `(.L_x_644) ;  /* 0x0000000604847947 */ /* 0x000fea000b800000 */
[----:B------:R-:W-:-:S13]  /*9070*/  ELECT P6, URZ, PT ;  /* 0x00000000003f782f */ /* 0x000fda00038c0000 */
.L_x_661:
[----:B------:R-:W-:Y:S04]  /*9080*/  BSSY B0, `(.L_x_645) ;  /* 0x0000047000007945 */ /* 0x000fe80003800000 */
[----:B------:R-:W-:Y:S05]  /*9090*/  @!P6 BRA `(.L_x_646) ;  /* 0x000000040014e947 */ /* 0x000fea0003800000 */
[----:B------:R-:W-:-:S04]  /*90a0*/  ULOP3.LUT UR4, UR41, 0x2, URZ, 0xfc, !UPT ;  /* 0x0000000229047892 */ /* 0x000fc8000f8efc3f */
[----:B------:R-:W-:-:S06]  /*90b0*/  UISETP.NE.AND UP0, UPT, UR4, 0x3, UPT ;  /* 0x000000030400788c */ /* 0x000fcc000bf05270 */
[----:B------:R-:W-:-:S13]  /*90c0*/  PLOP3.LUT P0, PT, PT, PT, UP0, 0x80, 0x0 ;  /* 0x000000000000781c */ /* 0x000fda0003f0f008 */
[----:B------:R-:W-:Y:S05]  /*90d0*/  @!P0 BRA `(.L_x_647) ;  /* 0x0000000000048947 */ /* 0x000fea0003800000 */
[----:B------:R-:W-:Y:S01]  /*90e0*/  BPT.TRAP 0x1 ;  /* 0x000000040000795c */ /* 0x000fe20000300000 */
.L_x_647:
        /* <DEDUP_REMOVED lines=15> */
.L_x_662:
        /* <DEDUP_REMOVED lines=9> */
.L_x_663:
[----:B------:R-:W1:Y:S01]  /*9270*/  SYNCS.PHASECHK.TRANS64.TRYWAIT P0, [R9+URZ], R4 ;  /* 0x00000004090075a7 */ /* 0x000e62000800017f */
[----:B------:R-:W-:-:S05]  /*9280*/  VIADD R2, R7, 0x1 ;  /* 0x0000000107027836 */ /* 0x000fca0000000000 */
[----:B------:R-:W-:-:S04]  /*9290*/  ISETP.NE.AND P1, PT, R2, 0x7, PT ;  /* 0x000000070200780c */ /* 0x000fc80003f25270 */
[----:B------:R-:W-:Y:S02]  /*92a0*/  SEL R3, RZ, 0x1, P1 ;  /* 0x00000001ff037807 */ /* 0x000fe40000800000 */
[----:B------:R-:W-:Y:S02]  /*92b0*/  SEL R7, R2, RZ, P1 ;  /* 0x000000ff02077207 */ /* 0x000fe40000800000 */
[----:B------:R-:W-:-:S03]  /*92c0*/  LOP3.LUT R6, R6, R3, RZ, 0x3c, !PT ;  /* 0x0000000306067212 */ /* 0x000fc600078e3cff */
[----:B0-----:R-:W-:Y:S01]  /*92d0*/  IMAD R8, R7, 0x8, R0 ;  /* 0x0000000807087824 */ /* 0x001fe200078e0200 */
[----:B------:R-:W-:Y:S01]  /*92e0*/  SHF.L.U32 R5, R6, 0x1f, RZ ;  /* 0x0000001f06057819 */ /* 0x000fe200000006ff */
[----:B-1----:R-:W-:Y:S06]  /*92f0*/  @!P0 BRA `(.L_x_650) ;  /* 0x0000000400288947 */ /* 0x002fec0003800000 */
.L_x_664:
        /* <DEDUP_REMOVED lines=9> */
.L_x_665:
        /* <DEDUP_REMOVED lines=9> */
.L_x_666:
[----:B------:R-:W1:Y:S01]  /*9420*/  SYNCS.PHASECHK.TRANS64.TRYWAIT P0, [R6+URZ], R5 ;  /* 0x00000005060075a7 */ /* 0x000e62000800017f */
[----:B------:R-:W-:-:S05]  /*9430*/  VIADD R2, R7, 0x1 ;  /* 0x0000000107027836 */ /* 0x000fca0000000000 */
[----:B------:R-:W-:-:S04]  /*9440*/  ISETP.NE.AND P1, PT, R2, 0x7, PT ;  /* 0x000000070200780c */ /* 0x000fc80003f25270 */
[----:B0-----:R-:W-:Y:S02]  /*9450*/  SEL R4, RZ, 0x1, P1 ;  /* 0x00000001ff047807 */ /* 0x001fe40000800000 */
[----:B------:R-:W-:Y:S02]  /*9460*/  SEL R3, R2, RZ, P1 ;  /* 0x000000ff02037207 */ /* 0x000fe40000800000 */
[----:B------:R-:W-:Y:S01]  /*9470*/  LOP3.LUT R4, R11, R4, RZ, 0x3c, !PT ;  /* 0x000000040b047212 */ /* 0x000fe200078e3cff */
[----:B-1----:R-:W-:Y:S06]  /*9480*/  @!P0 BRA `(.L_x_653) ;  /* 0x0000000400008947 */ /* 0x002fec0003800000 */
.L_x_667:
[----:B------:R-:W-:Y:S01]  /*9490*/  IMAD R3, R3, 0x8, R0 ;  /* 0x0000000803037824 */ /* 0x000fe200078e0200 */
[----:B------:R-:W-:-:S07]  /*94a0*/  SHF.L.U32 R0, R4, 0x1f, RZ ;  /* 0x0000001f04007819 */ /* 0x000fce00000006ff */
.L_x_654:
[----:B-1----:R1:W2:Y:S02]  /*94b0*/  SYNCS.PHASECHK.TRANS64.TRYWAIT P0, [R3+URZ], R0 ;  /* 0x00000000030075a7 */ /* 0x0022a4000800017f */
[----:B--2---:R-:W-:Y:S05]  /*94c0*/  @!P0 NANOSLEEP.SYNCS 0x989680 ;  /* 0x009896800000895d */ /* 0x004fea0003900000 */
[----:B------:R-:W2:Y:S02]  /*94d0*/  @!P0 SYNCS.PHASECHK.TRANS64 P0, [R3+URZ], R0 ;  /* 0x00000000030085a7 */ /* 0x000ea4000800007f */
[----:B--2---:R-:W-:Y:S05]  /*94e0*/  @!P0 BRA `(.L_x_654) ;  /* 0xfffffffc00f08947 */ /* 0x004fea000383ffff */
.L_x_646:
[----:B------:R-:W-:Y:S05]  /*94f0*/  BSYNC B0 ;  /* 0x0000000000007941 */ /* 0x000fea0003800000 */
.L_x_645:
[----:B------:R-:W-:Y:S05]  /*9500*/  EXIT ;  /* 0x000000000000794d */ /* 0x000fea0003800000 */
.L_x_483:
[----:B-1----:R1:W2:Y:S02]  /*9510*/  SYNCS.PHASECHK.TRANS64.TRYWAIT P1, [R3+URZ], R0 ;  /* 0x00000000030075a7 */ /* 0x0022a4000802017f */
[----:B--2---:R-:W-:Y:S05]  /*9520*/  @!P1 NANOSLEEP.SYNCS 0x989680 ;  /* 0x009896800000995d */ /* 0x004fea0003900000 */
[----:B------:R-:W2:Y:S02]  /*9530*/  @!P1 SYNCS.PHASECHK.TRANS64 P1, [R3+URZ], R0 ;  /* 0x00000000030095a7 */ /* 0x000ea4000802007f */
[----:B--2---:R-:W-:Y:S05]  /*9540*/  @!P1 BRA `(.L_x_483) ;  /* 0xfffffffc00f09947 */ /* 0x004fea000383ffff */
[----:B------:R-:W-:Y:S05]  /*9550*/  BRA `(.L_x_482) ;  /* 0xffffff8800087947 */ /* 0x000fea000383ffff */
.L_x_488:
[----:B-1----:R1:W2:Y:S02]  /*9560*/  SYNCS.PHASECHK.TRANS64.TRYWAIT P1, [R4+URZ], R3 ;  /* 0x00000003040075a7 */ /* 0x0022a4000802017f */
[----:B--2---:R-:W-:Y:S05]  /*9570*/  @!P1 NANOSLEEP.SYNCS 0x989680 ;  /* 0x009896800000995d */ /* 0x004fea0003900000 */
[----:B------:R-:W2:Y:S02]  /*9580*/  @!P1 SYNCS.PHASECHK.TRANS64 P1, [R4+URZ], R3 ;  /* 0x00000003040095a7 */ /* 0x000ea4000802007f */
[----:B--2---:R-:W-:Y:S05]  /*9590*/  @!P1 BRA `(.L_x_488) ;  /* 0xfffffffc00f09947 */ /* 0x004fea000383ffff */
[----:B------:R-:W-:Y:S05]  /*95a0*/  BRA `(.L_x_487) ;  /* 0xffffff8800e47947 */ /* 0x000fea000383ffff */
.L_x_633:
[----:B------:R-:W-:Y:S01]  /*95b0*/  BSSY B1, `(.L_x_655) ;  /* 0x0000006000017945 */ /* 0x000fe20003800000 */
[----:B------:R-:W-:-:S07]  /*95c0*/  IMAD.MOV.U32 R15, RZ, RZ, -0x1 ;  /* 0xffffffffff0f7424 */ /* 0x000fce00078e00ff */
[----:B------:R-:W-:Y:S05]  /*95d0*/  WARPSYNC.COLLECTIVE R15, `(.L_x_656) ;  /* 0x000000000f0c7348 */ /* 0x000fea0003c00000 */
[----:B------:R-:W-:Y:S02]  /*95e0*/  ELECT P6, UR62, PT ;  /* 0x00000000003e782f */ /* 0x000fe400038c0000 */
[----:B------:R-:W-:Y:S01]  /*95f0*/  MOV R14, UR62 ;  /* 0x0000003e000e7c02 */ /* 0x000fe20008000f00 */
[----:B------:R-:W-:Y:S10]  /*9600*/  ENDCOLLECTIVE ;  /* 0x000000000000791b */ /* 0x000ff40003800000 */
.L_x_656:
[----:B------:R-:W-:Y:S05]  /*9610*/  BSYNC B1 ;  /* 0x0000000000017941 */ /* 0x000fea0003800000 */
.L_x_655:
[----:B------:R-:W-:Y:S05]  /*9620*/  BRA `(.L_x_657) ;  /* 0xffffffe800e87947 */ /* 0x000fea000383ffff */
.L_x_636:
[----:B-1----:R1:W2:Y:S02]  /*9630*/  SYNCS.PHASECHK.TRANS64.TRYWAIT P0, [R15+URZ+0x38], R6 ;  /* 0x000038060f0075a7 */ /* 0x0022a4000800017f */
[----:B--2---:R-:W-:Y:S05]  /*9640*/  @!P0 NANOSLEEP.SYNCS 0x989680 ;  /* 0x009896800000895d */ /* 0x004fea0003900000 */
[----:B------:R-:W2:Y:S02]  /*9650*/  @!P0 SYNCS.PHASECHK.TRANS64 P0, [R15+URZ+0x38], R6 ;  /* 0x000038060f0085a7 */ /* 0x000ea4000800007f */
[----:B--2---:R-:W-:Y:S05]  /*9660*/  @!P0 BRA `(.L_x_636) ;  /* 0xfffffffc00f08947 */ /* 0x004fea000383ffff */
[----:B------:R-:W-:Y:S05]  /*9670*/  BRA `(.L_x_658) ;  /* 0xffffffec00c07947 */ /* 0x000fea000383ffff */
.L_x_644:
[----:B------:R-:W-:Y:S01]  /*9680*/  BSSY B0, `(.L_x_659) ;  /* 0x0000006000007945 */ /* 0x000fe20003800000 */
[----:B------:R-:W-:-:S07]  /*9690*/  IMAD.MOV.U32 R15, RZ, RZ, -0x1 ;  /* 0xffffffffff0f7424 */ /* 0x000fce00078e00ff */
[----:B------:R-:W-:Y:S05]  /*96a0*/  WARPSYNC.COLLECTIVE R15, `(.L_x_660) ;  /* 0x000000000f0c7348 */ /* 0x000fea0003c00000 */
[----:B------:R-:W-:Y:S02]  /*96b0*/  ELECT P6, UR62, PT ;  /* 0x00000000003e782f */ /* 0x000fe400038c0000 */
[----:B------:R-:W-:Y:S01]  /*96c0*/  MOV R14, UR62 ;  /* 0x0000003e000e7c02 */ /* 0x000fe20008000f00 */
[----:B------:R-:W-:Y:S10]  /*96d0*/  ENDCOLLECTIVE ;  /* 0x000000000000791b */ /* 0x000ff40003800000 */
.L_x_660:
[----:B------:R-:W-:Y:S05]  /*96e0*/  BSYNC B0 ;  /* 0x0000000000007941 */ /* 0x000fea0003800000 */
.L_x_659:
[----:B------:R-:W-:Y:S05]  /*96f0*/  BRA `(.L_x_661) ;  /* 0xfffffff800607947 */ /* 0x000fea000383ffff */
.L_x_648:
[----:B0-----:R0:W1:Y:S02]  /*9700*/  SYNCS.PHASECHK.TRANS64.TRYWAIT P0, [R7+URZ], R4 ;  /* 0x00000004070075a7 */ /* 0x001064000800017f */
[----:B-1----:R-:W-:Y:S05]  /*9710*/  @!P0 NANOSLEEP.SYNCS 0x989680 ;  /* 0x009896800000895d */ /* 0x002fea0003900000 */
[----:B------:R-:W1:Y:S02]  /*9720*/  @!P0 SYNCS.PHASECHK.TRANS64 P0, [R7+URZ], R4 ;  /* 0x00000004070085a7 */ /* 0x000e64000800007f */
[----:B-1----:R-:W-:Y:S05]  /*9730*/  @!P0 BRA `(.L_x_648) ;  /* 0xfffffffc00f08947 */ /* 0x002fea000383ffff */
[----:B------:R-:W-:Y:S05]  /*9740*/  BRA `(.L_x_662) ;  /* 0xfffffff800a47947 */ /* 0x000fea000383ffff */
.L_x_649:
[----:B0-----:R0:W1:Y:S02]  /*9750*/  SYNCS.PHASECHK.TRANS64.TRYWAIT P0, [R8+URZ], R5 ;  /* 0x00000005080075a7 */ /* 0x001064000800017f */
[----:B-1----:R-:W-:Y:S05]  /*9760*/  @!P0 NANOSLEEP.SYNCS 0x989680 ;  /* 0x009896800000895d */ /* 0x002fea0003900000 */
[----:B------:R-:W1:Y:S02]  /*9770*/  @!P0 SYNCS.PHASECHK.TRANS64 P0, [R8+URZ], R5 ;  /* 0x00000005080085a7 */ /* 0x000e64000800007f */
[----:B-1----:R-:W-:Y:S05]  /*9780*/  @!P0 BRA `(.L_x_649) ;  /* 0xfffffffc00f08947 */ /* 0x002fea000383ffff */
[----:B------:R-:W-:Y:S05]  /*9790*/  BRA `(.L_x_663) ;  /* 0xfffffff800b47947 */ /* 0x000fea000383ffff */
.L_x_650:
[----:B0-----:R0:W1:Y:S02]  /*97a0*/  SYNCS.PHASECHK.TRANS64.TRYWAIT P0, [R9+URZ], R4 ;  /* 0x00000004090075a7 */ /* 0x001064000800017f */
[----:B-1----:R-:W-:Y:S05]  /*97b0*/  @!P0 NANOSLEEP.SYNCS 0x989680 ;  /* 0x009896800000895d */ /* 0x002fea0003900000 */
[----:B------:R-:W1:Y:S02]  /*97c0*/  @!P0 SYNCS.PHASECHK.TRANS64 P0, [R9+URZ], R4 ;  /* 0x00000004090085a7 */ /* 0x000e64000800007f */
[----:B-1----:R-:W-:Y:S05]  /*97d0*/  @!P0 BRA `(.L_x_650) ;  /* 0xfffffffc00f08947 */ /* 0x002fea000383ffff */
[----:B------:R-:W-:Y:S05]  /*97e0*/  BRA `(.L_x_664) ;  /* 0xfffffff800c47947 */ /* 0x000fea000383ffff */
.L_x_651:
[----:B0-----:R0:W1:Y:S02]  /*97f0*/  SYNCS.PHASECHK.TRANS64.TRYWAIT P0, [R8+URZ], R5 ;  /* 0x00000005080075a7 */ /* 0x001064000800017f */
[----:B-1----:R-:W-:Y:S05]  /*9800*/  @!P0 NANOSLEEP.SYNCS 0x989680 ;  /* 0x009896800000895d */ /* 0x002fea0003900000 */
[----:B------:R-:W1:Y:S02]  /*9810*/  @!P0 SYNCS.PHASECHK.TRANS64 P0, [R8+URZ], R5 ;  /* 0x00000005080085a7 */ /* 0x000e64000800007f */
[----:B-1----:R-:W-:Y:S05]  /*9820*/  @!P0 BRA `(.L_x_651) ;  /* 0xfffffffc00f08947 */ /* 0x002fea000383ffff */
[----:B------:R-:W-:Y:S05]  /*9830*/  BRA `(.L_x_665) ;  /* 0xfffffff800d47947 */ /* 0x000fea000383ffff */
.L_x_652:
[----:B0-----:R0:W1:Y:S02]  /*9840*/  SYNCS.PHASECHK.TRANS64.TRYWAIT P0, [R9+URZ], R4 ;  /* 0x00000004090075a7 */ /* 0x001064000800017f */
[----:B-1----:R-:W-:Y:S05]  /*9850*/  @!P0 NANOSLEEP.SYNCS 0x989680 ;  /* 0x009896800000895d */ /* 0x002fea0003900000 */
[----:B------:R-:W1:Y:S02]  /*9860*/  @!P0 SYNCS.PHASECHK.TRANS64 P0, [R9+URZ], R4 ;  /* 0x00000004090085a7 */ /* 0x000e64000800007f */
[----:B-1----:R-:W-:Y:S05]  /*9870*/  @!P0 BRA `(.L_x_652) ;  /* 0xfffffffc00f08947 */ /* 0x002fea000383ffff */
[----:B------:R-:W-:Y:S05]  /*9880*/  BRA `(.L_x_666) ;  /* 0xfffffff800e47947 */ /* 0x000fea000383ffff */
.L_x_653:
[----:B0-----:R0:W1:Y:S02]  /*9890*/  SYNCS.PHASECHK.TRANS64.TRYWAIT P0, [R6+URZ], R5 ;  /* 0x00000005060075a7 */ /* 0x001064000800017f */
[----:B-1----:R-:W-:Y:S05]  /*98a0*/  @!P0 NANOSLEEP.SYNCS 0x989680 ;  /* 0x009896800000895d */ /* 0x002fea0003900000 */
[----:B------:R-:W1:Y:S02]  /*98b0*/  @!P0 SYNCS.PHASECHK.TRANS64 P0, [R6+URZ], R5 ;  /* 0x00000005060085a7 */ /* 0x000e64000800007f */
[----:B-1----:R-:W-:Y:S05]  /*98c0*/  @!P0 BRA `(.L_x_653) ;  /* 0xfffffffc00f08947 */ /* 0x002fea000383ffff */
[----:B------:R-:W-:Y:S05]  /*98d0*/  BRA `(.L_x_667) ;  /* 0xfffffff800ec7947 */ /* 0x000fea000383ffff */
.L_x_668:
        /* <DEDUP_REMOVED lines=10> */
.L_x_1907:


//--------------------- .text._ZN7cutlass13device_kernelINS_4gemm6kernel13GemmUniversalIN4cute5tupleIJNS5_IJiNS4_1CILi8EEEEEENS5_IJiEEENS5_IJiNS6_ILi16EEENS6_ILi4EEEEEES9_EEENS1_10collective13CollectiveMmaINS1_34MainloopSm90TmaGmmaWarpSpecializedILi7ENS5_IJNS6_ILi2EEESH_NS6_ILi1EEEEEENS1_35KernelTmaWarpSpecializedCooperativeEEENS5_IJNS5_IJNS6_ILi128EEEEEESN_NS5_IJNS6_ILi64EEEEEEEEENS_6half_tENS5_IJNS5_IJiiEEENS5_IJSI_iiEEES9_EEESR_NS5_IJNS5_IJSI_EEENS5_IJiiiEEES9_EEENS4_8TiledMMAINS4_8MMA_AtomIJNS4_4SM904GMMA26MMA_64x128x16_F32F16F16_SSILNS11_5MajorE0ELS13_1ELNS11_7ScaleInE1ELS14_1EEEEEENS4_6LayoutINS5_IJSH_SI_SI_EEENS5_IJSI_NS6_ILi0EEES19_EEEEENS5_IJNS4_10UnderscoreES1C_S1C_EEEEENS4_23SM90_TMA_LOAD_MULTICASTENS4_14ComposedLayoutINS4_7SwizzleILi3ELi4ELi3EEENS4_18smem_ptr_flag_bitsILi16EEENS17_INS5_IJS7_SO_EEENS5_IJSO_SI_EEEEEEEvNS4_8identityES1F_NS1G_IS1I_S1K_NS17_INS5_IJSO_S7_EEENS5_IJSI_SO_EEEEEEEvS1P_EENS_8epilogue10collective6detail29Sm90TmaWarpSpecializedAdapterINS1W_15DefaultEpilogueISR_NS5_IJSS_SV_S9_EEES20_NS1V_6thread17LinearCombinationISR_Li1EffLNS21_9ScaleType4KindE0ELNS_15FloatRoundStyleE2ESR_EENS1_15EpilogueDefaultEEEEEvvEEEEvNT_6ParamsE --------------------------
	.section	.text._ZN7cutlass13device_kernelINS_4gemm6kernel13GemmUniversalIN4cute5tupleIJNS5_IJiNS4_1CILi8EEEEEENS5_IJiEEENS5_IJiNS6_ILi16EEENS6_ILi4EEEEEES9_EEENS1_10collective13CollectiveMmaINS1_34MainloopSm90TmaGmmaWarpSpecializedILi7ENS5_IJNS6_ILi2EEESH_NS6_ILi1EEEEEENS1_35KernelTmaWarpSpecializedCooperativeEEENS5_IJNS5_IJNS6_ILi128EEEEEESN_NS5_IJNS6_ILi64EEEEEEEEENS_6half_tENS5_IJNS5_IJiiEEENS5_IJSI_iiEEES9_EEESR_NS5_IJNS5_IJSI_EEENS5_IJiiiEEES9_EEENS4_8TiledMMAINS4_8MMA_AtomIJNS4_4SM904GMMA26MMA_64x128x16_F32F16F16_SSILNS11_5MajorE0ELS13_1ELNS11_7ScaleInE1ELS14_1EEEEEENS4_6LayoutINS5_IJSH_SI_SI_EEENS5_IJSI_NS6_ILi0EEES19_EEEEENS5_IJNS4_10UnderscoreES1C_S1C_EEEEENS4_23SM90_TMA_LOAD_MULTICASTENS4_14ComposedLayoutINS4_7SwizzleILi3ELi4ELi3EEENS4_18smem_ptr_flag_bitsILi16EEENS17_INS5_IJS7_SO_EEENS5_IJSO_SI_EEEEEEEvNS4_8identityES1F_NS1G_IS1I_S1K_NS17_INS5_IJSO_S7_EEENS5_IJSI_SO_EEEEEEEvS1P_EENS_8epilogue10collective6detail29Sm90TmaWarpSpecializedAdapterINS1W_15DefaultEpilogueISR_NS5_IJSS_SV_S9_EEES20_NS1V_6thread17LinearCombinationISR_Li1EffLNS21_9ScaleType4KindE0ELNS_15FloatRoundStyleE2ESR_EENS1_15EpilogueDefaultEEEEEvvEEEEvNT_6ParamsE,"ax",@progbits
	.align	128
.text._ZN7cutlass13device_kernelINS_4gemm6kernel13GemmUniversalIN4cute5tupleIJNS5_IJiNS4_1CILi8EEEEEENS5_IJiEEENS5_IJiNS6_ILi16EEENS6_ILi4EEEEEES9_EEENS1_10collective13CollectiveMmaINS1_34MainloopSm90TmaGmmaWarpSpecializedILi7ENS5_IJNS6_ILi2EEESH_NS6_ILi1EEEEEENS1_35KernelTmaWarpSpecializedCooperativeEEENS5_IJNS5_IJNS6_ILi128EEEEEESN_NS5_IJNS6_ILi64EEEEEEEEENS_6half_tENS5_IJNS5_IJiiEEENS5_IJSI_iiEEES9_EEESR_NS5_IJNS5_IJSI_EEENS5_IJiiiEEES9_EEENS4_8TiledMMAINS4_8MMA_AtomIJNS4_4SM904GMMA26MMA_64x128x16_F32F16F16_SSILNS11_5MajorE0ELS13_1ELNS11_7ScaleInE1ELS14_1EEEEEENS4_6LayoutINS5_IJSH_SI_SI_EEENS5_IJSI_NS6_ILi0EEES19_EEEEENS5_IJNS4_10UnderscoreES1C_S1C_EEEEENS4_23SM90_TMA_LOAD_MULTICASTENS4_14ComposedLayoutINS4_7SwizzleILi3ELi4ELi3EEENS4_18smem_ptr_flag_bitsILi16EEENS17_INS5_IJS7_SO_EEENS5_IJSO_SI_EEEEEEEvNS4_8identityES1F_NS1G_IS1I_S1K_NS17_INS5_IJSO_S7_EEENS5_IJSI_SO_EEEEEEEvS1P_EENS_8epilogue10collective6detail29Sm90TmaWarpSpecializedAdapterINS1W_15DefaultEpilogueISR_NS5_IJSS_SV_S9_EEES20_NS1V_6thread17LinearCombinationISR_Li1EffLNS21_9ScaleType4KindE0ELNS_15FloatRoundStyleE2ESR_EENS1_15EpilogueDefaultEEEEEvvEEEEvNT_6ParamsE:
        .type           _ZN7cutlass13device_kernelINS_4gemm6kernel13GemmUniversalIN4cute5tupleIJNS5_IJiNS4_1CILi8EEEEEENS5_IJiEEENS5_IJiNS6_ILi16EEENS6_ILi4EEEEEES9_EEENS1_10collective13CollectiveMmaINS1_34MainloopSm90TmaGmmaWarpSpecializedILi7ENS5_IJNS6_ILi2EEESH_NS6_ILi1EEEEEENS1_35KernelTmaWarpSpecializedCooperativeEEENS5_IJNS5_IJNS6_ILi128EEEEEESN_NS5_IJNS6_ILi64EEEEEEEEENS_6half_tENS5_IJNS5_IJiiEEENS5_IJSI_iiEEES9_EEESR_NS5_IJNS5_IJSI_EEENS5_IJiiiEEES9_EEENS4_8TiledMMAINS4_8MMA_AtomIJNS4_4SM904GMMA26MMA_64x128x16_F32F16F16_SSILNS11_5MajorE0ELS13_1ELNS11_7ScaleInE1ELS14_1EEEEEENS4_6LayoutINS5_IJSH_SI_SI_EEENS5_IJSI_NS6_ILi0EEES19_EEEEENS5_IJNS4_10UnderscoreES1C_S1C_EEEEENS4_23SM90_TMA_LOAD_MULTICASTENS4_14ComposedLayoutINS4_7SwizzleILi3ELi4ELi3EEENS4_18smem_ptr_flag_bitsILi16EEENS17_INS5_IJS7_SO_EEENS5_IJSO_SI_EEEEEEEvNS4_8identityES1F_NS1G_IS1I_S1K_NS17_INS5_IJSO_S7_EEENS5_IJSI_SO_EEEEEEEvS1P_EENS_8epilogue10collective6detail29Sm90TmaWarpSpecializedAdapterINS1W_15DefaultEpilogueISR_NS5_IJSS_SV_S9_EEES20_NS1V_6thread17LinearCombinationISR_Li1EffLNS21_9ScaleType4KindE0ELNS_15FloatRoundStyleE2ESR_EENS1_15EpilogueDefaultEEEEEvvEEEEvNT_6ParamsE,@function
        .size           _ZN7cutlass13device_kernelINS_4gemm6kernel13GemmUniversalIN4cute5tupleIJNS5_IJiNS4_1CILi8EEEEEENS5_IJiEEENS5_IJiNS6_ILi16EEENS6_ILi4EEEEEES9_EEENS1_10collective13CollectiveMmaINS1_34MainloopSm90TmaGmmaWarpSpecializedILi7ENS5_IJNS6_ILi2EEESH_NS6_ILi1EEEEEENS1_35KernelTmaWarpSpecializedCooperativeEEENS5_IJNS5_IJNS6_ILi128EEEEEESN_NS5_IJNS6_ILi64EEEEEEEEENS_6half_tENS5_IJNS5_IJiiEEENS5_IJSI_iiEEES9_EEESR_NS5_IJNS5_IJSI_EEENS5_IJiiiEEES9_EEENS4_8TiledMMAINS4_8MMA_AtomIJNS4_4SM904GMMA26MMA_64x128x16_F32F16F16_SSILNS11_5MajorE0ELS13_1ELNS11_7ScaleInE1ELS14_1EEEEEENS4_6LayoutINS5_IJSH_SI_SI_EEENS5_IJSI_NS6_ILi0EEES19_EEEEENS5_IJNS4_10UnderscoreES1C_S1C_EEEEENS4_23SM90_TMA_LOAD_MULTICASTENS4_14ComposedLayoutINS4_7SwizzleILi3ELi4ELi3EEENS4_18smem_ptr_flag_bitsILi16EEENS17_INS5_IJS7_SO_EEENS5_IJSO_SI_EEEEEEEvNS4_8identityES1F_NS1G_IS1I_S1K_NS17_INS5_IJSO_S7_EEENS5_IJSI_SO_EEEEEEEvS1P_EENS_8epilogue10collective6detail29Sm90TmaWarpSpecializedAdapterINS1W_15DefaultEpilogueISR_NS5_IJSS_SV_S9_EEES20_NS1V_6thread17LinearCombinationISR_Li1EffLNS21_9ScaleType4KindE0ELNS_15FloatRoundStyleE2ESR_EENS1_15EpilogueDefaultEEEEEvvEEEEvNT_6ParamsE,(.L_x_1908 - _ZN7cutlass13device_kernelINS_4gemm6kernel13GemmUniversalIN4cute5tupleIJNS5_IJiNS4_1CILi8EEEEEENS5_IJiEEENS5_IJiNS6_ILi16EEENS6_ILi4EEEEEES9_EEENS1_10collective13CollectiveMmaINS1_34MainloopSm90TmaGmmaWarpSpecializedILi7ENS5_IJNS6_ILi2EEESH_NS6_ILi1EEEEEENS1_35KernelTmaWarpSpecializedCooperativeEEENS5_IJNS5_IJNS6_ILi128EEEEEESN_NS5_IJNS6_ILi64EEEEEEEEENS_6half_tENS5_IJNS5_IJiiEEENS5_IJSI_iiEEES9_EEESR_NS5_IJNS5_IJSI_EEENS5_IJiiiEEES9_EEENS4_8TiledMMAINS4_8MMA_AtomIJNS4_4SM904GMMA26MMA_64x128x16_F32F16F16_SSILNS11_5MajorE0ELS13_1ELNS11_7ScaleInE1ELS14_1EEEEEENS4_6LayoutINS5_IJSH_SI_SI_EEENS5_IJSI_NS6_ILi0EEES19_EEEEENS5_IJNS4_10UnderscoreES1C_S1C_EEEEENS4_23SM90_TMA_LOAD_MULTICASTENS4_14ComposedLayoutINS4_7SwizzleILi3ELi4ELi3EEENS4_18smem_ptr_flag_bitsILi16EEENS17_INS5_IJS7_SO_EEENS5_IJSO_SI_EEEEEEEvNS4_8identityES1F_NS1G_IS1I_S1K_NS17_INS5_IJSO_S7_EEENS5_IJSI_SO_EEEEEEEvS1P_EENS_8epilogue10collective6detail29Sm90TmaWarpSpecializedAdapterINS1W_15DefaultEpilogueISR_NS5_IJSS_SV_S9_EEES20_NS1V_6thread17LinearCombinationISR_Li1EffLNS21_9ScaleType4KindE0ELNS_15FloatRoundStyleE2ESR_EENS1_15EpilogueDefaultEEEEEvvEEEEvNT_6ParamsE)
        .other          _ZN7cutlass13device_kernelINS_4gemm6kernel13GemmUniversalIN4cute5tupleIJNS5_IJiNS4_1CILi8EEEEEENS5_IJiEEENS5_IJiNS6_ILi16EEENS6_ILi4EEEEEES9_EEENS1_10collective13CollectiveMmaINS1_34MainloopSm90TmaGmmaWarpSpecializedILi7ENS5_IJNS6_ILi2EEESH_NS6_ILi1EEEEEENS1_35KernelTmaWarpSpecializedCooperativeEEENS5_IJNS5_IJNS6_ILi128EEEEEESN_NS5_IJNS6_ILi64EEEEEEEEENS_6half_tENS5_IJNS5_IJiiEEENS5_IJSI_iiEEES9_EEESR_NS5_IJNS5_IJSI_EEENS5_IJiiiEEES9_EEENS4_8TiledMMAINS4_8MMA_AtomIJNS4_4SM904GMMA26MMA_64x128x16_F32F16F16_SSILNS11_5MajorE0ELS13_1ELNS11_7ScaleInE1ELS14_1EEEEEENS4_6LayoutINS5_IJSH_SI_SI_EEENS5_IJSI_NS6_ILi0EEES19_EEEEENS5_IJNS4_10UnderscoreES1C_S1C_EEEEENS4_23SM90_TMA_LOAD_MULTICASTENS4_14ComposedLayoutINS4_7SwizzleILi3ELi4ELi3EEENS4_18smem_ptr_flag_bitsILi16EEENS17_INS5_IJS7_SO_EEENS5_IJSO_SI_EEEEEEEvNS4_8identityES1F_NS1G_IS1I_S1K_NS17_INS5_IJSO_S7_EEENS5_IJSI_SO_EEEEEEEvS1P_EENS_8epilogue10collective6detail29Sm90TmaWarpSpecializedAdapterINS1W_15DefaultEpilogueISR_NS5_IJSS_SV_S9_EEES20_NS1V_6thread17LinearCombinationISR_Li1EffLNS21_9ScaleType4KindE0ELNS_15FloatRoundStyleE2ESR_EENS1_15EpilogueDefaultEEEEEvvEEEEvNT_6ParamsE,@"STO_CUDA_ENTRY STV_DEFAULT"
_ZN7cutlass13device_kernelINS_4gemm6kernel13GemmUniversalIN4cute5tupleIJNS5_IJiNS4_1CILi8EEEEEENS5_IJiEEENS5_IJiNS6_ILi16EEENS6_ILi4EEEEEES9_EEENS1_10collective13CollectiveMmaINS1_34MainloopSm90TmaGmmaWarpSpecializedILi7ENS5_IJNS6_ILi2EEESH_NS6_ILi1EEEEEENS1_35KernelTmaWarpSpecializedCooperativeEEENS5_IJNS5_IJNS6_ILi128EEEEEESN_NS5_IJNS6_ILi64EEEEEEEEENS_6half_tENS5_IJNS5_IJiiEEENS5_IJSI_iiEEES9_EEESR_NS5_IJNS5_IJSI_EEENS5_IJiiiEEES9_EEENS4_8TiledMMAINS4_8MMA_AtomIJNS4_4SM904GMMA26MMA_64x128x16_F32F16F16_SSILNS11_5MajorE0ELS13_1ELNS11_7ScaleInE1ELS14_1EEEEEENS4_6LayoutINS5_IJSH_SI_SI_EEENS5_IJSI_NS6_ILi0EEES19_EEEEENS5_IJNS4_10UnderscoreES1C_S1C_EEEEENS4_23SM90_TMA_LOAD_MULTICASTENS4_14ComposedLayoutINS4_7SwizzleILi3ELi4ELi3EEENS4_18smem_ptr_flag_bitsILi16EEENS17_INS5_IJS7_SO_EEENS5_IJSO_SI_EEEEEEEvNS4_8identityES1F_NS1G_IS1I_S1K_NS17_INS5_IJSO_S7_EEENS5_IJSI_SO_EEEEEEEvS1P_EENS_8epilogue10collective6detail29Sm90TmaWarpSpecializedAdapterINS1W_15DefaultEpilogueISR_NS5_IJSS_SV_S9_EEES20_NS1V_6thread17LinearCombinationISR_Li1EffLNS21_9ScaleType4KindE0ELNS_15FloatRoundStyleE2ESR_EENS1_15EpilogueDefaultEEEEEvvEEEEvNT_6ParamsE:
        /* <DEDUP_REMOVED lines=24> */
.L_x_670:
[----:B------:R-:W-:Y:S05]  /*0180*/  BSYNC B0 ;  /* 0x0000000000007941 */ /* 0x000fea0003800000 */
.L_x_669:
        /* <DEDUP_REMOVED lines=40> */
.L_x_671:
        /* <DEDUP_REMOVED lines=10> */
[----:B------:R-:W-:Y:S01]  /*04b0*/  IMAD.MOV.U32 R19, RZ, RZ, 0x1 ;  /* 0x00000001ff137424 */ /* 0x000fe200078e00ff */
[----:B------:R-:W-:Y:S01]  /*04c0*/  NOP ;  /* 0x0000000000007918 */ /* 0x000fe20000000000 */
[----:B------:R-:W-:Y:S01]  /*04d0*/  IMAD.IADD R5, R3, 0x1, -R4 ;  /* 0x0000000103057824 */ /* 0x000fe200078e0a04 */
[----:B------:R-:W-:Y:S01]  /*04e0*/  LOP3.LUT R11, R11, 0x3ffffffc, RZ, 0xc0, !PT ;  /* 0x3ffffffc0b0b7812 */ /* 0x000fe200078ec0ff */
[----:B------:R-:W2:Y:S03]  /*04f0*/  S2R R4, SR_CTAID.Y ;  /* 0x0000000000047919 */ /* 0x000ea60000002600 */
[----:B------:R-:W-:Y:S01]  /*0500*/  SHF.R.S32.HI R6, RZ, 0x1f, R5 ;  /* 0x0000001fff067819 */ /* 0x000fe20000011405 */
[----:B------:R-:W-:Y:S01]  /*0510*/  IMAD.IADD R2, R2, 0x1, -R11 ;  /* 0x0000000102027824 */ /* 0x000fe200078e0a0b */
[----:B------:R-:W3:Y:S02]  /*0520*/  LDC R15, c[0x0][0x148] ;  /* 0x00005200ff0f7b82 */ /* 0x000ee40000000800 */
[----:B------:R-:W-:-:S02]  /*0530*/  LEA.HI R6, R6, R5, RZ, 0x3 ;  /* 0x0000000506067211 */ /* 0x000fc400078f18ff */
[----:B-----5:R-:W-:Y:S02]  /*0540*/  ISETP.NE.OR P0, PT, R0, RZ, !P0 ;  /* 0x000000ff0000720c */ /* 0x020fe40004705670 */
[----:B0-----:R-:W-:Y:S02]  /*0550*/  I2FP.F32.U32 R0, UR9 ;  /* 0x0000000900007c45 */ /* 0x001fe40008201000 */
[--C-:B------:R-:W-:Y:S02]  /*0560*/  SHF.R.S32.HI R8, RZ, 0x3, R6.reuse ;  /* 0x00000003ff087819 */ /* 0x100fe40000011406 */
[----:B------:R-:W-:Y:S01]  /*0570*/  SHF.R.S32.HI R9, RZ, 0x1f, R6 ;  /* 0x0000001fff097819 */ /* 0x000fe20000011406 */
[----:B------:R-:W-:Y:S01]  /*0580*/  FMUL R6, R0, UR4 ;  /* 0x0000000400067c20 */ /* 0x000fe20008400000 */
[----:B------:R-:W-:Y:S02]  /*0590*/  ULDC UR4, c[0x0][0x154] ;  /* 0x0000550000047ab9 */ /* 0x000fe40000000800 */
[----:B------:R-:W-:-:S03]  /*05a0*/  LEA.HI R9, R9, R8, RZ, 0x2 ;  /* 0x0000000809097211 */ /* 0x000fc600078f10ff */
[----:B------:R-:W0:Y:S01]  /*05b0*/  F2I.U32.TRUNC.NTZ R6, R6 ;  /* 0x0000000600067305 */ /* 0x000e22000020f000 */
[----:B------:R-:W-:Y:S01]  /*05c0*/  LOP3.LUT R9, R9, 0xfffffffc, RZ, 0xc0, !PT ;  /* 0xfffffffc09097812 */ /* 0x000fe200078ec0ff */
[----:B------:R-:W-:Y:S01]  /*05d0*/  VOTEU.ALL UP0, P0 ;  /* 0x00000000003f7886 */ /* 0x000fe20000000000 */
[----:B------:R-:W-:-:S03]  /*05e0*/  VOTEU.ALL UP1, P0 ;  /* 0x00000000003f7886 */ /* 0x000fc60000020000 */
[----:B------:R-:W-:Y:S01]  /*05f0*/  IMAD.IADD R9, R8, 0x1, -R9 ;  /* 0x0000000108097824 */ /* 0x000fe200078e0a09 */
[----:B------:R-:W5:Y:S01]  /*0600*/  @!UP0 S2UR UR7, SR_CgaCtaId ;  /* 0x00000000000789c3 */ /* 0x000f620000008800 */
[----:B------:R-:W-:Y:S01]  /*0610*/  @!UP0 UMOV UR6, 0x400 ;  /* 0x0000040000068882 */ /* 0x000fe20000000000 */
[----:B--2---:R-:W-:Y:S01]  /*0620*/  I2FP.F32.U32 R8, R4 ;  /* 0x0000000400087245 */ /* 0x004fe20000201000 */
[----:B------:R-:W-:-:S04]  /*0630*/  IMAD R2, R2, 0x4, R9 ;  /* 0x0000000402027824 */ /* 0x000fc800078e0209 */
[----:B------:R-:W-:Y:S01]  /*0640*/  FMUL R8, R8, UR4 ;  /* 0x0000000408087c20 */ /* 0x000fe20008400000 */
[----:B------:R-:W-:Y:S01]  /*0650*/  LEA.HI R0, R2, R2, RZ, 0x1 ;  /* 0x0000000202007211 */ /* 0x000fe200078f08ff */
[----:B0-----:R-:W-:Y:S01]  /*0660*/  IMAD.MOV R11, RZ, RZ, -R6 ;  /* 0x000000ffff0b7224 */ /* 0x001fe200078e0a06 */
[----:B------:R-:W-:Y:S02]  /*0670*/  UMOV UR4, 0x20 ;  /* 0x0000002000047882 */ /* 0x000fe40000000000 */
[----:B------:R-:W-:Y:S01]  /*0680*/  LOP3.LUT R9, R0, 0xfffffffe, RZ, 0xc0, !PT ;  /* 0xfffffffe00097812 */ /* 0x000fe200078ec0ff */
[----:B-1----:R-:W-:Y:S01]  /*0690*/  IMAD R6, R10, R11, UR9 ;  /* 0x000000090a067e24 */ /* 0x002fe2000f8e020b */
[----:B------:R-:W0:Y:S01]  /*06a0*/  F2I.U32.TRUNC.NTZ R8, R8 ;  /* 0x0000000800087305 */ /* 0x000e22000020f000 */
[----:B------:R-:W1:Y:S01]  /*06b0*/  LDC R10, c[0x0][0x140] ;  /* 0x00005000ff0a7b82 */ /* 0x000e620000000800 */
[----:B------:R-:W-:-:S04]  /*06c0*/  @!UP0 UIADD3 UR4, -UR4, 0x100000, URZ ;  /* 0x0010000004048890 */ /* 0x000fc8000fffe13f */
[----:B------:R-:W-:Y:S02]  /*06d0*/  @!UP0 USHF.L.U32 UR5, UR4, 0xb, URZ ;  /* 0x0000000b04058899 */ /* 0x000fe4000800063f */
[----:B------:R-:W-:Y:S01]  /*06e0*/  @!UP0 USHF.L.U32 UR4, UR4, 0x1, URZ ;  /* 0x0000000104048899 */ /* 0x000fe2000800063f */
[----:B------:R-:W-:-:S05]  /*06f0*/  IMAD.IADD R9, R2, 0x1, -R9 ;  /* 0x0000000102097824 */ /* 0x000fca00078e0a09 */
[----:B------:R-:W-:Y:S01]  /*0700*/  ISETP.NE.AND P2, PT, R9, R6, PT ;  /* 0x000000060900720c */ /* 0x000fe20003f45270 */
[C---:B------:R-:W-:Y:S01]  /*0710*/  IMAD.SHL.U32 R9, R2.reuse, 0x4, RZ ;  /* 0x0000000402097824 */ /* 0x040fe200078e00ff */
[----:B-----5:R-:W-:Y:S01]  /*0720*/  @!UP0 ULEA UR6, UR7, UR6, 0x18 ;  /* 0x0000000607068291 */ /* 0x020fe2000f8ec03f */
[----:B------:R-:W-:Y:S01]  /*0730*/  VOTEU.ALL UP0, P0 ;  /* 0x00000000003f7886 */ /* 0x000fe20000000000 */
[----:B------:R-:W-:Y:S02]  /*0740*/  LOP3.LUT P0, RZ, R5, 0x7, RZ, 0xc0, !PT ;  /* 0x0000000705ff7812 */ /* 0x000fe4000780c0ff */
[----:B------:R-:W-:Y:S01]  /*0750*/  LOP3.LUT R22, R2, 0xc, R9, 0x78, !PT ;  /* 0x0000000c02167812 */ /* 0x000fe200078e7809 */
[----:B0-----:R-:W-:-:S03]  /*0760*/  IMAD.MOV R20, RZ, RZ, -R8 ;  /* 0x000000ffff147224 */ /* 0x001fc600078e0a08 */
[C---:B------:R-:W-:Y:S01]  /*0770*/  ISETP.LT.U32.AND P0, PT, R22.reuse, 0x4, !P0 ;  /* 0x000000041600780c */ /* 0x040fe20004701070 */
[----:B---3--:R-:W-:Y:S02]  /*0780*/  IMAD R9, R15, R20, R4 ;  /* 0x000000140f097224 */ /* 0x008fe400078e0204 */
[----:B------:R-:W-:Y:S01]  /*0790*/  @P2 LEA.HI R0, R22, R22, RZ, 0x1 ;  /* 0x0000001616002211 */ /* 0x000fe200078f08ff */
[----:B------:R-:W0:Y:S02]  /*07a0*/  FENCE.VIEW.ASYNC.S ;  /* 0x00000000000073c6 */ /* 0x000e240000000000 */
[----:B0-----:R0:W2:Y:S01]  /*07b0*/  @!UP0 SYNCS.EXCH.64 URZ, [UR6+0x80], UR4 ;  /* 0x00008004063f85b2 */ /* 0x0010a20008000100 */
[----:B-1----:R-:W-:Y:S02]  /*07c0*/  ISETP.EQ.U32.AND P4, PT, R10, 0x1, PT ;  /* 0x000000010a00780c */ /* 0x002fe40003f82070 */
[----:B------:R-:W-:-:S04]  /*07d0*/  @P2 SHF.R.S32.HI R0, RZ, 0x1, R0 ;  /* 0x00000001ff002819 */ /* 0x000fc80000011400 */
[----:B------:R-:W-:Y:S02]  /*07e0*/  @P2 ISETP.NE.AND P3, PT, R0, R9, PT ;  /* 0x000000090000220c */ /* 0x000fe40003f65270 */
[----:B------:R-:W-:Y:S02]  /*07f0*/  SEL R0, RZ, 0x1, !P0 ;  /* 0x00000001ff007807 */ /* 0x000fe40004000000 */
[----:B------:R-:W-:Y:S01]  /*0800*/  @P2 SEL R19, RZ, 0x1, P3 ;  /* 0x00000001ff132807 */ /* 0x000fe20001800000 */
[----:B------:R0:W1:Y:S03]  /*0810*/  @!UP1 SYNCS.EXCH.64 URZ, [UR6+0x88], UR4 ;  /* 0x00008804063f95b2 */ /* 0x0000660008000100 */
[----:B------:R-:W-:Y:S01]  /*0820*/  LOP3.LUT R19, R19, R0, RZ, 0xc0, !PT ;  /* 0x0000000013137212 */ /* 0x000fe200078ec0ff */
[----:B------:R-:W-:Y:S01]  /*0830*/  NOP ;  /* 0x0000000000007918 */ /* 0x000fe20000000000 */
[----:B------:R-:W-:Y:S01]  /*0840*/  LOP3.LUT R0, R3, 0x7f, RZ, 0xc0, !PT ;  /* 0x0000007f03007812 */ /* 0x000fe200078ec0ff */
[----:B0-2---:R-:W-:Y:S06]  /*0850*/  @!P4 BRA `(.L_x_672) ;  /* 0x000000000008c947 */ /* 0x005fec0003800000 */
[----:B-1--4-:R-:W-:Y:S01]  /*0860*/  UCGABAR_ARV ;  /* 0x00000000000079c7 */ /* 0x012fe20008000000 */
[----:B------:R-:W-:Y:S05]  /*0870*/  BRA `(.L_x_673) ;  /* 0x0000000000047947 */ /* 0x000fea0003800000 */
.L_x_672:
[----:B-1--4-:R-:W-:Y:S01]  /*0880*/  NOP ;  /* 0x0000000000007918 */ /* 0x012fe20000000000 */
.L_x_673:
[----:B------:R-:W0:Y:S01]  /*0890*/  LDC R2, c[0x0][0x65c] ;  /* 0x00019700ff027b82 */ /* 0x000e220000000800 */
[----:B------:R-:W-:Y:S01]  /*08a0*/  ULDC UR4, c[0x0][0x284] ;  /* 0x0000a10000047ab9 */ /* 0x000fe20000000800 */
[----:B------:R-:W-:Y:S01]  /*08b0*/  ULDC UR37, c[0x0][0x28c] ;  /* 0x0000a30000257ab9 */ /* 0x000fe20000000800 */
[----:B------:R-:W-:Y:S01]  /*08c0*/  UIADD3 UR4, UR4, 0x7f, URZ ;  /* 0x0000007f04047890 */ /* 0x000fe2000fffe03f */
[----:B------:R-:W-:Y:S01]  /*08d0*/  IMAD.U32 R8, RZ, RZ, UR9 ;  /* 0x00000009ff087e24 */ /* 0x000fe2000f8e00ff */
[----:B------:R-:W-:Y:S01]  /*08e0*/  UIADD3 UR6, UR37, 0x3f, URZ ;  /* 0x0000003f25067890 */ /* 0x000fe2000fffe03f */
[----:B------:R-:W-:Y:S01]  /*08f0*/  IMAD.MOV.U32 R9, RZ, RZ, RZ ;  /* 0x000000ffff097224 */ /* 0x000fe200078e00ff */
[----:B------:R-:W-:Y:S02]  /*0900*/  USHF.R.S32.HI UR5, URZ, 0x1f, UR4 ;  /* 0x0000001f3f057899 */ /* 0x000fe40008011404 */
[----:B------:R-:W-:Y:S02]  /*0910*/  USHF.R.S32.HI UR7, URZ, 0x1f, UR6 ;  /* 0x0000001f3f077899 */ /* 0x000fe40008011406 */
[----:B------:R-:W-:-:S02]  /*0920*/  ULEA.HI UR36, UR5, UR4, URZ, 0x7 ;  /* 0x0000000405247291 */ /* 0x000fc4000f8f383f */
[----:B------:R-:W-:Y:S02]  /*0930*/  ULEA.HI UR7, UR7, UR6, URZ, 0x6 ;  /* 0x0000000607077291 */ /* 0x000fe4000f8f303f */
[----:B------:R-:W-:Y:S02]  /*0940*/  USHF.R.S32.HI UR36, URZ, 0x7, UR36 ;  /* 0x000000073f247899 */ /* 0x000fe40008011424 */
[----:B------:R-:W-:Y:S01]  /*0950*/  USHF.R.S32.HI UR39, URZ, 0x6, UR7 ;  /* 0x000000063f277899 */ /* 0x000fe20008011407 */
[----:B0-----:R-:W-:-:S04]  /*0960*/  ISETP.NE.AND P2, PT, R2, 0x1, PT ;  /* 0x000000010200780c */ /* 0x001fc80003f45270 */
[----:B------:R-:W-:-:S09]  /*0970*/  P2R R5, PR, RZ, 0x4 ;  /* 0x00000004ff057803 */ /* 0x000fd20000000000 */
[----:B------:R-:W0:Y:S01]  /*0980*/  @P2 LDC R17, c[0x0][0x10] ;  /* 0x00000400ff112b82 */ /* 0x000e220000000800 */
[----:B------:R-:W-:-:S07]  /*0990*/  @P2 IMAD.MOV.U32 R5, RZ, RZ, RZ ;  /* 0x000000ffff052224 */ /* 0x000fce00078e00ff */
[----:B------:R-:W1:Y:S01]  /*09a0*/  @!P2 LDC R11, c[0x0][0xc] ;  /* 0x00000300ff0bab82 */ /* 0x000e620000000800 */
[----:B------:R-:W-:Y:S01]  /*09b0*/  ULDC UR4, c[0x0][0xc] ;  /* 0x0000030000047ab9 */ /* 0x000fe20000000800 */
[----:B------:R-:W-:Y:S01]  /*09c0*/  ULDC UR5, c[0x0][0x10] ;  /* 0x0000040000057ab9 */ /* 0x000fe20000000800 */
[----:B------:R-:W-:Y:S01]  /*09d0*/  ULDC UR6, c[0x0][0x14] ;  /* 0x0000050000067ab9 */ /* 0x000fe20000000800 */
[----:B------:R-:W-:-:S04]  /*09e0*/  UIMAD.WIDE.U32 UR4, UR4, UR5, URZ ;  /* 0x00000005040472a5 */ /* 0x000fc8000f8e003f */
[----:B------:R-:W-:Y:S02]  /*09f0*/  UIMAD.WIDE.U32 UR42, UR4, UR6, URZ ;  /* 0x00000006042a72a5 */ /* 0x000fe4000f8e003f */
[----:B------:R-:W-:-:S04]  /*0a00*/  UIMAD UR40, UR5, UR6, URZ ;  /* 0x00000006052872a4 */ /* 0x000fc8000f8e023f */
[----:B------:R-:W-:Y:S01]  /*0a10*/  UIADD3 UR40, UR43, UR40, URZ ;  /* 0x000000282b287290 */ /* 0x000fe2000fffe03f */
[----:B0-----:R-:W-:-:S04]  /*0a20*/  @P2 IMAD.WIDE.U32 R16, R17, UR9, R4 ;  /* 0x0000000911102c25 */ /* 0x001fc8000f8e0004 */
[----:B-1----:R-:W-:-:S04]  /*0a30*/  @!P2 IMAD.WIDE.U32 R8, R4, R11, R8 ;  /* 0x0000000b0408a225 */ /* 0x002fc800078e0008 */
[----:B------:R-:W-:Y:S02]  /*0a40*/  @P2 IMAD.MOV.U32 R11, RZ, RZ, RZ ;  /* 0x000000ffff0b2224 */ /* 0x000fe400078e00ff */
[----:B------:R-:W-:Y:S02]  /*0a50*/  @!P2 IMAD.MOV.U32 R16, RZ, RZ, R8 ;  /* 0x000000ffff10a224 */ /* 0x000fe400078e0008 */
[----:B------:R-:W-:Y:S02]  /*0a60*/  @P2 IMAD.IADD R17, R17, 0x1, R11 ;  /* 0x0000000111112824 */ /* 0x000fe400078e020b */
[----:B------:R-:W-:Y:S01]  /*0a70*/  @!P2 IMAD.MOV.U32 R17, RZ, RZ, R9 ;  /* 0x000000ffff11a224 */ /* 0x000fe200078e0009 */
[----:B------:R-:W-:Y:S06]  /*0a80*/  @!P4 BRA `(.L_x_674) ;  /* 0x00000000000cc947 */ /* 0x000fec0003800000 */
[----:B------:R-:W-:Y:S01]  /*0a90*/  UCGABAR_WAIT ;  /* 0x0000000000007dc7 */ /* 0x000fe20008000000 */
[----:B------:R-:W-:Y:S01]  /*0aa0*/  CCTL.IVALL ;  /* 0x00000000ff00798f */ /* 0x000fe20002000000 */
[----:B------:R-:W-:Y:S05]  /*0ab0*/  BRA `(.L_x_675) ;  /* 0x0000000000047947 */ /* 0x000fea0003800000 */
.L_x_674:
[----:B------:R-:W-:Y:S06]  /*0ac0*/  BAR.SYNC.DEFER_BLOCKING 0x0 ;  /* 0x0000000000007b1d */ /* 0x000fec0000010000 */
.L_x_675:
        /* <DEDUP_REMOVED lines=30> */
.L_x_678:
[----:B------:R-:W0:Y:S01]  /*0cb0*/  LDC.64 R28, c[0x0][0x640] ;  /* 0x00019000ff1c7b82 */ /* 0x000e220000000a00 */
[--C-:B------:R-:W-:Y:S01]  /*0cc0*/  SHF.R.U64 R30, R8, R14, R9.reuse ;  /* 0x0000000e081e7219 */ /* 0x100fe20000001209 */
[----:B------:R-:W-:Y:S01]  /*0cd0*/  IMAD R31, R15, R20, R4 ;  /* 0x000000140f1f7224 */ /* 0x000fe200078e0204 */
[----:B------:R-:W-:Y:S01]  /*0ce0*/  SHF.R.U32.HI R5, RZ, R14, R9 ;  /* 0x0000000eff057219 */ /* 0x000fe20000011609 */
[----:B------:R-:W-:Y:S01]  /*0cf0*/  IMAD.MOV.U32 R15, RZ, RZ, 0x1 ;  /* 0x00000001ff0f7424 */ /* 0x000fe200078e00ff */
        /* <DEDUP_REMOVED lines=36> */
.L_x_679:
[----:B-1----:R-:W-:Y:S01]  /*0f40*/  SHF.R.U64 R8, R4, R23, R5 ;  /* 0x0000001704087219 */ /* 0x002fe20000001205 */
[----:B0-----:R-:W-:Y:S01]  /*0f50*/  VIADD R9, R21, 0xffffffff ;  /* 0xffffffff15097836 */ /* 0x001fe20000000000 */
[----:B------:R-:W-:Y:S01]  /*0f60*/  SHF.L.U32 R4, R15, R24, RZ ;  /* 0x000000180f047219 */ /* 0x000fe200000006ff */
[----:B------:R-:W-:Y:S01]  /*0f70*/  IMAD.MOV.U32 R23, RZ, RZ, R30 ;  /* 0x000000ffff177224 */ /* 0x000fe200078e001e */
[----:B------:R-:W-:Y:S01]  /*0f80*/  LOP3.LUT R5, R27, R12, RZ, 0xc0, !PT ;  /* 0x0000000c1b057212 */ /* 0x000fe200078ec0ff */
[----:B------:R-:W-:Y:S01]  /*0f90*/  IMAD.MOV R10, RZ, RZ, -R8 ;  /* 0x000000ffff0a7224 */ /* 0x000fe200078e0a08 */
[----:B------:R-:W-:Y:S02]  /*0fa0*/  SEL R6, R6, R31, !P2 ;  /* 0x0000001f06067207 */ /* 0x000fe40005000000 */
[----:B------:R-:W-:Y:S01]  /*0fb0*/  LOP3.LUT R9, R14, R9, RZ, 0xc0, !PT ;  /* 0x000000090e097212 */ /* 0x000fe200078ec0ff */
[----:B------:R-:W-:Y:S02]  /*0fc0*/  IMAD R5, R4, R8, R5 ;  /* 0x0000000804057224 */ /* 0x000fe400078e0205 */
[----:B--2---:R-:W-:-:S02]  /*0fd0*/  IMAD R4, R10, R25, R18 ;  /* 0x000000190a047224 */ /* 0x004fc400078e0212 */
[----:B---3--:R-:W-:Y:S02]  /*0fe0*/  IMAD R6, R5, R26, R6 ;  /* 0x0000001a05067224 */ /* 0x008fe400078e0206 */
[----:B------:R-:W-:Y:S02]  /*0ff0*/  IMAD R5, R4, R21, R9 ;  /* 0x0000001504057224 */ /* 0x000fe400078e0209 */
[----:B------:R-:W-:-:S03]  /*1000*/  IMAD.MOV.U32 R8, RZ, RZ, 0x1 ;  /* 0x00000001ff087424 */ /* 0x000fc600078e00ff */
[----:B------:R-:W-:Y:S02]  /*1010*/  SEL R88, R5, R6, !P2 ;  /* 0x0000000605587207 */ /* 0x000fe40005000000 */
[----:B------:R-:W-:-:S07]  /*1020*/  SEL R18, R6, R5, !P2 ;  /* 0x0000000506127207 */ /* 0x000fce0005000000 */
.L_x_677:
        /* <DEDUP_REMOVED lines=16> */
.L_x_680:
[----:B------:R-:W-:Y:S02]  /*1130*/  ULDC.64 UR4, c[0x0][0x588] ;  /* 0x0001620000047ab9 */ /* 0x000fe40000000a00 */
[----:B------:R-:W-:-:S04]  /*1140*/  ISETP.NE.U32.AND P0, PT, RZ, UR4, PT ;  /* 0x00000004ff007c0c */ /* 0x000fc8000bf05070 */
[----:B------:R-:W-:-:S13]  /*1150*/  ISETP.NE.AND.EX P0, PT, RZ, UR5, PT, P0 ;  /* 0x00000005ff007c0c */ /* 0x000fda000bf05300 */
[----:B------:R-:W-:Y:S05]  /*1160*/  @!P0 BRA `(.L_x_682) ;  /* 0x00000000000c8947 */ /* 0x000fea0003800000 */
[----:B------:R-:W0:Y:S02]  /*1170*/  LDC.64 R4, c[0x0][0x588] ;  /* 0x00016200ff047b82 */ /* 0x000e240000000a00 */
[----:B0-----:R1:W5:Y:S01]  /*1180*/  LDG.E R89, desc[UR44][R4.64] ;  /* 0x0000002c04597981 */ /* 0x001362000c1e1900 */
[----:B------:R-:W-:Y:S05]  /*1190*/  BRA `(.L_x_681) ;  /* 0x0000000000087947 */ /* 0x000fea0003800000 */
.L_x_682:
[----:B------:R-:W-:Y:S02]  /*11a0*/  ULDC UR4, c[0x0][0x580] ;  /* 0x0001600000047ab9 */ /* 0x000fe40000000800 */
[----:B------:R-:W-:-:S07]  /*11b0*/  IMAD.U32 R89, RZ, RZ, UR4 ;  /* 0x00000004ff597e24 */ /* 0x000fce000f8e00ff */
.L_x_681:
        /* <DEDUP_REMOVED lines=11> */
.L_x_683:
[----:B------:R-:W-:Y:S02]  /*1270*/  ULDC.64 UR4, c[0x0][0x590] ;  /* 0x0001640000047ab9 */ /* 0x000fe40000000a00 */
[----:B------:R-:W-:-:S04]  /*1280*/  ISETP.NE.U32.AND P0, PT, RZ, UR4, PT ;  /* 0x00000004ff007c0c */ /* 0x000fc8000bf05070 */
[----:B------:R-:W-:-:S13]  /*1290*/  ISETP.NE.AND.EX P0, PT, RZ, UR5, PT, P0 ;  /* 0x00000005ff007c0c */ /* 0x000fda000bf05300 */
[----:B------:R-:W-:Y:S05]  /*12a0*/  @!P0 BRA `(.L_x_685) ;  /* 0x00000000000c8947 */ /* 0x000fea0003800000 */
[----:B------:R-:W2:Y:S02]  /*12b0*/  LDC.64 R90, c[0x0][0x590] ;  /* 0x00016400ff5a7b82 */ /* 0x000ea40000000a00 */
[----:B--2---:R2:W5:Y:S01]  /*12c0*/  LDG.E R90, desc[UR44][R90.64] ;  /* 0x0000002c5a5a7981 */ /* 0x004562000c1e1900 */
[----:B------:R-:W-:Y:S05]  /*12d0*/  BRA `(.L_x_684) ;  /* 0x0000000000087947 */ /* 0x000fea0003800000 */
.L_x_685:
[----:B------:R-:W-:Y:S02]  /*12e0*/  ULDC UR4, c[0x0][0x584] ;  /* 0x0001610000047ab9 */ /* 0x000fe40000000800 */
[----:B------:R-:W-:-:S07]  /*12f0*/  IMAD.U32 R90, RZ, RZ, UR4 ;  /* 0x00000004ff5a7e24 */ /* 0x000fce000f8e00ff */
.L_x_684:
[----:B------:R-:W-:-:S13]  /*1300*/  LOP3.LUT P0, RZ, R8, 0xff, RZ, 0xc0, !PT ;  /* 0x000000ff08ff7812 */ /* 0x000fda000780c0ff */
[----:B------:R-:W-:Y:S05]  /*1310*/  @!P0 EXIT ;  /* 0x000000000000894d */ /* 0x000fea0003800000 */
[----:B------:R-:W3:Y:S01]  /*1320*/  LDC R96, c[0x0][0x5b0] ;  /* 0x00016c00ff607b82 */ /* 0x000ee20000000800 */
[----:B01----:R-:W-:Y:S01]  /*1330*/  SHF.R.U32.HI R5, RZ, 0x5, R0 ;  /* 0x00000005ff057819 */ /* 0x003fe20000011600 */
[----:B------:R-:W-:Y:S01]  /*1340*/  IMAD.SHL.U32 R6, R7, 0x40, RZ ;  /* 0x0000004007067824 */ /* 0x000fe200078e00ff */
[----:B------:R-:W-:Y:S01]  /*1350*/  SHF.R.U32.HI R4, RZ, 0x2, R3 ;  /* 0x00000002ff047819 */ /* 0x000fe20000011603 */
[C---:B------:R-:W-:Y:S01]  /*1360*/  IMAD.SHL.U32 R0, R3.reuse, 0x2, RZ ;  /* 0x0000000203007824 */ /* 0x040fe200078e00ff */
        /* <DEDUP_REMOVED lines=12> */
[----:B------:R-:W-:Y:S01]  /*1430*/  LOP3.LUT R95, R3, 0x80, RZ, 0xc0, !PT ;  /* 0x00000080035f7812 */ /* 0x000fe200078ec0ff */
[----:B------:R-:W-:Y:S01]  /*1440*/  IMAD R4, R7, -0x40, R4 ;  /* 0xffffffc007047824 */ /* 0x000fe200078e0204 */
[----:B------:R-:W-:Y:S01]  /*1450*/  ULDC UR4, c[0x0][0x284] ;  /* 0x0000a10000047ab9 */ /* 0x000fe20000000800 */
[----:B------:R-:W-:Y:S01]  /*1460*/  USEL UR47, UR49, 0x1, UP0 ;  /* 0x00000001312f7887 */ /* 0x000fe20008000000 */
[----:B------:R-:W-:Y:S01]  /*1470*/  SHF.R.U32.HI R95, RZ, 0x7, R95 ;  /* 0x00000007ff5f7819 */ /* 0x000fe2000001165f */
[----:B------:R-:W-:Y:S01]  /*1480*/  VIADD R169, R4, UR4 ;  /* 0x0000000404a97c36 */ /* 0x000fe20008000000 */
        /* <DEDUP_REMOVED lines=102> */
[----:B------:R-:W-:-:S07]  /*1af0*/  SHF.L.U64.HI R191, R138, 0x1, R191 ;  /* 0x000000018abf7819 */ /* 0x000fce00000102bf */
.L_x_835:
        /* <DEDUP_REMOVED lines=32> */
.L_x_686:
[----:B------:R-:W-:-:S05]  /*1d00*/  IMAD.U32 R0, RZ, RZ, UR50 ;  /* 0x00000032ff007e24 */ /* 0x000fca000f8e00ff */
[----:B------:R-:W-:-:S13]  /*1d10*/  ISETP.NE.AND P0, PT, R0, 0x3, PT ;  /* 0x000000030000780c */ /* 0x000fda0003f05270 */
[----:B------:R-:W-:Y:S05]  /*1d20*/  @!P0 BRA `(.L_x_687) ;  /* 0x0000000000048947 */ /* 0x000fea0003800000 */
[----:B------:R-:W-:Y:S01]  /*1d30*/  BPT.TRAP 0x1 ;  /* 0x000000040000795c */ /* 0x000fe20000300000 */
.L_x_687:
        /* <DEDUP_REMOVED lines=11> */
.L_x_688:
[----:B------:R-:W-:-:S05]  /*1df0*/  IMAD.U32 R4, RZ, RZ, UR47 ;  /* 0x0000002fff047e24 */ /* 0x000fca000f8e00ff */
[----:B------:R-:W-:Y:S01]  /*1e00*/  ISETP.GE.AND P2, PT, R4, 0x1, PT ;  /* 0x000000010400780c */ /* 0x000fe20003f46270 */
[----:B-1----:R-:W-:-:S12]  /*1e10*/  @P1 BRA `(.L_x_689) ;  /* 0x0000000000081947 */ /* 0x002fd80003800000 */
[----:B------:R-:W1:Y:S02]  /*1e20*/  SYNCS.PHASECHK.TRANS64.TRYWAIT P1, [R3+URZ], R0 ;  /* 0x00000000030075a7 */ /* 0x000e64000802017f */
[----:B-1----:R-:W-:Y:S05]  /*1e30*/  @!P1 BRA `(.L_x_690) ;  /* 0x0000007400d89947 */ /* 0x002fea0003800000 */
.L_x_689:
        /* <DEDUP_REMOVED lines=45> */
.L_x_698:
[----:B------:R-:W-:Y:S05]  /*2110*/  @!P0 BRA `(.L_x_692) ;  /* 0x0000000000048947 */ /* 0x000fea0003800000 */
[----:B------:R-:W-:Y:S01]  /*2120*/  BPT.TRAP 0x1 ;  /* 0x000000040000795c */ /* 0x000fe20000300000 */
.L_x_692:
        /* <DEDUP_REMOVED lines=10> */
.L_x_693:
[----:B-1----:R-:W-:Y:S05]  /*21d0*/  @P1 BRA `(.L_x_694) ;  /* 0x0000000000081947 */ /* 0x002fea0003800000 */
[----:B------:R-:W1:Y:S02]  /*21e0*/  SYNCS.PHASECHK.TRANS64.TRYWAIT P1, [R4+URZ], R3 ;  /* 0x00000003040075a7 */ /* 0x000e64000802017f */
[----:B-1----:R-:W-:Y:S05]  /*21f0*/  @!P1 BRA `(.L_x_695) ;  /* 0x0000007000fc9947 */ /* 0x002fea0003800000 */
.L_x_694:
        /* <DEDUP_REMOVED lines=32> */
.L_x_696:
        /* <DEDUP_REMOVED lines=10> */
.L_x_697:
        /* <DEDUP_REMOVED lines=11> */
.L_x_691:
[----:B------:R-:W-:Y:S02]  /*2550*/  ULDC UR7, c[0x0][0x28c] ;  /* 0x0000a30000077ab9 */ /* 0x000fe40000000800 */
[----:B------:R-:W-:-:S06]  /*2560*/  UISETP.GE.AND UP0, UPT, UR7, 0x1, UPT ;  /* 0x000000010700788c */ /* 0x000fcc000bf06270 */
[----:B------:R-:W-:-:S13]  /*2570*/  PLOP3.LUT P1, PT, PT, PT, UP0, 0x80, 0x0 ;  /* 0x000000000000781c */ /* 0x000fda0003f2f008 */
[----:B------:R-:W-:Y:S05]  /*2580*/  @!P1 BRA `(.L_x_699) ;  /* 0x0000000000549947 */ /* 0x000fea0003800000 */
[----:B------:R-:W-:Y:S05]  /*2590*/  @!P0 BRA `(.L_x_700) ;  /* 0x0000000000048947 */ /* 0x000fea0003800000 */
[----:B------:R-:W-:Y:S01]  /*25a0*/  BPT.TRAP 0x1 ;  /* 0x000000040000795c */ /* 0x000fe20000300000 */
.L_x_700:
        /* <DEDUP_REMOVED lines=14> */
.L_x_702:
[----:B------:R-:W-:Y:S05]  /*2690*/  BSYNC B0 ;  /* 0x0000000000007941 */ /* 0x000fea0003800000 */
.L_x_701:
[----:B------:R-:W-:-:S06]  /*26a0*/  UISETP.GT.U32.AND UP0, UPT, UR38, 0x1, UPT ;  /* 0x000000012600788c */ /* 0x000fcc000bf04070 */
[----:B------:R-:W-:-:S13]  /*26b0*/  PLOP3.LUT P0, PT, PT, PT, UP0, 0x80, 0x0 ;  /* 0x000000000000781c */ /* 0x000fda0003f0f008 */
[----:B------:R-:W-:Y:S05]  /*26c0*/  @P0 BRA `(.L_x_699) ;  /* 0x0000000000040947 */ /* 0x000fea0003800000 */
[----:B------:R-:W-:Y:S01]  /*26d0*/  BPT.TRAP 0x1 ;  /* 0x000000040000795c */ /* 0x000fe20000300000 */
.L_x_699:
[----:B012---:R-:W-:Y:S01]  /*26e0*/  IABS R3, UR36 ;  /* 0x0000002400037c13 */ /* 0x007fe20008000000 */
[----:B------:R-:W-:Y:S01]  /*26f0*/  UIADD3 UR46, UR49, UR46, URZ ;  /* 0x0000002e312e7290 */ /* 0x000fe2000fffe03f */
[----:B------:R-:W-:Y:S01]  /*2700*/  IABS R8, R18 ;  /* 0x0000001200087213 */ /* 0x000fe20000000000 */
[----:B------:R-:W-:Y:S01]  /*2710*/  UIADD3 UR6, UR7, 0x7e, URZ ;  /* 0x0000007e07067890 */ /* 0x000fe2000fffe03f */
[----:B------:R-:W0:Y:S01]  /*2720*/  I2F.RP R0, R3 ;  /* 0x0000000300007306 */ /* 0x000e220000209400 */
[----:B------:R-:W-:Y:S01]  /*2730*/  IABS R9, UR36 ;  /* 0x0000002400097c13 */ /* 0x000fe20008000000 */
[----:B------:R-:W-:Y:S02]  /*2740*/  UIMAD.WIDE.U32 UR4, UR46, 0x24924925, URZ ;  /* 0x249249252e0478a5 */ /* 0x000fe4000f8e003f */
[----:B------:R-:W-:Y:S02]  /*2750*/  UISETP.GT.U32.AND UP0, UPT, UR46, 0x6, UPT ;  /* 0x000000062e00788c */ /* 0x000fe4000bf04070 */
[----:B------:R-:W-:-:S02]  /*2760*/  UIADD3 UR4, UR46, -UR5, URZ ;  /* 0x800000052e047290 */ /* 0x000fc4000fffe03f */
[----:B------:R-:W-:Y:S02]  /*2770*/  UISETP.LT.U32.AND UP0, UPT, UR6, 0x7f, UP0 ;  /* 0x0000007f0600788c */ /* 0x000fe40008701070 */
[----:B------:R-:W-:Y:S02]  /*2780*/  ULEA.HI UR4, UR4, UR5, URZ, 0x1f ;  /* 0x0000000504047291 */ /* 0x000fe4000f8ff83f */
[----:B------:R-:W-:Y:S01]  /*2790*/  USEL UR5, URZ, 0x1, !UP0 ;  /* 0x000000013f057887 */ /* 0x000fe2000c000000 */
[----:B------:R-:W-:Y:S01]  /*27a0*/  ULDC.64 UR12, c[0x0][0x5c8] ;  /* 0x00017200000c7ab9 */ /* 0x000fe20000000a00 */
[----:B0-----:R-:W0:Y:S02]  /*27b0*/  MUFU.RCP R0, R0 ;  /* 0x0000000000007308 */ /* 0x001e240000001000 */
[----:B------:R-:W-:Y:S02]  /*27c0*/  ULOP3.LUT UR41, UR41, UR5, URZ, 0x3c, !UPT ;  /* 0x0000000529297292 */ /* 0x000fe4000f8e3c3f */
[----:B------:R-:W-:Y:S01]  /*27d0*/  UISETP.GE.U32.AND UP1, UPT, UR6, 0x7f, UPT ;  /* 0x0000007f0600788c */ /* 0x000fe2000bf26070 */
[----:B------:R-:W-:Y:S01]  /*27e0*/  ULDC UR5, c[0x0][0x288] ;  /* 0x0000a20000057ab9 */ /* 0x000fe20000000800 */
[----:B------:R-:W-:Y:S01]  /*27f0*/  ULDC UR8, c[0x0][0x5b8] ;  /* 0x00016e0000087ab9 */ /* 0x000fe20000000800 */
[----:B------:R-:W-:Y:S01]  /*2800*/  USHF.R.U32.HI UR4, URZ, 0x2, UR4 ;  /* 0x000000023f047899 */ /* 0x000fe20008011604 */
[----:B------:R-:W-:-:S03]  /*2810*/  ULDC.64 UR10, c[0x0][0x5b0] ;  /* 0x00016c00000a7ab9 */ /* 0x000fc60000000a00 */
[----:B------:R-:W-:-:S04]  /*2820*/  UIMAD UR46, UR4, -0x7, UR46 ;  /* 0xfffffff9042e78a4 */ /* 0x000fc8000f8e022e */
[----:B------:R-:W-:Y:S01]  /*2830*/  @UP1 ULOP3.LUT UR41, UR41, 0x1, UR4, 0x78, !UPT ;  /* 0x0000000129291892 */ /* 0x000fe2000f8e7804 */
[----:B0-----:R-:W-:Y:S02]  /*2840*/  VIADD R4, R0, 0xffffffe ;  /* 0x0ffffffe00047836 */ /* 0x001fe40000000000 */
[----:B------:R-:W-:Y:S02]  /*2850*/  IMAD.MOV R0, RZ, RZ, -R9 ;  /* 0x000000ffff007224 */ /* 0x000fe400078e0a09 */
[----:B------:R0:W1:Y:S01]  /*2860*/  F2I.FTZ.U32.TRUNC.NTZ R5, R4 ;  /* 0x0000000400057305 */ /* 0x000062000021f000 */
[----:B------:R-:W2:Y:S01]  /*2870*/  LDC R9, c[0x0][0x284] ;  /* 0x0000a100ff097b82 */ /* 0x000ea20000000800 */
[----:B0-----:R-:W-:Y:S02]  /*2880*/  IMAD.MOV.U32 R4, RZ, RZ, RZ ;  /* 0x000000ffff047224 */ /* 0x001fe400078e00ff */
[----:B-1----:R-:W-:-:S04]  /*2890*/  IMAD.MOV R6, RZ, RZ, -R5 ;  /* 0x000000ffff067224 */ /* 0x002fc800078e0a05 */
[----:B------:R-:W-:Y:S02]  /*28a0*/  IMAD R7, R6, R3, RZ ;  /* 0x0000000306077224 */ /* 0x000fe400078e02ff */
[----:B------:R-:W-:Y:S02]  /*28b0*/  IMAD.MOV.U32 R6, RZ, RZ, R8 ;  /* 0x000000ffff067224 */ /* 0x000fe400078e0008 */
[----:B------:R-:W-:-:S04]  /*28c0*/  IMAD.HI.U32 R5, R5, R7, R4 ;  /* 0x0000000705057227 */ /* 0x000fc800078e0004 */
[----:B------:R-:W-:Y:S02]  /*28d0*/  IMAD.SHL.U32 R8, R88, 0x80, RZ ;  /* 0x0000008058087824 */ /* 0x000fe400078e00ff */
[----:B------:R-:W-:-:S04]  /*28e0*/  IMAD.HI.U32 R5, R5, R6, RZ ;  /* 0x0000000605057227 */ /* 0x000fc800078e00ff */
[----:B------:R-:W-:-:S05]  /*28f0*/  IMAD R0, R5, R0, R6 ;  /* 0x0000000005007224 */ /* 0x000fca00078e0206 */
[----:B------:R-:W-:-:S13]  /*2900*/  ISETP.GT.U32.AND P1, PT, R3, R0, PT ;  /* 0x000000000300720c */ /* 0x000fda0003f24070 */
[----:B------:R-:W-:Y:S02]  /*2910*/  @!P1 IMAD.IADD R0, R0, 0x1, -R3 ;  /* 0x0000000100009824 */ /* 0x000fe400078e0a03 */
[----:B------:R-:W-:Y:S01]  /*2920*/  @!P1 VIADD R5, R5, 0x1 ;  /* 0x0000000105059836 */ /* 0x000fe20000000000 */
[----:B------:R-:W-:Y:S02]  /*2930*/  ISETP.NE.AND P1, PT, RZ, UR36, PT ;  /* 0x00000024ff007c0c */ /* 0x000fe4000bf25270 */
[----:B------:R-:W-:Y:S02]  /*2940*/  ISETP.GE.U32.AND P0, PT, R0, R3, PT ;  /* 0x000000030000720c */ /* 0x000fe40003f06070 */
[----:B------:R-:W-:-:S04]  /*2950*/  LOP3.LUT R0, R18, UR36, RZ, 0x3c, !PT ;  /* 0x0000002412007c12 */ /* 0x000fc8000f8e3cff */
[----:B------:R-:W-:Y:S02]  /*2960*/  ISETP.GE.AND P2, PT, R0, RZ, PT ;  /* 0x000000ff0000720c */ /* 0x000fe40003f46270 */
[----:B------:R-:W0:Y:S05]  /*2970*/  LDC R0, c[0x0][0x5d0] ;  /* 0x00017400ff007b82 */ /* 0x000e2a0000000800 */
[----:B------:R-:W-:-:S06]  /*2980*/  @P0 VIADD R5, R5, 0x1 ;  /* 0x0000000105050836 */ /* 0x000fcc0000000000 */
[----:B------:R-:W-:Y:S01]  /*2990*/  @!P2 IMAD.MOV R5, RZ, RZ, -R5 ;  /* 0x000000ffff05a224 */ /* 0x000fe200078e0a05 */
[----:B------:R-:W-:-:S05]  /*29a0*/  @!P1 LOP3.LUT R5, RZ, UR36, RZ, 0x33, !PT ;  /* 0x00000024ff059c12 */ /* 0x000fca000f8e33ff */
[----:B------:R-:W-:-:S04]  /*29b0*/  IMAD.MOV R3, RZ, RZ, -R5 ;  /* 0x000000ffff037224 */ /* 0x000fc800078e0a05 */
[----:B------:R-:W-:Y:S02]  /*29c0*/  IMAD R3, R3, UR36, R18 ;  /* 0x0000002403037c24 */ /* 0x000fe4000f8e0212 */
[----:B------:R-:W-:Y:S02]  /*29d0*/  IMAD.MOV.U32 R18, RZ, RZ, -0x1 ;  /* 0xffffffffff127424 */ /* 0x000fe400078e00ff */
[----:B------:R-:W-:Y:S02]  /*29e0*/  IMAD.SHL.U32 R6, R3, 0x80, RZ ;  /* 0x0000008003067824 */ /* 0x000fe400078e00ff */
[----:B0-----:R-:W-:Y:S02]  /*29f0*/  IMAD R0, R23, R0, RZ ;  /* 0x0000000017007224 */ /* 0x001fe400078e02ff */
[----:B------:R-:W-:Y:S01]  /*2a00*/  IMAD R4, R3, UR12, R88 ;  /* 0x0000000c03047c24 */ /* 0x000fe2000f8e0258 */
[----:B--2---:R-:W-:Y:S01]  /*2a10*/  ISETP.GE.AND P0, PT, R6, R9, PT ;  /* 0x000000090600720c */ /* 0x004fe20003f06270 */
[----:B------:R-:W-:-:S02]  /*2a20*/  IMAD R7, R5, UR13, R0 ;  /* 0x0000000d05077c24 */ /* 0x000fc4000f8e0200 */
[----:B------:R-:W-:Y:S01]  /*2a30*/  IMAD R0, R23, UR8, RZ ;  /* 0x0000000817007c24 */ /* 0x000fe2000f8e02ff */
[C---:B------:R-:W-:Y:S01]  /*2a40*/  ISETP.GT.OR P0, PT, R5.reuse, 0x7, P0 ;  /* 0x000000070500780c */ /* 0x040fe20000704670 */
[----:B------:R-:W-:Y:S02]  /*2a50*/  IMAD R4, R4, 0x80, R7 ;  /* 0x0000008004047824 */ /* 0x000fe400078e0207 */
[----:B------:R-:W-:Y:S01]  /*2a60*/  IMAD R0, R5, UR11, R0 ;  /* 0x0000000b05007c24 */ /* 0x000fe2000f8e0200 */
[----:B------:R-:W-:Y:S01]  /*2a70*/  ISETP.GE.OR P0, PT, R8, UR5, P0 ;  /* 0x0000000508007c0c */ /* 0x000fe20008706670 */
[----:B------:R-:W-:Y:S01]  /*2a80*/  IMAD R3, R3, UR10, R88 ;  /* 0x0000000a03037c24 */ /* 0x000fe2000f8e0258 */
[----:B------:R-:W-:Y:S02]  /*2a90*/  IADD3 R9, P1, R91, R4, RZ ;  /* 0x000000045b097210 */ /* 0x000fe40007f3e0ff */
[----:B------:R-:W-:Y:S01]  /*2aa0*/  SHF.R.S32.HI R4, RZ, 0x1f, R4 ;  /* 0x0000001fff047819 */ /* 0x000fe20000011404 */
[----:B------:R-:W-:-:S03]  /*2ab0*/  IMAD R7, R3, 0x80, R0 ;  /* 0x0000008003077824 */ /* 0x000fc600078e0200 */
[----:B------:R-:W-:-:S05]  /*2ac0*/  LEA.HI.X.SX32 R10, R91, R4, 0x1, P1 ;  /* 0x000000045b0a7211 */ /* 0x000fca00008f0eff */
[----:B------:R-:W-:Y:S05]  /*2ad0*/  @P0 BRA `(.L_x_703) ;  /* 0x00000048002c0947 */ /* 0x000fea0003800000 */
[----:B-----5:R-:W-:Y:S01]  /*2ae0*/  FSETP.NEU.AND P0, PT, R90, RZ, PT ;  /* 0x000000ff5a00720b */ /* 0x020fe20003f0d000 */
[----:B------:R-:W-:Y:S01]  /*2af0*/  IMAD.IADD R0, R93, 0x1, -R8 ;  /* 0x000000015d007824 */ /* 0x000fe200078e0a08 */
[----:B------:R-:W-:Y:S01]  /*2b00*/  BSSY B0, `(.L_x_703) ;  /* 0x0000488000007945 */ /* 0x000fe20003800000 */
[----:B------:R-:W-:-:S03]  /*2b10*/  IMAD.IADD R3, R169, 0x1, -R6 ;  /* 0x00000001a9037824 */ /* 0x000fc600078e0a06 */
[----:B------:R-:W-:-:S04]  /*2b20*/  ISETP.GT.AND P1, PT, R0, RZ, PT ;  /* 0x000000ff0000720c */ /* 0x000fc80003f24270 */
[----:B------:R-:W-:-:S03]  /*2b30*/  ISETP.GT.AND P3, PT, R3, RZ, P1 ;  /* 0x000000ff0300720c */ /* 0x000fc60000f64270 */
        /* <DEDUP_REMOVED lines=22> */
.L_x_706:
[----:B------:R-:W-:Y:S05]  /*2ca0*/  BSYNC B1 ;  /* 0x0000000000017941 */ /* 0x000fea0003800000 */
.L_x_705:
        /* <DEDUP_REMOVED lines=12> */
.L_x_708:
[----:B------:R-:W-:Y:S05]  /*2d70*/  BSYNC B1 ;  /* 0x0000000000017941 */ /* 0x000fea0003800000 */
.L_x_707:
        /* <DEDUP_REMOVED lines=11> */
.L_x_710:
[----:B------:R-:W-:Y:S05]  /*2e30*/  BSYNC B1 ;  /* 0x0000000000017941 */ /* 0x000fea0003800000 */
.L_x_709:
        /* <DEDUP_REMOVED lines=10> */
.L_x_712:
[----:B------:R-:W-:Y:S05]  /*2ee0*/  BSYNC B1 ;  /* 0x0000000000017941 */ /* 0x000fea0003800000 */
.L_x_711:
        /* <DEDUP_REMOVED lines=10> */
.L_x_714:
[----:B------:R-:W-:Y:S05]  /*2f90*/  BSYNC B1 ;  /* 0x0000000000017941 */ /* 0x000fea0003800000 */
.L_x_713:
        /* <DEDUP_REMOVED lines=11> */
.L_x_716:
[----:B------:R-:W-:Y:S05]  /*3050*/  BSYNC B1 ;  /* 0x0000000000017941 */ /* 0x000fea0003800000 */
.L_x_715:
        /* <DEDUP_REMOVED lines=13> */
.L_x_718:
[----:B------:R-:W-:Y:S05]  /*3130*/  BSYNC B1 ;  /* 0x0000000000017941 */ /* 0x000fea0003800000 */
.L_x_717:
        /* <DEDUP_REMOVED lines=12> */
.L_x_720:
[----:B------:R-:W-:Y:S05]  /*3200*/  BSYNC B1 ;  /* 0x0000000000017941 */ /* 0x000fea0003800000 */
.L_x_719:
        /* <DEDUP_REMOVED lines=10> */
.L_x_722:
[----:B------:R-:W-:Y:S05]  /*32b0*/  BSYNC B1 ;  /* 0x0000000000017941 */ /* 0x000fea0003800000 */
.L_x_721:
        /* <DEDUP_REMOVED lines=11> */
.L_x_724:
[----:B------:R-:W-:Y:S05]  /*3370*/  BSYNC B1 ;  /* 0x0000000000017941 */ /* 0x000fea0003800000 */
.L_x_723:
        /* <DEDUP_REMOVED lines=13> */
.L_x_726:
[----:B------:R-:W-:Y:S05]  /*3450*/  BSYNC B1 ;  /* 0x0000000000017941 */ /* 0x000fea0003800000 */
.L_x_725:
        /* <DEDUP_REMOVED lines=12> */
.L_x_728:
[----:B------:R-:W-:Y:S05]  /*3520*/  BSYNC B1 ;  /* 0x0000000000017941 */ /* 0x000fea0003800000 */
.L_x_727:
        /* <DEDUP_REMOVED lines=10> */
.L_x_730:
[----:B------:R-:W-:Y:S05]  /*35d0*/  BSYNC B1 ;  /* 0x0000000000017941 */ /* 0x000fea0003800000 */
.L_x_729:
        /* <DEDUP_REMOVED lines=11> */
.L_x_732:
[----:B------:R-:W-:Y:S05]  /*3690*/  BSYNC B1 ;  /* 0x0000000000017941 */ /* 0x000fea0003800000 */
.L_x_731:
        /* <DEDUP_REMOVED lines=13> */
.L_x_734:
[----:B------:R-:W-:Y:S05]  /*3770*/  BSYNC B1 ;  /* 0x0000000000017941 */ /* 0x000fea0003800000 */
.L_x_733:
        /* <DEDUP_REMOVED lines=12> */
.L_x_736:
[----:B------:R-:W-:Y:S05]  /*3840*/  BSYNC B1 ;  /* 0x0000000000017941 */ /* 0x000fea0003800000 */
.L_x_735:
        /* <DEDUP_REMOVED lines=10> */
.L_x_738:
[----:B------:R-:W-:Y:S05]  /*38f0*/  BSYNC B1 ;  /* 0x0000000000017941 */ /* 0x000fea0003800000 */
.L_x_737:
        /* <DEDUP_REMOVED lines=11> */
.L_x_740:
[----:B------:R-:W-:Y:S05]  /*39b0*/  BSYNC B1 ;  /* 0x0000000000017941 */ /* 0x000fea0003800000 */
.L_x_739:
        /* <DEDUP_REMOVED lines=13> */
.L_x_742:
[----:B------:R-:W-:Y:S05]  /*3a90*/  BSYNC B1 ;  /* 0x0000000000017941 */ /* 0x000fea0003800000 */
.L_x_741:
        /* <DEDUP_REMOVED lines=12> */
.L_x_744:
[----:B------:R-:W-:Y:S05]  /*3b60*/  BSYNC B1 ;  /* 0x0000000000017941 */ /* 0x000fea0003800000 */
.L_x_743:
        /* <DEDUP_REMOVED lines=10> */
.L_x_746:
[----:B------:R-:W-:Y:S05]  /*3c10*/  BSYNC B1 ;  /* 0x0000000000017941 */ /* 0x000fea0003800000 */
.L_x_745:
        /* <DEDUP_REMOVED lines=11> */
.L_x_748:
[----:B------:R-:W-:Y:S05]  /*3cd0*/  BSYNC B1 ;  /* 0x0000000000017941 */ /* 0x000fea0003800000 */
.L_x_747:
        /* <DEDUP_REMOVED lines=13> */
.L_x_750:
[----:B------:R-:W-:Y:S05]  /*3db0*/  BSYNC B1 ;  /* 0x0000000000017941 */ /* 0x000fea0003800000 */
.L_x_749:
        /* <DEDUP_REMOVED lines=12> */
.L_x_752:
[----:B------:R-:W-:Y:S05]  /*3e80*/  BSYNC B1 ;  /* 0x0000000000017941 */ /* 0x000fea0003800000 */
.L_x_751:
        /* <DEDUP_REMOVED lines=10> */
.L_x_754:
[----:B------:R-:W-:Y:S05]  /*3f30*/  BSYNC B1 ;  /* 0x0000000000017941 */ /* 0x000fea0003800000 */
.L_x_753:
        /* <DEDUP_REMOVED lines=11> */
.L_x_756:
[----:B------:R-:W-:Y:S05]  /*3ff0*/  BSYNC B1 ;  /* 0x0000000000017941 */ /* 0x000fea0003800000 */
.L_x_755:
        /* <DEDUP_REMOVED lines=13> */
.L_x_758:
[----:B------:R-:W-:Y:S05]  /*40d0*/  BSYNC B1 ;  /* 0x0000000000017941 */ /* 0x000fea0003800000 */
.L_x_757:
        /* <DEDUP_REMOVED lines=12> */
.L_x_760:
[----:B------:R-:W-:Y:S05]  /*41a0*/  BSYNC B1 ;  /* 0x0000000000017941 */ /* 0x000fea0003800000 */
.L_x_759:
        /* <DEDUP_REMOVED lines=10> */
.L_x_762:
[----:B------:R-:W-:Y:S05]  /*4250*/  BSYNC B1 ;  /* 0x0000000000017941 */ /* 0x000fea0003800000 */
.L_x_761:
        /* <DEDUP_REMOVED lines=11> */
.L_x_764:
[----:B------:R-:W-:Y:S05]  /*4310*/  BSYNC B1 ;  /* 0x0000000000017941 */ /* 0x000fea0003800000 */
.L_x_763:
        /* <DEDUP_REMOVED lines=13> */
.L_x_766:
[----:B------:R-:W-:Y:S05]  /*43f0*/  BSYNC B1 ;  /* 0x0000000000017941 */ /* 0x000fea0003800000 */
.L_x_765:
        /* <DEDUP_REMOVED lines=12> */
.L_x_768:
[----:B------:R-:W-:Y:S05]  /*44c0*/  BSYNC B1 ;  /* 0x0000000000017941 */ /* 0x000fea0003800000 */
.L_x_767:
        /* <DEDUP_REMOVED lines=10> */
.L_x_770:
[----:B------:R-:W-:Y:S05]  /*4570*/  BSYNC B1 ;  /* 0x0000000000017941 */ /* 0x000fea0003800000 */
.L_x_769:
        /* <DEDUP_REMOVED lines=11> */
.L_x_772:
[----:B------:R-:W-:Y:S05]  /*4630*/  BSYNC B1 ;  /* 0x0000000000017941 */ /* 0x000fea0003800000 */
.L_x_771:
        /* <DEDUP_REMOVED lines=13> */
.L_x_774:
[----:B------:R-:W-:Y:S05]  /*4710*/  BSYNC B1 ;  /* 0x0000000000017941 */ /* 0x000fea0003800000 */
.L_x_773:
        /* <DEDUP_REMOVED lines=12> */
.L_x_776:
[----:B------:R-:W-:Y:S05]  /*47e0*/  BSYNC B1 ;  /* 0x0000000000017941 */ /* 0x000fea0003800000 */
.L_x_775:
        /* <DEDUP_REMOVED lines=10> */
.L_x_778:
[----:B------:R-:W-:Y:S05]  /*4890*/  BSYNC B1 ;  /* 0x0000000000017941 */ /* 0x000fea0003800000 */
.L_x_777:
        /* <DEDUP_REMOVED lines=11> */
.L_x_780:
[----:B------:R-:W-:Y:S05]  /*4950*/  BSYNC B1 ;  /* 0x0000000000017941 */ /* 0x000fea0003800000 */
.L_x_779:
        /* <DEDUP_REMOVED lines=13> */
.L_x_782:
[----:B------:R-:W-:Y:S05]  /*4a30*/  BSYNC B1 ;  /* 0x0000000000017941 */ /* 0x000fea0003800000 */
.L_x_781:
        /* <DEDUP_REMOVED lines=12> */
.L_x_784:
[----:B------:R-:W-:Y:S05]  /*4b00*/  BSYNC B1 ;  /* 0x0000000000017941 */ /* 0x000fea0003800000 */
.L_x_783:
        /* <DEDUP_REMOVED lines=10> */
.L_x_786:
[----:B------:R-:W-:Y:S05]  /*4bb0*/  BSYNC B1 ;  /* 0x0000000000017941 */ /* 0x000fea0003800000 */
.L_x_785:
        /* <DEDUP_REMOVED lines=11> */
.L_x_788:
[----:B------:R-:W-:Y:S05]  /*4c70*/  BSYNC B1 ;  /* 0x0000000000017941 */ /* 0x000fea0003800000 */
.L_x_787:
        /* <DEDUP_REMOVED lines=13> */
.L_x_790:
[----:B------:R-:W-:Y:S05]  /*4d50*/  BSYNC B1 ;  /* 0x0000000000017941 */ /* 0x000fea0003800000 */
.L_x_789:
        /* <DEDUP_REMOVED lines=12> */
.L_x_792:
[----:B------:R-:W-:Y:S05]  /*4e20*/  BSYNC B1 ;  /* 0x0000000000017941 */ /* 0x000fea0003800000 */
.L_x_791:
        /* <DEDUP_REMOVED lines=10> */
.L_x_794:
[----:B------:R-:W-:Y:S05]  /*4ed0*/  BSYNC B1 ;  /* 0x0000000000017941 */ /* 0x000fea0003800000 */
.L_x_793:
        /* <DEDUP_REMOVED lines=11> */
.L_x_796:
[----:B------:R-:W-:Y:S05]  /*4f90*/  BSYNC B1 ;  /* 0x0000000000017941 */ /* 0x000fea0003800000 */
.L_x_795:
        /* <DEDUP_REMOVED lines=13> */
.L_x_798:
[----:B------:R-:W-:Y:S05]  /*5070*/  BSYNC B1 ;  /* 0x0000000000017941 */ /* 0x000fea0003800000 */
.L_x_797:
        /* <DEDUP_REMOVED lines=12> */
.L_x_800:
[----:B------:R-:W-:Y:S05]  /*5140*/  BSYNC B1 ;  /* 0x0000000000017941 */ /* 0x000fea0003800000 */
.L_x_799:
        /* <DEDUP_REMOVED lines=10> */
.L_x_802:
[----:B------:R-:W-:Y:S05]  /*51f0*/  BSYNC B1 ;  /* 0x0000000000017941 */ /* 0x000fea0003800000 */
.L_x_801:
        /* <DEDUP_REMOVED lines=11> */
.L_x_804:
[----:B------:R-:W-:Y:S05]  /*52b0*/  BSYNC B1 ;  /* 0x0000000000017941 */ /* 0x000fea0003800000 */
.L_x_803:
        /* <DEDUP_REMOVED lines=13> */
.L_x_806:
[----:B------:R-:W-:Y:S05]  /*5390*/  BSYNC B1 ;  /* 0x0000000000017941 */ /* 0x000fea0003800000 */
.L_x_805:
        /* <DEDUP_REMOVED lines=12> */
.L_x_808:
[----:B------:R-:W-:Y:S05]  /*5460*/  BSYNC B1 ;  /* 0x0000000000017941 */ /* 0x000fea0003800000 */
.L_x_807:
        /* <DEDUP_REMOVED lines=10> */
.L_x_810:
[----:B------:R-:W-:Y:S05]  /*5510*/  BSYNC B1 ;  /* 0x0000000000017941 */ /* 0x000fea0003800000 */
.L_x_809:
        /* <DEDUP_REMOVED lines=11> */
.L_x_812:
[----:B------:R-:W-:Y:S05]  /*55d0*/  BSYNC B1 ;  /* 0x0000000000017941 */ /* 0x000fea0003800000 */
.L_x_811:
        /* <DEDUP_REMOVED lines=13> */
.L_x_814:
[----:B------:R-:W-:Y:S05]  /*56b0*/  BSYNC B1 ;  /* 0x0000000000017941 */ /* 0x000fea0003800000 */
.L_x_813:
        /* <DEDUP_REMOVED lines=12> */
.L_x_816:
[----:B------:R-:W-:Y:S05]  /*5780*/  BSYNC B1 ;  /* 0x0000000000017941 */ /* 0x000fea0003800000 */
.L_x_815:
        /* <DEDUP_REMOVED lines=10> */
.L_x_818:
[----:B------:R-:W-:Y:S05]  /*5830*/  BSYNC B1 ;  /* 0x0000000000017941 */ /* 0x000fea0003800000 */
.L_x_817:
        /* <DEDUP_REMOVED lines=11> */
.L_x_820:
[----:B------:R-:W-:Y:S05]  /*58f0*/  BSYNC B1 ;  /* 0x0000000000017941 */ /* 0x000fea0003800000 */
.L_x_819:
        /* <DEDUP_REMOVED lines=13> */
.L_x_822:
[----:B------:R-:W-:Y:S05]  /*59d0*/  BSYNC B1 ;  /* 0x0000000000017941 */ /* 0x000fea0003800000 */
.L_x_821:
        /* <DEDUP_REMOVED lines=12> */
.L_x_824:
[----:B------:R-:W-:Y:S05]  /*5aa0*/  BSYNC B1 ;  /* 0x0000000000017941 */ /* 0x000fea0003800000 */
.L_x_823:
        /* <DEDUP_REMOVED lines=10> */
.L_x_826:
[----:B------:R-:W-:Y:S05]  /*5b50*/  BSYNC B1 ;  /* 0x0000000000017941 */ /* 0x000fea0003800000 */
.L_x_825:
        /* <DEDUP_REMOVED lines=11> */
.L_x_828:
[----:B------:R-:W-:Y:S05]  /*5c10*/  BSYNC B1 ;  /* 0x0000000000017941 */ /* 0x000fea0003800000 */
.L_x_827:
        /* <DEDUP_REMOVED lines=13> */
.L_x_830:
[----:B------:R-:W-:Y:S05]  /*5cf0*/  BSYNC B1 ;  /* 0x0000000000017941 */ /* 0x000fea0003800000 */
.L_x_829:
        /* <DEDUP_REMOVED lines=9> */
.L_x_704:
        /* <DEDUP_REMOVED lines=14> */
[----:B------:R-:W-:Y:S01]  /*5e70*/  ISETP.GT.AND P1, PT, R3, 0x8, P1 ;  /* 0x000000080300780c */ /* 0x000fe20000f24270 */
[----:B------:R-:W-:Y:S01]  /*5e80*/  @P3 STG.E.U16 desc[UR44][R4.64], R24 ;  /* 0x0000001804003986 */ /* 0x000fe2000c10152c */
[----:B------:R-:W-:Y:S01]  /*5e90*/  ISETP.GT.AND P3, PT, R0, 0x8, PT ;  /* 0x000000080000780c */ /* 0x000fe20003f64270 */
[-C--:B------:R-:W-:Y:S01]  /*5ea0*/  FMUL R31, R31, R89.reuse ;  /* 0x000000591f1f7220 */ /* 0x080fe20000400000 */
[----:B------:R-:W-:Y:S01]  /*5eb0*/  LEA R6, P4, R94, R4, 0x1 ;  /* 0x000000045e067211 */ /* 0x000fe200078808ff */
[----:B------:R-:W-:Y:S01]  /*5ec0*/  @P0 STG.E.U16 desc[UR44][R4.64+0x2], R25 ;  /* 0x0000021904000986 */ /* 0x000fe2000c10152c */
[----:B------:R-:W-:Y:S01]  /*5ed0*/  ISETP.GT.AND P0, PT, R0, 0x9, PT ;  /* 0x000000090000780c */ /* 0x000fe20003f04270 */
[-C--:B------:R-:W-:Y:S01]  /*5ee0*/  FMUL R32, R32, R89.reuse ;  /* 0x0000005920207220 */ /* 0x080fe20000400000 */
[----:B------:R-:W-:Y:S01]  /*5ef0*/  ISETP.GT.AND P2, PT, R3, 0x8, P2 ;  /* 0x000000080300780c */ /* 0x000fe20001744270 */
[-C--:B------:R-:W-:Y:S01]  /*5f00*/  FMUL R33, R33, R89.reuse ;  /* 0x0000005921217220 */ /* 0x080fe20000400000 */
[----:B------:R-:W-:Y:S01]  /*5f10*/  F2FP.F16.F32.PACK_AB R26, RZ, R26 ;  /* 0x0000001aff1a723e */ /* 0x000fe200000000ff */
[-C--:B------:R-:W-:Y:S01]  /*5f20*/  FMUL R34, R34, R89.reuse ;  /* 0x0000005922227220 */ /* 0x080fe20000400000 */
[----:B------:R-:W-:Y:S01]  /*5f30*/  ISETP.GT.AND P5, PT, R3, RZ, P3 ;  /* 0x000000ff0300720c */ /* 0x000fe20001fa4270 */
[----:B------:R-:W-:Y:S01]  /*5f40*/  FMUL R35, R35, R89 ;  /* 0x0000005923237220 */ /* 0x000fe20000400000 */
[----:B------:R-:W-:Y:S01]  /*5f50*/  LEA.HI.X R7, R94, R5, R97, 0x1, P4 ;  /* 0x000000055e077211 */ /* 0x000fe200020f0c61 */
[-C--:B------:R-:W-:Y:S01]  /*5f60*/  FMUL R36, R36, R89.reuse ;  /* 0x0000005924247220 */ /* 0x080fe20000400000 */
[----:B------:R-:W-:Y:S01]  /*5f70*/  ISETP.GT.AND P4, PT, R3, RZ, P0 ;  /* 0x000000ff0300720c */ /* 0x000fe20000784270 */
[----:B------:R-:W-:Y:S01]  /*5f80*/  FMUL R37, R37, R89 ;  /* 0x0000005925257220 */ /* 0x000fe20000400000 */
[----:B------:R-:W-:Y:S01]  /*5f90*/  F2FP.F16.F32.PACK_AB R27, RZ, R27 ;  /* 0x0000001bff1b723e */ /* 0x000fe200000000ff */
[----:B------:R-:W-:Y:S01]  /*5fa0*/  @P1 STG.E.U16 desc[UR44][R6.64], R26 ;  /* 0x0000001a06001986 */ /* 0x000fe2000c10152c */
[----:B------:R-:W-:Y:S01]  /*5fb0*/  LEA R8, P1, R98, R4, 0x1 ;  /* 0x0000000462087211 */ /* 0x000fe200078208ff */
[----:B------:R-:W-:Y:S01]  /*5fc0*/  FMUL R38, R38, R89 ;  /* 0x0000005926267220 */ /* 0x000fe20000400000 */
[----:B------:R-:W-:Y:S01]  /*5fd0*/  F2FP.F16.F32.PACK_AB R28, RZ, R28 ;  /* 0x0000001cff1c723e */ /* 0x000fe200000000ff */
[----:B------:R0:W-:Y:S01]  /*5fe0*/  @P2 STG.E.U16 desc[UR44][R6.64+0x2], R27 ;  /* 0x0000021b06002986 */ /* 0x0001e2000c10152c */
[----:B------:R-:W-:Y:S01]  /*5ff0*/  F2FP.F16.F32.PACK_AB R29, RZ, R29 ;  /* 0x0000001dff1d723e */ /* 0x000fe200000000ff */
[----:B------:R-:W-:Y:S01]  /*6000*/  FMUL R39, R39, R89 ;  /* 0x0000005927277220 */ /* 0x000fe20000400000 */
[C---:B------:R-:W-:Y:S01]  /*6010*/  ISETP.GT.AND P3, PT, R3.reuse, 0x8, P3 ;  /* 0x000000080300780c */ /* 0x040fe20001f64270 */
[----:B------:R-:W-:Y:S01]  /*6020*/  @P5 STG.E.U16 desc[UR44][R4.64+0x10], R28 ;  /* 0x0000101c04005986 */ /* 0x000fe2000c10152c */
[----:B------:R-:W-:Y:S01]  /*6030*/  LEA.HI.X R9, R98, R5, R139, 0x1, P1 ;  /* 0x0000000562097211 */ /* 0x000fe200008f0c8b */
[-C--:B------:R-:W-:Y:S01]  /*6040*/  FMUL R40, R40, R89.reuse ;  /* 0x0000005928287220 */ /* 0x080fe20000400000 */
[----:B------:R-:W-:Y:S01]  /*6050*/  ISETP.GT.AND P1, PT, R3, 0x8, P0 ;  /* 0x000000080300780c */ /* 0x000fe20000724270 */
[----:B------:R-:W-:Y:S01]  /*6060*/  @P4 STG.E.U16 desc[UR44][R4.64+0x12], R29 ;  /* 0x0000121d04004986 */ /* 0x000fe2000c10152c */
[----:B------:R-:W-:Y:S01]  /*6070*/  F2FP.F16.F32.PACK_AB R30, RZ, R30 ;  /* 0x0000001eff1e723e */ /* 0x000fe200000000ff */
[----:B------:R-:W-:Y:S01]  /*6080*/  FMUL R41, R41, R89 ;  /* 0x0000005929297220 */ /* 0x000fe20000400000 */
[----:B------:R-:W-:Y:S01]  /*6090*/  F2FP.F16.F32.PACK_AB R31, RZ, R31 ;  /* 0x0000001fff1f723e */ /* 0x000fe200000000ff */
[-C--:B------:R-:W-:Y:S01]  /*60a0*/  FMUL R42, R42, R89.reuse ;  /* 0x000000592a2a7220 */ /* 0x080fe20000400000 */
[----:B0-----:R-:W-:Y:S01]  /*60b0*/  LEA R6, P4, R99, R4, 0x1 ;  /* 0x0000000463067211 */ /* 0x001fe200078808ff */
[----:B------:R-:W-:Y:S01]  /*60c0*/  FMUL R43, R43, R89 ;  /* 0x000000592b2b7220 */ /* 0x000fe20000400000 */
[----:B------:R-:W-:Y:S01]  /*60d0*/  ISETP.GT.AND P2, PT, R0, 0x10, PT ;  /* 0x000000100000780c */ /* 0x000fe20003f44270 */
[----:B------:R0:W-:Y:S01]  /*60e0*/  @P3 STG.E.U16 desc[UR44][R8.64], R30 ;  /* 0x0000001e08003986 */ /* 0x0001e2000c10152c */
[----:B------:R-:W-:Y:S01]  /*60f0*/  LEA.HI.X R7, R99, R5, R140, 0x1, P4 ;  /* 0x0000000563077211 */ /* 0x000fe200020f0c8c */
[-C--:B------:R-:W-:Y:S01]  /*6100*/  FMUL R44, R44, R89.reuse ;  /* 0x000000592c2c7220 */ /* 0x080fe20000400000 */
[----:B------:R-:W-:Y:S01]  /*6110*/  ISETP.GT.AND P0, PT, R0, 0x11, PT ;  /* 0x000000110000780c */ /* 0x000fe20003f04270 */
[-C--:B------:R-:W-:Y:S01]  /*6120*/  FMUL R45, R45, R89.reuse ;  /* 0x000000592d2d7220 */ /* 0x080fe20000400000 */
[C---:B------:R-:W-:Y:S01]  /*6130*/  ISETP.GT.AND P3, PT, R3.reuse, RZ, P2 ;  /* 0x000000ff0300720c */ /* 0x040fe20001764270 */
[----:B------:R1:W-:Y:S01]  /*6140*/  @P1 STG.E.U16 desc[UR44][R6.64], R31 ;  /* 0x0000001f06001986 */ /* 0x0003e2000c10152c */
[C---:B------:R-:W-:Y:S01]  /*6150*/  ISETP.GT.AND P4, PT, R3.reuse, RZ, P0 ;  /* 0x000000ff0300720c */ /* 0x040fe20000784270 */
[-C--:B------:R-:W-:Y:S01]  /*6160*/  FMUL R46, R46, R89.reuse ;  /* 0x000000592e2e7220 */ /* 0x080fe20000400000 */
[----:B------:R-:W-:Y:S01]  /*6170*/  ISETP.GT.AND P1, PT, R3, 0x8, P2 ;  /* 0x000000080300780c */ /* 0x000fe20001724270 */
[-C--:B------:R-:W-:Y:S01]  /*6180*/  FMUL R47, R47, R89.reuse ;  /* 0x000000592f2f7220 */ /* 0x080fe20000400000 */
[----:B------:R-:W-:Y:S01]  /*6190*/  F2FP.F16.F32.PACK_AB R32, RZ, R32 ;  /* 0x00000020ff20723e */ /* 0x000fe200000000ff */
[-C--:B------:R-:W-:Y:S01]  /*61a0*/  FMUL R48, R48, R89.reuse ;  /* 0x0000005930307220 */ /* 0x080fe20000400000 */
[----:B0-----:R-:W-:Y:S01]  /*61b0*/  LEA R8, P2, R100, R4, 0x1 ;  /* 0x0000000464087211 */ /* 0x001fe200078408ff */
[----:B------:R-:W-:Y:S01]  /*61c0*/  FMUL R49, R49, R89 ;  /* 0x0000005931317220 */ /* 0x000fe20000400000 */
[----:B------:R-:W-:Y:S01]  /*61d0*/  F2FP.F16.F32.PACK_AB R33, RZ, R33 ;  /* 0x00000021ff21723e */ /* 0x000fe200000000ff */
[----:B------:R-:W-:Y:S01]  /*61e0*/  FMUL R50, R50, R89 ;  /* 0x0000005932327220 */ /* 0x000fe20000400000 */
[----:B------:R-:W-:Y:S01]  /*61f0*/  F2FP.F16.F32.PACK_AB R34, RZ, R34 ;  /* 0x00000022ff22723e */ /* 0x000fe200000000ff */
[----:B------:R-:W-:Y:S01]  /*6200*/  @P3 STG.E.U16 desc[UR44][R4.64+0x20], R32 ;  /* 0x0000202004003986 */ /* 0x000fe2000c10152c */
[----:B------:R-:W-:Y:S01]  /*6210*/  LEA.HI.X R9, R100, R5, R141, 0x1, P2 ;  /* 0x0000000564097211 */ /* 0x000fe200010f0c8d */
[-C--:B------:R-:W-:Y:S01]  /*6220*/  FMUL R51, R51, R89.reuse ;  /* 0x0000005933337220 */ /* 0x080fe20000400000 */
[----:B------:R-:W-:Y:S01]  /*6230*/  ISETP.GT.AND P2, PT, R3, 0x8, P0 ;  /* 0x000000080300780c */ /* 0x000fe20000744270 */
        /* <DEDUP_REMOVED lines=11> */
[C---:B------:R-:W-:Y:S01]  /*62f0*/  ISETP.GT.AND P4, PT, R3.reuse, RZ, P1 ;  /* 0x000000ff0300720c */ /* 0x040fe20000f84270 */
[-C--:B------:R-:W-:Y:S01]  /*6300*/  FMUL R56, R56, R89.reuse ;  /* 0x0000005938387220 */ /* 0x080fe20000400000 */
[C---:B------:R-:W-:Y:S01]  /*6310*/  ISETP.GT.AND P3, PT, R3.reuse, RZ, P0 ;  /* 0x000000ff0300720c */ /* 0x040fe20000764270 */
[----:B------:R1:W-:Y:S01]  /*6320*/  @P2 STG.E.U16 desc[UR44][R6.64], R35 ;  /* 0x0000002306002986 */ /* 0x0003e2000c10152c */
[----:B------:R-:W-:Y:S01]  /*6330*/  ISETP.GT.AND P2, PT, R3, 0x8, P1 ;  /* 0x000000080300780c */ /* 0x000fe20000f44270 */
[-C--:B------:R-:W-:Y:S01]  /*6340*/  FMUL R57, R57, R89.reuse ;  /* 0x0000005939397220 */ /* 0x080fe20000400000 */
[----:B0-----:R-:W-:Y:S01]  /*6350*/  LEA R8, P1, R102, R4, 0x1 ;  /* 0x0000000466087211 */ /* 0x001fe200078208ff */
[-C--:B------:R-:W-:Y:S01]  /*6360*/  FMUL R58, R58, R89.reuse ;  /* 0x000000593a3a7220 */ /* 0x080fe20000400000 */
[----:B------:R-:W-:Y:S01]  /*6370*/  F2FP.F16.F32.PACK_AB R36, RZ, R36 ;  /* 0x00000024ff24723e */ /* 0x000fe200000000ff */
[----:B------:R-:W-:Y:S01]  /*6380*/  FMUL R59, R59, R89 ;  /* 0x000000593b3b7220 */ /* 0x000fe20000400000 */
[----:B------:R-:W-:Y:S01]  /*6390*/  F2FP.F16.F32.PACK_AB R37, RZ, R37 ;  /* 0x00000025ff25723e */ /* 0x000fe200000000ff */
[----:B------:R-:W-:Y:S01]  /*63a0*/  FMUL R60, R60, R89 ;  /* 0x000000593c3c7220 */ /* 0x000fe20000400000 */
[----:B------:R-:W-:Y:S01]  /*63b0*/  ISETP.GT.AND P0, PT, R3, 0x8, P0 ;  /* 0x000000080300780c */ /* 0x000fe20000704270 */
        /* <DEDUP_REMOVED lines=9> */
[----:B------:R-:W-:Y:S01]  /*6450*/  ISETP.GT.AND P3, PT, R3, RZ, P1 ;  /* 0x000000ff0300720c */ /* 0x000fe20000f64270 */
        /* <DEDUP_REMOVED lines=9> */
[----:B------:R-:W-:Y:S01]  /*64f0*/  ISETP.GT.AND P0, PT, R3, RZ, P2 ;  /* 0x000000ff0300720c */ /* 0x000fe20001704270 */
[-C--:B------:R-:W-:Y:S01]  /*6500*/  FMUL R67, R67, R89.reuse ;  /* 0x0000005943437220 */ /* 0x080fe20000400000 */
[----:B------:R-:W-:Y:S01]  /*6510*/  ISETP.GT.AND P1, PT, R3, 0x8, P1 ;  /* 0x000000080300780c */ /* 0x000fe20000f24270 */
        /* <DEDUP_REMOVED lines=33> */
[----:B------:R-:W-:Y:S01]  /*6730*/  LEA.HI.X R9, R106, R5, R147, 0x1, P1 ;  /* 0x000000056a097211 */ /* 0x000fe200008f0c93 */
[----:B------:R-:W-:Y:S01]  /*6740*/  @P3 STG.E.U16 desc[UR44][R4.64+0x50], R44 ;  /* 0x0000502c04003986 */ /* 0x000fe2000c10152c */
[----:B------:R-:W-:Y:S01]  /*6750*/  ISETP.GT.AND P1, PT, R3, 0x8, P0 ;  /* 0x000000080300780c */ /* 0x000fe20000724270 */
[-C--:B------:R-:W-:Y:S01]  /*6760*/  FMUL R81, R81, R89.reuse ;  /* 0x0000005951517220 */ /* 0x080fe20000400000 */
[----:B------:R-:W-:Y:S01]  /*6770*/  F2FP.F16.F32.PACK_AB R46, RZ, R46 ;  /* 0x0000002eff2e723e */ /* 0x000fe200000000ff */
[----:B------:R-:W-:Y:S01]  /*6780*/  @P4 STG.E.U16 desc[UR44][R4.64+0x52], R45 ;  /* 0x0000522d04004986 */ /* 0x000fe2000c10152c */
        /* <DEDUP_REMOVED lines=15> */
[----:B------:R-:W-:Y:S01]  /*6880*/  FMUL R87, R87, R89 ;  /* 0x0000005957577220 */ /* 0x000fe20000400000 */
[----:B0-----:R-:W-:-:S02]  /*6890*/  LEA R8, P2, R108, R4, 0x1 ;  /* 0x000000046c087211 */ /* 0x001fc400078408ff */
[----:B------:R-:W-:Y:S02]  /*68a0*/  F2FP.F16.F32.PACK_AB R48, RZ, R48 ;  /* 0x00000030ff30723e */ /* 0x000fe400000000ff */
[----:B------:R-:W-:Y:S02]  /*68b0*/  F2FP.F16.F32.PACK_AB R49, RZ, R49 ;  /* 0x00000031ff31723e */ /* 0x000fe400000000ff */
[----:B------:R-:W-:Y:S01]  /*68c0*/  F2FP.F16.F32.PACK_AB R50, RZ, R50 ;  /* 0x00000032ff32723e */ /* 0x000fe200000000ff */
[----:B------:R-:W-:Y:S01]  /*68d0*/  @P3 STG.E.U16 desc[UR44][R4.64+0x60], R48 ;  /* 0x0000603004003986 */ /* 0x000fe2000c10152c */
[----:B------:R-:W-:Y:S02]  /*68e0*/  LEA.HI.X R9, R108, R5, R149, 0x1, P2 ;  /* 0x000000056c097211 */ /* 0x000fe400010f0c95 */
[----:B------:R-:W-:Y:S01]  /*68f0*/  ISETP.GT.AND P2, PT, R3, 0x8, P0 ;  /* 0x000000080300780c */ /* 0x000fe20000744270 */
[----:B------:R-:W-:Y:S01]  /*6900*/  @P4 STG.E.U16 desc[UR44][R4.64+0x62], R49 ;  /* 0x0000623104004986 */ /* 0x000fe2000c10152c */
[----:B-1----:R-:W-:-:S02]  /*6910*/  LEA R6, P5, R109, R4, 0x1 ;  /* 0x000000046d067211 */ /* 0x002fc400078a08ff */
[C---:B------:R-:W-:Y:S01]  /*6920*/  ISETP.GT.AND P0, PT, R0.reuse, 0x39, PT ;  /* 0x000000390000780c */ /* 0x040fe20003f04270 */
[----:B------:R0:W-:Y:S01]  /*6930*/  @P1 STG.E.U16 desc[UR44][R8.64], R50 ;  /* 0x0000003208001986 */ /* 0x0001e2000c10152c */
[----:B------:R-:W-:Y:S02]  /*6940*/  ISETP.GT.AND P1, PT, R0, 0x38, PT ;  /* 0x000000380000780c */ /* 0x000fe40003f24270 */
[----:B------:R-:W-:Y:S02]  /*6950*/  F2FP.F16.F32.PACK_AB R51, RZ, R51 ;  /* 0x00000033ff33723e */ /* 0x000fe400000000ff */
[----:B------:R-:W-:Y:S02]  /*6960*/  LEA.HI.X R7, R109, R5, R150, 0x1, P5 ;  /* 0x000000056d077211 */ /* 0x000fe400028f0c96 */
[C---:B------:R-:W-:Y:S02]  /*6970*/  ISETP.GT.AND P4, PT, R3.reuse, RZ, P1 ;  /* 0x000000ff0300720c */ /* 0x040fe40000f84270 */
[C---:B------:R-:W-:Y:S01]  /*6980*/  ISETP.GT.AND P3, PT, R3.reuse, RZ, P0 ;  /* 0x000000ff0300720c */ /* 0x040fe20000764270 */
[----:B------:R1:W-:Y:S01]  /*6990*/  @P2 STG.E.U16 desc[UR44][R6.64], R51 ;  /* 0x0000003306002986 */ /* 0x0003e2000c10152c */
[----:B------:R-:W-:-:S02]  /*69a0*/  ISETP.GT.AND P2, PT, R3, 0x8, P1 ;  /* 0x000000080300780c */ /* 0x000fc40000f44270 */
[C---:B0-----:R-:W-:Y:S02]  /*69b0*/  LEA R8, P1, R110.reuse, R4, 0x1 ;  /* 0x000000046e087211 */ /* 0x041fe400078208ff */
[----:B------:R-:W-:Y:S02]  /*69c0*/  F2FP.F16.F32.PACK_AB R52, RZ, R52 ;  /* 0x00000034ff34723e */ /* 0x000fe400000000ff */
[----:B------:R-:W-:Y:S02]  /*69d0*/  F2FP.F16.F32.PACK_AB R53, RZ, R53 ;  /* 0x00000035ff35723e */ /* 0x000fe400000000ff */
[----:B------:R-:W-:Y:S01]  /*69e0*/  ISETP.GT.AND P0, PT, R3, 0x8, P0 ;  /* 0x000000080300780c */ /* 0x000fe20000704270 */
[----:B------:R-:W-:Y:S01]  /*69f0*/  @P4 STG.E.U16 desc[UR44][R4.64+0x70], R52 ;  /* 0x0000703404004986 */ /* 0x000fe2000c10152c */
[----:B------:R-:W-:Y:S02]  /*6a00*/  LEA.HI.X R9, R110, R5, R151, 0x1, P1 ;  /* 0x000000056e097211 */ /* 0x000fe400008f0c97 */
[----:B------:R-:W-:Y:S01]  /*6a10*/  ISETP.GT.AND P1, PT, R0, 0x40, PT ;  /* 0x000000400000780c */ /* 0x000fe20003f24270 */
[----:B------:R-:W-:Y:S01]  /*6a20*/  @P3 STG.E.U16 desc[UR44][R4.64+0x72], R53 ;  /* 0x0000723504003986 */ /* 0x000fe2000c10152c */
[----:B------:R-:W-:-:S02]  /*6a30*/  F2FP.F16.F32.PACK_AB R54, RZ, R54 ;  /* 0x00000036ff36723e */ /* 0x000fc400000000ff */
[----:B-1----:R-:W-:Y:S02]  /*6a40*/  LEA R6, P4, R111, R4, 0x1 ;  /* 0x000000046f067211 */ /* 0x002fe400078808ff */
[----:B------:R-:W-:Y:S01]  /*6a50*/  ISETP.GT.AND P3, PT, R3, RZ, P1 ;  /* 0x000000ff0300720c */ /* 0x000fe20000f64270 */
[----:B------:R0:W-:Y:S01]  /*6a60*/  @P2 STG.E.U16 desc[UR44][R8.64], R54 ;  /* 0x0000003608002986 */ /* 0x0001e2000c10152c */
[----:B------:R-:W-:Y:S02]  /*6a70*/  F2FP.F16.F32.PACK_AB R55, RZ, R55 ;  /* 0x00000037ff37723e */ /* 0x000fe400000000ff */
[----:B------:R-:W-:Y:S02]  /*6a80*/  LEA.HI.X R7, R111, R5, R152, 0x1, P4 ;  /* 0x000000056f077211 */ /* 0x000fe400020f0c98 */
[----:B------:R-:W-:Y:S02]  /*6a90*/  ISETP.GT.AND P2, PT, R0, 0x41, PT ;  /* 0x000000410000780c */ /* 0x000fe40003f44270 */
[----:B------:R-:W-:Y:S01]  /*6aa0*/  F2FP.F16.F32.PACK_AB R56, RZ, R56 ;  /* 0x00000038ff38723e */ /* 0x000fe200000000ff */
[----:B------:R1:W-:Y:S01]  /*6ab0*/  @P0 STG.E.U16 desc[UR44][R6.64], R55 ;  /* 0x0000003706000986 */ /* 0x0003e2000c10152c */
[----:B------:R-:W-:-:S02]  /*6ac0*/  ISETP.GT.AND P0, PT, R3, RZ, P2 ;  /* 0x000000ff0300720c */ /* 0x000fc40001704270 */
[C---:B------:R-:W-:Y:S01]  /*6ad0*/  ISETP.GT.AND P1, PT, R3.reuse, 0x8, P1 ;  /* 0x000000080300780c */ /* 0x040fe20000f24270 */
[----:B------:R-:W-:Y:S01]  /*6ae0*/  @P3 STG.E.U16 desc[UR44][R4.64+0x80], R56 ;  /* 0x0000803804003986 */ /* 0x000fe2000c10152c */
[C---:B0-----:R-:W-:Y:S02]  /*6af0*/  LEA R8, P3, R112.reuse, R4, 0x1 ;  /* 0x0000000470087211 */ /* 0x041fe400078608ff */
[----:B------:R-:W-:Y:S02]  /*6b00*/  F2FP.F16.F32.PACK_AB R57, RZ, R57 ;  /* 0x00000039ff39723e */ /* 0x000fe400000000ff */
[----:B------:R-:W-:Y:S02]  /*6b10*/  F2FP.F16.F32.PACK_AB R58, RZ, R58 ;  /* 0x0000003aff3a723e */ /* 0x000fe400000000ff */
        /* <DEDUP_REMOVED lines=16> */
[----:B------:R-:W-:Y:S01]  /*6c20*/  LEA.HI.X R9, R114, R5, R155, 0x1, P1 ;  /* 0x0000000572097211 */ /* 0x000fe200008f0c9b */
[----:B------:R-:W-:Y:S01]  /*6c30*/  @P3 STG.E.U16 desc[UR44][R4.64+0x90], R60 ;  /* 0x0000903c04003986 */ /* 0x000fe2000c10152c */
[----:B------:R-:W-:Y:S02]  /*6c40*/  ISETP.GT.AND P1, PT, R3, 0x8, P0 ;  /* 0x000000080300780c */ /* 0x000fe40000724270 */
        /* <DEDUP_REMOVED lines=8> */
[C---:B------:R-:W-:Y:S01]  /*6cd0*/  ISETP.GT.AND P3, PT, R3.reuse, RZ, P2 ;  /* 0x000000ff0300720c */ /* 0x040fe20001764270 */
[----:B------:R-:W-:Y:S01]  /*6ce0*/  @P1 STG.E.U16 desc[UR44][R10.64], R63 ;  /* 0x0000003f0a001986 */ /* 0x000fe2000c10152c */
[----:B------:R-:W-:-:S02]  /*6cf0*/  ISETP.GT.AND P4, PT, R3, RZ, P0 ;  /* 0x000000ff0300720c */ /* 0x000fc40000784270 */
[----:B------:R-:W-:Y:S02]  /*6d00*/  ISETP.GT.AND P1, PT, R3, 0x8, P2 ;  /* 0x000000080300780c */ /* 0x000fe40001724270 */
[C---:B-1----:R-:W-:Y:S02]  /*6d10*/  LEA R6, P2, R116.reuse, R4, 0x1 ;  /* 0x0000000474067211 */ /* 0x042fe400078408ff */
[----:B------:R-:W-:Y:S02]  /*6d20*/  F2FP.F16.F32.PACK_AB R64, RZ, R64 ;  /* 0x00000040ff40723e */ /* 0x000fe400000000ff */
[----:B------:R-:W-:Y:S02]  /*6d30*/  F2FP.F16.F32.PACK_AB R65, RZ, R65 ;  /* 0x00000041ff41723e */ /* 0x000fe400000000ff */
[----:B------:R-:W-:Y:S01]  /*6d40*/  F2FP.F16.F32.PACK_AB R66, RZ, R66 ;  /* 0x00000042ff42723e */ /* 0x000fe200000000ff */
[----:B------:R-:W-:Y:S01]  /*6d50*/  @P3 STG.E.U16 desc[UR44][R4.64+0xa0], R64 ;  /* 0x0000a04004003986 */ /* 0x000fe2000c10152c */
[----:B------:R-:W-:-:S02]  /*6d60*/  LEA.HI.X R7, R116, R5, R157, 0x1, P2 ;  /* 0x0000000574077211 */ /* 0x000fc400010f0c9d */
[----:B------:R-:W-:Y:S01]  /*6d70*/  ISETP.GT.AND P2, PT, R3, 0x8, P0 ;  /* 0x000000080300780c */ /* 0x000fe20000744270 */
[----:B------:R-:W-:Y:S01]  /*6d80*/  @P4 STG.E.U16 desc[UR44][R4.64+0xa2], R65 ;  /* 0x0000a24104004986 */ /* 0x000fe2000c10152c */
[C---:B0-----:R-:W-:Y:S02]  /*6d90*/  LEA R8, P5, R117.reuse, R4, 0x1 ;  /* 0x0000000475087211 */ /* 0x041fe400078a08ff */
[C---:B------:R-:W-:Y:S01]  /*6da0*/  ISETP.GT.AND P0, PT, R0.reuse, 0x59, PT ;  /* 0x000000590000780c */ /* 0x040fe20003f04270 */
[----:B------:R0:W-:Y:S01]  /*6db0*/  @P1 STG.E.U16 desc[UR44][R6.64], R66 ;  /* 0x0000004206001986 */ /* 0x0001e2000c10152c */
[----:B------:R-:W-:Y:S02]  /*6dc0*/  ISETP.GT.AND P1, PT, R0, 0x58, PT ;  /* 0x000000580000780c */ /* 0x000fe40003f24270 */
[----:B------:R-:W-:Y:S02]  /*6dd0*/  F2FP.F16.F32.PACK_AB R67, RZ, R67 ;  /* 0x00000043ff43723e */ /* 0x000fe400000000ff */
[----:B------:R-:W-:-:S02]  /*6de0*/  LEA.HI.X R9, R117, R5, R158, 0x1, P5 ;  /* 0x0000000575097211 */ /* 0x000fc400028f0c9e */
[C---:B------:R-:W-:Y:S02]  /*6df0*/  ISETP.GT.AND P4, PT, R3.reuse, RZ, P1 ;  /* 0x000000ff0300720c */ /* 0x040fe40000f84270 */
[C---:B------:R-:W-:Y:S01]  /*6e00*/  ISETP.GT.AND P3, PT, R3.reuse, RZ, P0 ;  /* 0x000000ff0300720c */ /* 0x040fe20000764270 */
[----:B------:R1:W-:Y:S01]  /*6e10*/  @P2 STG.E.U16 desc[UR44][R8.64], R67 ;  /* 0x0000004308002986 */ /* 0x0003e2000c10152c */
[----:B------:R-:W-:Y:S02]  /*6e20*/  ISETP.GT.AND P2, PT, R3, 0x8, P1 ;  /* 0x000000080300780c */ /* 0x000fe40000f44270 */
[----:B0-----:R-:W-:Y:S02]  /*6e30*/  LEA R6, P1, R118, R4, 0x1 ;  /* 0x0000000476067211 */ /* 0x001fe400078208ff */
[----:B------:R-:W-:Y:S02]  /*6e40*/  F2FP.F16.F32.PACK_AB R68, RZ, R68 ;  /* 0x00000044ff44723e */ /* 0x000fe400000000ff */
[----:B------:R-:W-:-:S02]  /*6e50*/  F2FP.F16.F32.PACK_AB R69, RZ, R69 ;  /* 0x00000045ff45723e */ /* 0x000fc400000000ff */
[----:B------:R-:W-:Y:S01]  /*6e60*/  ISETP.GT.AND P0, PT, R3, 0x8, P0 ;  /* 0x000000080300780c */ /* 0x000fe20000704270 */
[----:B------:R-:W-:Y:S01]  /*6e70*/  @P4 STG.E.U16 desc[UR44][R4.64+0xb0], R68 ;  /* 0x0000b04404004986 */ /* 0x000fe2000c10152c */
[----:B------:R-:W-:Y:S02]  /*6e80*/  LEA.HI.X R7, R118, R5, R159, 0x1, P1 ;  /* 0x0000000576077211 */ /* 0x000fe400008f0c9f */
[----:B------:R-:W-:Y:S01]  /*6e90*/  ISETP.GT.AND P1, PT, R0, 0x60, PT ;  /* 0x000000600000780c */ /* 0x000fe20003f24270 */
[----:B------:R-:W-:Y:S01]  /*6ea0*/  @P3 STG.E.U16 desc[UR44][R4.64+0xb2], R69 ;  /* 0x0000b24504003986 */ /* 0x000fe2000c10152c */
[----:B------:R-:W-:Y:S02]  /*6eb0*/  F2FP.F16.F32.PACK_AB R70, RZ, R70 ;  /* 0x00000046ff46723e */ /* 0x000fe400000000ff */
[----:B-1----:R-:W-:Y:S02]  /*6ec0*/  LEA R8, P4, R119, R4, 0x1 ;  /* 0x0000000477087211 */ /* 0x002fe400078808ff */
[----:B------:R-:W-:Y:S01]  /*6ed0*/  ISETP.GT.AND P3, PT, R3, RZ, P1 ;  /* 0x000000ff0300720c */ /* 0x000fe20000f64270 */
[----:B------:R0:W-:Y:S01]  /*6ee0*/  @P2 STG.E.U16 desc[UR44][R6.64], R70 ;  /* 0x0000004606002986 */ /* 0x0001e2000c10152c */
        /* <DEDUP_REMOVED lines=12> */
[----:B------:R-:W-:Y:S01]  /*6fb0*/  ISETP.GT.AND P2, PT, R3, 0x8, P2 ;  /* 0x000000080300780c */ /* 0x000fe20001744270 */
[----:B------:R-:W-:Y:S01]  /*6fc0*/  @P0 STG.E.U16 desc[UR44][R4.64+0xc2], R73 ;  /* 0x0000c24904000986 */ /* 0x000fe2000c10152c */
[----:B-1----:R-:W-:Y:S02]  /*6fd0*/  LEA R8, P4, R121, R4, 0x1 ;  /* 0x0000000479087211 */ /* 0x002fe400078808ff */
[----:B------:R-:W-:Y:S01]  /*6fe0*/  F2FP.F16.F32.PACK_AB R75, RZ, R75 ;  /* 0x0000004bff4b723e */ /* 0x000fe200000000ff */
[----:B------:R0:W-:Y:S01]  /*6ff0*/  @P1 STG.E.U16 desc[UR44][R6.64], R74 ;  /* 0x0000004a06001986 */ /* 0x0001e2000c10152c */
[----:B------:R-:W-:-:S02]  /*7000*/  ISETP.GT.AND P1, PT, R0, 0x68, PT ;  /* 0x000000680000780c */ /* 0x000fc40003f24270 */
[----:B------:R-:W-:Y:S02]  /*7010*/  LEA.HI.X R9, R121, R5, R162, 0x1, P4 ;  /* 0x0000000579097211 */ /* 0x000fe400020f0ca2 */
[C---:B------:R-:W-:Y:S02]  /*7020*/  ISETP.GT.AND P3, PT, R3.reuse, RZ, P1 ;  /* 0x000000ff0300720c */ /* 0x040fe40000f64270 */
[----:B------:R-:W-:Y:S01]  /*7030*/  ISETP.GT.AND P0, PT, R0, 0x69, PT ;  /* 0x000000690000780c */ /* 0x000fe20003f04270 */
[----:B------:R1:W-:Y:S01]  /*7040*/  @P2 STG.E.U16 desc[UR44][R8.64], R75 ;  /* 0x0000004b08002986 */ /* 0x0003e2000c10152c */
[----:B------:R-:W-:Y:S02]  /*7050*/  F2FP.F16.F32.PACK_AB R76, RZ, R76 ;  /* 0x0000004cff4c723e */ /* 0x000fe400000000ff */
[----:B------:R-:W-:Y:S02]  /*7060*/  ISETP.GT.AND P4, PT, R3, RZ, P0 ;  /* 0x000000ff0300720c */ /* 0x000fe40000784270 */
[----:B0-----:R-:W-:-:S02]  /*7070*/  LEA R6, P2, R122, R4, 0x1 ;  /* 0x000000047a067211 */ /* 0x001fc400078408ff */
[C---:B------:R-:W-:Y:S02]  /*7080*/  ISETP.GT.AND P1, PT, R3.reuse, 0x8, P1 ;  /* 0x000000080300780c */ /* 0x040fe40000f24270 */
[----:B------:R-:W-:Y:S01]  /*7090*/  LEA.HI.X R7, R122, R5, R163, 0x1, P2 ;  /* 0x000000057a077211 */ /* 0x000fe200010f0ca3 */
[----:B------:R-:W-:Y:S01]  /*70a0*/  @P3 STG.E.U16 desc[UR44][R4.64+0xd0], R76 ;  /* 0x0000d04c04003986 */ /* 0x000fe2000c10152c */
[----:B------:R-:W-:Y:S02]  /*70b0*/  ISETP.GT.AND P2, PT, R0, 0x70, PT ;  /* 0x000000700000780c */ /* 0x000fe40003f44270 */
[C---:B------:R-:W-:Y:S02]  /*70c0*/  ISETP.GT.AND P3, PT, R3.reuse, 0x8, P0 ;  /* 0x000000080300780c */ /* 0x040fe40000764270 */
[----:B------:R-:W-:Y:S02]  /*70d0*/  ISETP.GT.AND P5, PT, R3, RZ, P2 ;  /* 0x000000ff0300720c */ /* 0x000fe400017a4270 */
[----:B-1----:R-:W-:-:S02]  /*70e0*/  LEA R8, P0, R123, R4, 0x1 ;  /* 0x000000047b087211 */ /* 0x002fc400078008ff */
[----:B------:R-:W-:Y:S02]  /*70f0*/  F2FP.F16.F32.PACK_AB R77, RZ, R77 ;  /* 0x0000004dff4d723e */ /* 0x000fe400000000ff */
[----:B------:R-:W-:Y:S02]  /*7100*/  F2FP.F16.F32.PACK_AB R78, RZ, R78 ;  /* 0x0000004eff4e723e */ /* 0x000fe400000000ff */
[----:B------:R-:W-:Y:S01]  /*7110*/  F2FP.F16.F32.PACK_AB R79, RZ, R79 ;  /* 0x0000004fff4f723e */ /* 0x000fe200000000ff */
[----:B------:R-:W-:Y:S01]  /*7120*/  @P4 STG.E.U16 desc[UR44][R4.64+0xd2], R77 ;  /* 0x0000d24d04004986 */ /* 0x000fe2000c10152c */
[----:B------:R-:W-:Y:S02]  /*7130*/  LEA.HI.X R9, R123, R5, R164, 0x1, P0 ;  /* 0x000000057b097211 */ /* 0x000fe400000f0ca4 */
[----:B------:R-:W-:Y:S01]  /*7140*/  F2FP.F16.F32.PACK_AB R80, RZ, R80 ;  /* 0x00000050ff50723e */ /* 0x000fe200000000ff */
[----:B------:R0:W-:Y:S01]  /*7150*/  @P1 STG.E.U16 desc[UR44][R6.64], R78 ;  /* 0x0000004e06001986 */ /* 0x0001e2000c10152c */
[----:B------:R-:W-:-:S02]  /*7160*/  ISETP.GT.AND P4, PT, R0, 0x71, PT ;  /* 0x000000710000780c */ /* 0x000fc40003f84270 */
[----:B------:R-:W-:Y:S01]  /*7170*/  ISETP.GT.AND P1, PT, R0, 0x78, PT ;  /* 0x000000780000780c */ /* 0x000fe20003f24270 */
[----:B------:R1:W-:Y:S01]  /*7180*/  @P3 STG.E.U16 desc[UR44][R8.64], R79 ;  /* 0x0000004f08003986 */ /* 0x0003e2000c10152c */
[C---:B------:R-:W-:Y:S02]  /*7190*/  ISETP.GT.AND P3, PT, R3.reuse, 0x8, P2 ;  /* 0x000000080300780c */ /* 0x040fe40001764270 */
[----:B------:R-:W-:Y:S01]  /*71a0*/  F2FP.F16.F32.PACK_AB R81, RZ, R81 ;  /* 0x00000051ff51723e */ /* 0x000fe200000000ff */
[----:B------:R-:W-:Y:S01]  /*71b0*/  @P5 STG.E.U16 desc[UR44][R4.64+0xe0], R80 ;  /* 0x0000e05004005986 */ /* 0x000fe2000c10152c */
[----:B------:R-:W-:Y:S02]  /*71c0*/  ISETP.GT.AND P5, PT, R3, RZ, P4 ;  /* 0x000000ff0300720c */ /* 0x000fe400027a4270 */
[----:B------:R-:W-:Y:S02]  /*71d0*/  F2FP.F16.F32.PACK_AB R82, RZ, R82 ;  /* 0x00000052ff52723e */ /* 0x000fe400000000ff */
[----:B0-----:R-:W-:-:S02]  /*71e0*/  LEA R6, P2, R124, R4, 0x1 ;  /* 0x000000047c067211 */ /* 0x001fc400078408ff */
[----:B------:R-:W-:Y:S02]  /*71f0*/  ISETP.GT.AND P0, PT, R0, 0x79, PT ;  /* 0x000000790000780c */ /* 0x000fe40003f04270 */
[----:B------:R-:W-:Y:S02]  /*7200*/  LEA.HI.X R7, R124, R5, R165, 0x1, P2 ;  /* 0x000000057c077211 */ /* 0x000fe400010f0ca5 */
[C---:B------:R-:W-:Y:S02]  /*7210*/  ISETP.GT.AND P2, PT, R3.reuse, 0x8, P4 ;  /* 0x000000080300780c */ /* 0x040fe40002744270 */
[----:B------:R-:W-:Y:S01]  /*7220*/  ISETP.GT.AND P4, PT, R3, RZ, P1 ;  /* 0x000000ff0300720c */ /* 0x000fe20000f84270 */
[----:B------:R-:W-:Y:S01]  /*7230*/  @P5 STG.E.U16 desc[UR44][R4.64+0xe2], R81 ;  /* 0x0000e25104005986 */ /* 0x000fe2000c10152c */
[C---:B-1----:R-:W-:Y:S02]  /*7240*/  LEA R8, P5, R125.reuse, R4, 0x1 ;  /* 0x000000047d087211 */ /* 0x042fe400078a08ff */
[----:B------:R-:W-:Y:S01]  /*7250*/  F2FP.F16.F32.PACK_AB R83, RZ, R83 ;  /* 0x00000053ff53723e */ /* 0x000fe200000000ff */
[----:B------:R0:W-:Y:S01]  /*7260*/  @P3 STG.E.U16 desc[UR44][R6.64], R82 ;  /* 0x0000005206003986 */ /* 0x0001e2000c10152c */
[----:B------:R-:W-:-:S02]  /*7270*/  LEA.HI.X R9, R125, R5, R166, 0x1, P5 ;  /* 0x000000057d097211 */ /* 0x000fc400028f0ca6 */
[----:B------:R-:W-:Y:S02]  /*7280*/  F2FP.F16.F32.PACK_AB R84, RZ, R84 ;  /* 0x00000054ff54723e */ /* 0x000fe400000000ff */
[C---:B------:R-:W-:Y:S01]  /*7290*/  ISETP.GT.AND P3, PT, R3.reuse, RZ, P0 ;  /* 0x000000ff0300720c */ /* 0x040fe20000764270 */
[----:B------:R3:W-:Y:S01]  /*72a0*/  @P2 STG.E.U16 desc[UR44][R8.64], R83 ;  /* 0x0000005308002986 */ /* 0x0007e2000c10152c */
[C---:B------:R-:W-:Y:S02]  /*72b0*/  ISETP.GT.AND P1, PT, R3.reuse, 0x8, P1 ;  /* 0x000000080300780c */ /* 0x040fe40000f24270 */
[----:B------:R-:W-:Y:S01]  /*72c0*/  ISETP.GT.AND P0, PT, R3, 0x8, P0 ;  /* 0x000000080300780c */ /* 0x000fe20000704270 */
[----:B------:R3:W-:Y:S01]  /*72d0*/  @P4 STG.E.U16 desc[UR44][R4.64+0xf0], R84 ;  /* 0x0000f05404004986 */ /* 0x0007e2000c10152c */
[-C--:B------:R-:W-:Y:S02]  /*72e0*/  LEA R10, P4, R127, R4.reuse, 0x1 ;  /* 0x000000047f0a7211 */ /* 0x080fe400078808ff */
[----:B0-----:R-:W-:-:S02]  /*72f0*/  LEA R6, P2, R126, R4, 0x1 ;  /* 0x000000047e067211 */ /* 0x001fc400078408ff */
[----:B------:R-:W-:Y:S02]  /*7300*/  F2FP.F16.F32.PACK_AB R85, RZ, R85 ;  /* 0x00000055ff55723e */ /* 0x000fe400000000ff */
[----:B------:R-:W-:Y:S02]  /*7310*/  F2FP.F16.F32.PACK_AB R86, RZ, R86 ;  /* 0x00000056ff56723e */ /* 0x000fe400000000ff */
[----:B------:R-:W-:Y:S01]  /*7320*/  LEA.HI.X R7, R126, R5, R167, 0x1, P2 ;  /* 0x000000057e077211 */ /* 0x000fe200010f0ca7 */
[----:B------:R3:W-:Y:S01]  /*7330*/  @P3 STG.E.U16 desc[UR44][R4.64+0xf2], R85 ;  /* 0x0000f25504003986 */ /* 0x0007e2000c10152c */
[----:B------:R-:W-:Y:S02]  /*7340*/  F2FP.F16.F32.PACK_AB R87, RZ, R87 ;  /* 0x00000057ff57723e */ /* 0x000fe400000000ff */
[----:B------:R-:W-:Y:S01]  /*7350*/  LEA.HI.X R11, R127, R5, R168, 0x1, P4 ;  /* 0x000000057f0b7211 */ /* 0x000fe200020f0ca8 */
[----:B------:R3:W-:Y:S04]  /*7360*/  @P1 STG.E.U16 desc[UR44][R6.64], R86 ;  /* 0x0000005606001986 */ /* 0x0007e8000c10152c */
[----:B------:R3:W-:Y:S02]  /*7370*/  @P0 STG.E.U16 desc[UR44][R10.64], R87 ;  /* 0x000000570a000986 */ /* 0x0007e4000c10152c */
.L_x_831:
[----:B------:R-:W-:Y:S05]  /*7380*/  BSYNC B0 ;  /* 0x0000000000007941 */ /* 0x000fea0003800000 */
.L_x_703:
        /* <DEDUP_REMOVED lines=10> */
[----:B---3--:R-:W2:Y:S01]  /*7430*/  LDC.64 R4, c[0x0][0x628] ;  /* 0x00018a00ff047b82 */ /* 0x008ea20000000a00 */
[----:B------:R-:W-:Y:S01]  /*7440*/  ULDC UR4, c[0x0][0x150] ;  /* 0x0000540000047ab9 */ /* 0x000fe20000000800 */
[----:B-----5:R-:W-:Y:S01]  /*7450*/  IMAD.MOV.U32 R12, RZ, RZ, R16 ;  /* 0x000000ffff0c7224 */ /* 0x020fe200078e0010 */
[----:B------:R-:W3:Y:S01]  /*7460*/  S2R R20, SR_CTAID.Y ;  /* 0x0000000000147919 */ /* 0x000ee20000002600 */
[----:B------:R-:W-:-:S04]  /*7470*/  IMAD.MOV.U32 R13, RZ, RZ, R17 ;  /* 0x000000ffff0d7224 */ /* 0x000fc800078e0011 */
[----:B------:R-:W4:Y:S08]  /*7480*/  LDC R21, c[0x0][0x144] ;  /* 0x00005100ff157b82 */ /* 0x000f300000000800 */
[----:B------:R-:W3:Y:S08]  /*7490*/  LDC R0, c[0x0][0x630] ;  /* 0x00018c00ff007b82 */ /* 0x000ef00000000800 */
[----:B-1----:R-:W1:Y:S01]  /*74a0*/  LDC.64 R6, c[0x0][0x620] ;  /* 0x00018800ff067b82 */ /* 0x002e620000000a00 */
[----:B--2---:R-:W-:-:S04]  /*74b0*/  ISETP.NE.U32.AND P0, PT, R4, RZ, PT ;  /* 0x000000ff0400720c */ /* 0x004fc80003f05070 */
[----:B------:R-:W-:Y:S02]  /*74c0*/  ISETP.NE.AND.EX P0, PT, R5, RZ, PT, P0 ;  /* 0x000000ff0500720c */ /* 0x000fe40003f05300 */
[----:B0-----:R-:W-:-:S05]  /*74d0*/  I2FP.F32.U32 R3, R14 ;  /* 0x0000000e00037245 */ /* 0x001fca0000201000 */
        /* <DEDUP_REMOVED lines=13> */
.L_x_833:
        /* <DEDUP_REMOVED lines=11> */
[----:B------:R-:W-:Y:S01]  /*7660*/  IMAD.WIDE.U32 R8, R3, R6, R16 ;  /* 0x0000000603087225 */ /* 0x000fe200078e0010 */
[----:B------:R-:W-:-:S03]  /*7670*/  I2FP.F32.U32 R6, R20 ;  /* 0x0000001400067245 */ /* 0x000fc60000201000 */
[----:B------:R-:W-:Y:S02]  /*7680*/  IMAD R3, R3, R7, R0 ;  /* 0x0000000703037224 */ /* 0x000fe400078e0200 */
[----:B------:R-:W-:Y:S01]  /*7690*/  FMUL R6, R6, UR4 ;  /* 0x0000000406067c20 */ /* 0x000fe20008400000 */
[----:B------:R-:W2:Y:S01]  /*76a0*/  LDC R26, c[0x0][0x658] ;  /* 0x00019600ff1a7b82 */ /* 0x000ea20000000800 */
[----:B---3--:R-:W-:Y:S01]  /*76b0*/  ISETP.NE.U32.AND P0, PT, R4, RZ, PT ;  /* 0x000000ff0400720c */ /* 0x008fe20003f05070 */
[----:B------:R-:W-:Y:S01]  /*76c0*/  IMAD.IADD R3, R9, 0x1, R3 ;  /* 0x0000000109037824 */ /* 0x000fe200078e0203 */
[----:B------:R3:W4:Y:S01]  /*76d0*/  F2I.U32.TRUNC.NTZ R15, R6 ;  /* 0x00000006000f7305 */ /* 0x000722000020f000 */
[----:B------:R-:W-:Y:S01]  /*76e0*/  IMAD.MOV.U32 R7, RZ, RZ, -0x1 ;  /* 0xffffffffff077424 */ /* 0x000fe200078e00ff */
[----:B------:R-:W-:Y:S01]  /*76f0*/  ISETP.NE.AND.EX P0, PT, R5, RZ, PT, P0 ;  /* 0x000000ff0500720c */ /* 0x000fe20003f05300 */
[----:B------:R-:W-:Y:S02]  /*7700*/  IMAD.MOV.U32 R9, RZ, RZ, 0x1 ;  /* 0x00000001ff097424 */ /* 0x000fe400078e00ff */
        /* <DEDUP_REMOVED lines=8> */
[-C--:B------:R-:W-:Y:S02]  /*7790*/  SHF.L.U32 R7, R7, R26.reuse, RZ ;  /* 0x0000001a07077219 */ /* 0x080fe400000006ff */
[-C--:B------:R-:W-:Y:S01]  /*77a0*/  SHF.R.U32.HI R11, RZ, R26.reuse, R3 ;  /* 0x0000001aff0b7219 */ /* 0x080fe20000011603 */
[----:B------:R-:W-:Y:S01]  /*77b0*/  IMAD.MOV.U32 R10, RZ, RZ, R14 ;  /* 0x000000ffff0a7224 */ /* 0x000fe200078e000e */
[----:B------:R-:W-:Y:S01]  /*77c0*/  SHF.L.U32 R26, R9, R26, RZ ;  /* 0x0000001a091a7219 */ /* 0x000fe200000006ff */
[----:B------:R-:W2:Y:S01]  /*77d0*/  LDC R28, c[0x0][0x638] ;  /* 0x00018e00ff1c7b82 */ /* 0x000ea20000000800 */
[----:B------:R-:W-:-:S07]  /*77e0*/  LOP3.LUT R27, RZ, R7, RZ, 0x33, !PT ;  /* 0x00000007ff1b7212 */ /* 0x000fce00078e33ff */
        /* <DEDUP_REMOVED lines=11> */
[----:B------:R-:W-:-:S08]  /*78a0*/  IMAD.WIDE.U32.X R10, R3, R5, R10, P0 ;  /* 0x00000005030a7225 */ /* 0x000fd000000e040a */
.L_x_834:
[----:B------:R-:W-:Y:S01]  /*78b0*/  ISETP.NE.AND P0, PT, R2, 0x1, PT ;  /* 0x000000010200780c */ /* 0x000fe20003f05270 */
[----:B0-----:R-:W-:Y:S01]  /*78c0*/  VIADD R4, R24, 0xffffffff ;  /* 0xffffffff18047836 */ /* 0x001fe20000000000 */
[----:B-1----:R-:W-:Y:S01]  /*78d0*/  SHF.R.U64 R0, R10, R18, R11 ;  /* 0x000000120a007219 */ /* 0x002fe2000000120b */
[----:B------:R-:W-:Y:S01]  /*78e0*/  IMAD.MOV R15, RZ, RZ, -R15 ;  /* 0x000000ffff0f7224 */ /* 0x000fe200078e0a0f */
[----:B------:R-:W-:Y:S02]  /*78f0*/  LOP3.LUT R5, R12, R27, RZ, 0xc0, !PT ;  /* 0x0000001b0c057212 */ /* 0x000fe400078ec0ff */
[----:B------:R-:W-:Y:S01]  /*7900*/  LOP3.LUT R13, R13, R4, RZ, 0xc0, !PT ;  /* 0x000000040d0d7212 */ /* 0x000fe200078ec0ff */
[----:B------:R-:W-:Y:S02]  /*7910*/  IMAD.MOV R3, RZ, RZ, -R0 ;  /* 0x000000ffff037224 */ /* 0x000fe400078e0a00 */
[----:B------:R-:W-:Y:S02]  /*7920*/  IMAD R18, R26, R0, R5 ;  /* 0x000000001a127224 */ /* 0x000fe400078e0205 */
[----:B--2---:R-:W-:-:S02]  /*7930*/  IMAD R0, R3, R28, R14 ;  /* 0x0000001c03007224 */ /* 0x004fc400078e020e */
[----:B---3--:R-:W-:Y:S02]  /*7940*/  @P0 IMAD R25, R21, R15, R20 ;  /* 0x0000000f15190224 */ /* 0x008fe400078e0214 */
[----:B------:R-:W-:Y:S02]  /*7950*/  IMAD R3, R0, R24, R13 ;  /* 0x0000001800037224 */ /* 0x000fe400078e020d */
[----:B------:R-:W-:Y:S02]  /*7960*/  IMAD R18, R18, R29, R25 ;  /* 0x0000001d12127224 */ /* 0x000fe400078e0219 */
[----:B------:R-:W-:-:S03]  /*7970*/  IMAD.MOV.U32 R4, RZ, RZ, 0x1 ;  /* 0x00000001ff047424 */ /* 0x000fc600078e00ff */
[----:B------:R-:W-:Y:S02]  /*7980*/  SEL R88, R3, R18, !P0 ;  /* 0x0000001203587207 */ /* 0x000fe40004000000 */
[----:B------:R-:W-:Y:S02]  /*7990*/  PRMT R0, R4, 0x7610, R0 ;  /* 0x0000761004007816 */ /* 0x000fe40000000000 */
[----:B------:R-:W-:-:S07]  /*79a0*/  SEL R18, R18, R3, !P0 ;  /* 0x0000000312127207 */ /* 0x000fce0004000000 */
.L_x_832:
[----:B------:R-:W-:-:S13]  /*79b0*/  LOP3.LUT P0, RZ, R0, 0xff, RZ, 0xc0, !PT ;  /* 0x000000ff00ff7812 */ /* 0x000fda000780c0ff */
[----:B------:R-:W-:Y:S05]  /*79c0*/  @P0 BRA `(.L_x_835) ;  /* 0xffffffa0004c0947 */ /* 0x000fea000383ffff */
[----:B------:R-:W-:Y:S05]  /*79d0*/  EXIT ;  /* 0x000000000000794d */ /* 0x000fea0003800000 */
.L_x_676:
        /* <DEDUP_REMOVED lines=26> */
.L_x_837:
        /* <DEDUP_REMOVED lines=14> */
[----:B0-----:R-:W-:-:S04]  /*7c60*/  ISETP.NE.U32.AND P0, PT, R28, RZ, PT ;  /* 0x000000ff1c00720c */ /* 0x001fc80003f05070 */
        /* <DEDUP_REMOVED lines=8> */
[-CC-:B---3--:R-:W-:Y:S02]  /*7cf0*/  SHF.R.U64 R24, R22, R26.reuse, R3.reuse ;  /* 0x0000001a16187219 */ /* 0x188fe40000001203 */
[-C--:B------:R-:W-:Y:S02]  /*7d00*/  SHF.L.U32 R7, R7, R26.reuse, RZ ;  /* 0x0000001a07077219 */ /* 0x080fe400000006ff */
[----:B------:R-:W-:Y:S01]  /*7d10*/  SHF.R.U32.HI R9, RZ, R26, R3 ;  /* 0x0000001aff097219 */ /* 0x000fe20000011603 */
[----:B------:R-:W-:Y:S01]  /*7d20*/  IMAD.MOV.U32 R8, RZ, RZ, R24 ;  /* 0x000000ffff087224 */ /* 0x000fe200078e0018 */
[----:B------:R-:W-:Y:S01]  /*7d30*/  LOP3.LUT R27, RZ, R7, RZ, 0x33, !PT ;  /* 0x00000007ff1b7212 */ /* 0x000fe200078e33ff */
[----:B------:R-:W3:Y:S01]  /*7d40*/  LDC R30, c[0x0][0x610] ;  /* 0x00018400ff1e7b82 */ /* 0x000ee20000000800 */
[----:B------:R-:W-:Y:S05]  /*7d50*/  @!P0 BRA `(.L_x_838) ;  /* 0x0000000000288947 */ /* 0x000fea0003800000 */
        /* <DEDUP_REMOVED lines=10> */
.L_x_838:
[----:B------:R-:W-:Y:S02]  /*7e00*/  ISETP.NE.AND P0, PT, R2, 0x1, PT ;  /* 0x000000010200780c */ /* 0x000fe40003f05270 */
[----:B-1----:R-:W-:Y:S01]  /*7e10*/  SHF.R.U64 R8, R8, R21, R9 ;  /* 0x0000001508087219 */ /* 0x002fe20000001209 */
[----:B0-----:R-:W-:Y:S01]  /*7e20*/  VIADD R9, R19, 0xffffffff ;  /* 0xffffffff13097836 */ /* 0x001fe20000000000 */
        /* <DEDUP_REMOVED lines=14> */
.L_x_836:
        /* <DEDUP_REMOVED lines=39> */
.L_x_850:
[----:B------:R-:W-:-:S03]  /*8180*/  UMOV UR4, 0xffffffff ;  /* 0xffffffff00047882 */ /* 0x000fc60000000000 */
[----:B------:R-:W-:Y:S05]  /*8190*/  BRA.DIV UR4, `(.L_x_840) ;  /* 0x0000001604287947 */ /* 0x000fea000b800000 */
[----:B------:R-:W-:-:S13]  /*81a0*/  ELECT P6, URZ, PT ;  /* 0x00000000003f782f */ /* 0x000fda00038c0000 */
.L_x_864:
[----:B------:R-:W-:Y:S04]  /*81b0*/  BSSY B1, `(.L_x_841) ;  /* 0x000007b000017945 */ /* 0x000fe80003800000 */
[----:B------:R-:W-:Y:S05]  /*81c0*/  @!P6 BRA `(.L_x_842) ;  /* 0x0000000400e4e947 */ /* 0x000fea0003800000 */
[----:B------:R-:W0:Y:S02]  /*81d0*/  LDC R4, c[0x0][0x28c] ;  /* 0x0000a300ff047b82 */ /* 0x000e240000000800 */
[----:B0-----:R-:W-:-:S13]  /*81e0*/  ISETP.GE.AND P0, PT, R4, 0x1, PT ;  /* 0x000000010400780c */ /* 0x001fda0003f06270 */
[----:B------:R-:W-:Y:S05]  /*81f0*/  @!P0 BRA `(.L_x_842) ;  /* 0x0000000400d88947 */ /* 0x000fea0003800000 */
[----:B------:R-:W-:Y:S01]  /*8200*/  IABS R6, UR36 ;  /* 0x0000002400067c13 */ /* 0x000fe20008000000 */
[----:B------:R-:W-:Y:S01]  /*8210*/  IMAD.U32 R20, RZ, RZ, UR47 ;  /* 0x0000002fff147e24 */ /* 0x000fe2000f8e00ff */
[----:B------:R-:W-:Y:S02]  /*8220*/  IABS R13, R9 ;  /* 0x00000009000d7213 */ /* 0x000fe40000000000 */
[----:B------:R-:W0:Y:S01]  /*8230*/  I2F.RP R12, R6 ;  /* 0x00000006000c7306 */ /* 0x000e220000209400 */
[----:B------:R-:W-:Y:S02]  /*8240*/  IABS R18, UR36 ;  /* 0x0000002400127c13 */ /* 0x000fe40008000000 */
[----:B------:R-:W-:-:S05]  /*8250*/  R2UR UR5, R9 ;  /* 0x00000000090572ca */ /* 0x000fca00000e0000 */
[----:B0-----:R-:W0:Y:S02]  /*8260*/  MUFU.RCP R12, R12 ;  /* 0x0000000c000c7308 */ /* 0x001e240000001000 */
[----:B0-----:R-:W-:-:S06]  /*8270*/  VIADD R4, R12, 0xffffffe ;  /* 0x0ffffffe0c047836 */ /* 0x001fcc0000000000 */
[----:B------:R0:W1:Y:S02]  /*8280*/  F2I.FTZ.U32.TRUNC.NTZ R5, R4 ;  /* 0x0000000400057305 */ /* 0x000064000021f000 */
[----:B0-----:R-:W-:Y:S02]  /*8290*/  IMAD.MOV.U32 R4, RZ, RZ, RZ ;  /* 0x000000ffff047224 */ /* 0x001fe400078e00ff */
[----:B-1----:R-:W-:-:S04]  /*82a0*/  IMAD.MOV R15, RZ, RZ, -R5 ;  /* 0x000000ffff0f7224 */ /* 0x002fc800078e0a05 */
[----:B------:R-:W-:-:S04]  /*82b0*/  IMAD R15, R15, R6, RZ ;  /* 0x000000060f0f7224 */ /* 0x000fc800078e02ff */
[----:B------:R-:W-:-:S04]  /*82c0*/  IMAD.HI.U32 R14, R5, R15, R4 ;  /* 0x0000000f050e7227 */ /* 0x000fc800078e0004 */
[----:B------:R-:W-:Y:S02]  /*82d0*/  IMAD.MOV R5, RZ, RZ, -R18 ;  /* 0x000000ffff057224 */ /* 0x000fe400078e0a12 */
[----:B------:R-:W-:-:S04]  /*82e0*/  IMAD.HI.U32 R4, R14, R13, RZ ;  /* 0x0000000d0e047227 */ /* 0x000fc800078e00ff */
[----:B------:R-:W-:Y:S02]  /*82f0*/  IMAD R5, R4, R5, R13 ;  /* 0x0000000504057224 */ /* 0x000fe400078e020d */
[----:B------:R-:W-:Y:S02]  /*8300*/  IMAD.SHL.U32 R15, R7, 0x80, RZ ;  /* 0x00000080070f7824 */ /* 0x000fe400078e00ff */
[----:B------:R-:W-:Y:S01]  /*8310*/  IMAD.MOV.U32 R7, RZ, RZ, RZ ;  /* 0x000000ffff077224 */ /* 0x000fe200078e00ff */
[----:B------:R-:W-:Y:S01]  /*8320*/  ISETP.GT.U32.AND P1, PT, R6, R5, PT ;  /* 0x000000050600720c */ /* 0x000fe20003f24070 */
[----:B------:R-:W-:-:S12]  /*8330*/  VIADD R22, R15, 0x40 ;  /* 0x000000400f167836 */ /* 0x000fd80000000000 */
[----:B------:R-:W-:Y:S02]  /*8340*/  @!P1 IMAD.IADD R5, R5, 0x1, -R6 ;  /* 0x0000000105059824 */ /* 0x000fe400078e0a06 */
[----:B------:R-:W-:Y:S01]  /*8350*/  @!P1 VIADD R4, R4, 0x1 ;  /* 0x0000000104049836 */ /* 0x000fe20000000000 */
[----:B------:R-:W-:Y:S02]  /*8360*/  ISETP.NE.AND P1, PT, RZ, UR36, PT ;  /* 0x00000024ff007c0c */ /* 0x000fe4000bf25270 */
[----:B------:R-:W-:Y:S01]  /*8370*/  ISETP.GE.U32.AND P0, PT, R5, R6, PT ;  /* 0x000000060500720c */ /* 0x000fe20003f06070 */
[----:B------:R-:W-:Y:S01]  /*8380*/  IMAD.MOV.U32 R6, RZ, RZ, R10 ;  /* 0x000000ffff067224 */ /* 0x000fe200078e000a */
[----:B------:R-:W-:Y:S01]  /*8390*/  LOP3.LUT R5, R9, UR36, RZ, 0x3c, !PT ;  /* 0x0000002409057c12 */ /* 0x000fe2000f8e3cff */
[----:B------:R-:W-:-:S03]  /*83a0*/  IMAD.MOV.U32 R9, RZ, RZ, RZ ;  /* 0x000000ffff097224 */ /* 0x000fc600078e00ff */
[----:B------:R-:W-:Y:S01]  /*83b0*/  ISETP.GE.AND P2, PT, R5, RZ, PT ;  /* 0x000000ff0500720c */ /* 0x000fe20003f46270 */
[----:B------:R-:W-:-:S06]  /*83c0*/  IMAD.MOV.U32 R5, RZ, RZ, R3 ;  /* 0x000000ffff057224 */ /* 0x000fcc00078e0003 */
[----:B------:R-:W-:-:S04]  /*83d0*/  @P0 VIADD R4, R4, 0x1 ;  /* 0x0000000104040836 */ /* 0x000fc80000000000 */
[----:B------:R-:W-:Y:S02]  /*83e0*/  IMAD.MOV.U32 R18, RZ, RZ, R4 ;  /* 0x000000ffff127224 */ /* 0x000fe400078e0004 */
[----:B------:R-:W-:Y:S02]  /*83f0*/  IMAD.MOV.U32 R4, RZ, RZ, RZ ;  /* 0x000000ffff047224 */ /* 0x000fe400078e00ff */
[----:B------:R-:W-:Y:S01]  /*8400*/  @!P2 IMAD.MOV R18, RZ, RZ, -R18 ;  /* 0x000000ffff12a224 */ /* 0x000fe200078e0a12 */
[----:B------:R-:W-:-:S04]  /*8410*/  @!P1 LOP3.LUT R18, RZ, UR36, RZ, 0x33, !PT ;  /* 0x00000024ff129c12 */ /* 0x000fc8000f8e33ff */
[----:B------:R-:W-:-:S13]  /*8420*/  R2UR UR4, R18 ;  /* 0x00000000120472ca */ /* 0x000fda00000e0000 */
[----:B------:R-:W-:-:S04]  /*8430*/  UIADD3 UR4, -UR4, URZ, URZ ;  /* 0x0000003f04047290 */ /* 0x000fc8000fffe13f */
[----:B------:R-:W-:-:S03]  /*8440*/  UIMAD UR4, UR36, UR4, UR5 ;  /* 0x00000004240472a4 */ /* 0x000fc6000f8e0205 */
[----:B------:R-:W-:Y:S01]  /*8450*/  ULDC UR5, c[0x0][0x384] ;  /* 0x0000e10000057ab9 */ /* 0x000fe20000000800 */
[----:B------:R-:W-:Y:S01]  /*8460*/  ULEA UR4, UR4, UR49, 0x1 ;  /* 0x0000003104047291 */ /* 0x000fe2000f8e083f */
[----:B------:R-:W-:-:S05]  /*8470*/  IMAD R24, R8, UR5, RZ ;  /* 0x0000000508187c24 */ /* 0x000fca000f8e02ff */
[----:B------:R-:W-:-:S04]  /*8480*/  IMAD.U32 R19, RZ, RZ, UR4 ;  /* 0x00000004ff137e24 */ /* 0x000fc8000f8e00ff */
[----:B------:R-:W-:-:S07]  /*8490*/  IMAD.SHL.U32 R19, R19, 0x40, RZ ;  /* 0x0000004013137824 */ /* 0x000fce00078e00ff */
.L_x_845:
[----:B------:R-:W0:Y:S01]  /*84a0*/  S2R R13, SR_CgaCtaId ;  /* 0x00000000000d7919 */ /* 0x000e220000008800 */
[----:B------:R-:W-:Y:S02]  /*84b0*/  MOV R12, 0x400 ;  /* 0x00000400000c7802 */ /* 0x000fe40000000f00 */
[----:B------:R-:W-:Y:S02]  /*84c0*/  ISETP.NE.AND P1, PT, R0, RZ, PT ;  /* 0x000000ff0000720c */ /* 0x000fe40003f25270 */
[----:B0-----:R-:W-:Y:S02]  /*84d0*/  LEA R23, R13, R12, 0x18 ;  /* 0x0000000c0d177211 */ /* 0x001fe400078ec0ff */
[----:B------:R-:W-:-:S09]  /*84e0*/  SHF.L.U32 R12, R5, 0x1f, RZ ;  /* 0x0000001f050c7819 */ /* 0x000fd200000006ff */
[----:B------:R-:W0:Y:S01]  /*84f0*/  @!P1 LDC R13, c[0x0][0x500] ;  /* 0x00014000ff0d9b82 */ /* 0x000e220000000800 */
[----:B------:R-:W-:-:S04]  /*8500*/  IMAD R21, R6, 0x8, R23 ;  /* 0x0000000806157824 */ /* 0x000fc800078e0217 */
[----:B------:R-:W1:Y:S02]  /*8510*/  SYNCS.PHASECHK.TRANS64.TRYWAIT P0, [R21+URZ+0x38], R12 ;  /* 0x0000380c150075a7 */ /* 0x000e64000800017f */
[----:B-1----:R-:W-:Y:S05]  /*8520*/  @!P0 BRA `(.L_x_843) ;  /* 0x0000001000648947 */ /* 0x002fea0003800000 */
.L_x_865:
[----:B------:R-:W-:Y:S01]  /*8530*/  UPRMT UR4, UR48, 0x9910, URZ ;  /* 0x0000991030047896 */ /* 0x000fe2000800003f */
[----:B0-----:R0:W-:Y:S03]  /*8540*/  @!P1 SYNCS.ARRIVE.TRANS64 RZ, [R21+URZ], R13 ;  /* 0x0000000d15ff99a7 */ /* 0x0011e6000800003f */
[----:B------:R-:W-:-:S06]  /*8550*/  UISETP.NE.AND UP0, UPT, UR4, 0x2, UPT ;  /* 0x000000020400788c */ /* 0x000fcc000bf05270 */
[----:B------:R-:W-:-:S13]  /*8560*/  PLOP3.LUT P0, PT, PT, PT, UP0, 0x80, 0x0 ;  /* 0x000000000000781c */ /* 0x000fda0003f0f008 */
[----:B0-----:R-:W-:Y:S05]  /*8570*/  @P0 BRA `(.L_x_844) ;  /* 0x0000000000040947 */ /* 0x001fea0003800000 */
[----:B------:R-:W-:Y:S01]  /*8580*/  BPT.TRAP 0x1 ;  /* 0x000000040000795c */ /* 0x000fe20000300000 */
.L_x_844:
[----:B-1----:R-:W0:Y:S01]  /*8590*/  LDC R12, c[0x0][0x380] ;  /* 0x0000e000ff0c7b82 */ /* 0x002e220000000800 */
[C---:B------:R-:W-:Y:S01]  /*85a0*/  R2UR UR26, R9.reuse ;  /* 0x00000000091a72ca */ /* 0x040fe200000e0000 */
[----:B------:R-:W-:Y:S01]  /*85b0*/  VIADD R9, R9, 0x1 ;  /* 0x0000000109097836 */ /* 0x000fe20000000000 */
[----:B------:R-:W-:Y:S01]  /*85c0*/  R2UR UR8, R6 ;  /* 0x00000000060872ca */ /* 0x000fe200000e0000 */
[----:B------:R-:W-:Y:S01]  /*85d0*/  VIADD R20, R20, 0xffffffff ;  /* 0xffffffff14147836 */ /* 0x000fe20000000000 */
[----:B------:R-:W-:Y:S01]  /*85e0*/  R2UR UR11, R23 ;  /* 0x00000000170b72ca */ /* 0x000fe200000e0000 */
[----:B------:R-:W-:Y:S01]  /*85f0*/  UIADD3 UR32, UP0, UR44, 0xf0, URZ ;  /* 0x000000f02c207890 */ /* 0x000fe2000ff1e03f */
[----:B------:R-:W-:Y:S01]  /*8600*/  ISETP.NE.AND P0, PT, R9, UR39, PT ;  /* 0x0000002709007c0c */ /* 0x000fe2000bf05270 */
        /* <DEDUP_REMOVED lines=8> */
[----:B------:R-:W-:Y:S01]  /*8690*/  USHF.L.U32 UR8, UR8, 0xd, URZ ;  /* 0x0000000d08087899 */ /* 0x000fe2000800063f */
[----:B------:R-:W-:Y:S01]  /*86a0*/  R2UR UR27, R19 ;  /* 0x00000000131b72ca */ /* 0x000fe200000e0000 */
[----:B------:R-:W-:Y:S01]  /*86b0*/  UIADD3.X UR7, URZ, UR45, URZ, UP1, !UPT ;  /* 0x0000002d3f077290 */ /* 0x000fe20008ffe43f */
[----:B------:R-:W-:Y:S01]  /*86c0*/  R2UR UR28, R18 ;  /* 0x00000000121c72ca */ /* 0x000fe200000e0000 */
[----:B------:R-:W-:Y:S01]  /*86d0*/  ULEA UR9, UR49, UR8, 0xc ;  /* 0x0000000831097291 */ /* 0x000fe2000f8e603f */
[----:B------:R-:W-:Y:S01]  /*86e0*/  R2UR UR22, R8 ;  /* 0x00000000081672ca */ /* 0x000fe200000e0000 */
[----:B------:R-:W-:Y:S01]  /*86f0*/  ULOP3.LUT UR8, UR8, 0x800, UR51, 0xf8, !UPT ;  /* 0x0000080008087892 */ /* 0x000fe2000f8ef833 */
[----:B------:R-:W-:Y:S01]  /*8700*/  R2UR UR18, R15 ;  /* 0x000000000f1272ca */ /* 0x000fe200000e0000 */
[----:B------:R-:W-:Y:S01]  /*8710*/  ULEA UR9, UR9, UR11, 0x1 ;  /* 0x0000000b09097291 */ /* 0x000fe2000f8e083f */
[----:B0-----:R-:W-:Y:S01]  /*8720*/  R2UR UR30, R12 ;  /* 0x000000000c1e72ca */ /* 0x001fe200000e0000 */
[----:B------:R-:W-:Y:S01]  /*8730*/  VIADD R12, R7, 0x1 ;  /* 0x00000001070c7836 */ /* 0x000fe20000000000 */
[----:B------:R-:W-:Y:S01]  /*8740*/  ULEA UR8, UR8, UR11, 0x1 ;  /* 0x0000000b08087291 */ /* 0x000fe2000f8e083f */
[----:B------:R-:W-:Y:S01]  /*8750*/  @P0 IMAD.MOV R12, RZ, RZ, R7 ;  /* 0x000000ffff0c0224 */ /* 0x000fe200078e0207 */
[----:B------:R-:W-:Y:S01]  /*8760*/  ISETP.GT.AND P3, PT, R20, 0x1, PT ;  /* 0x000000011400780c */ /* 0x000fe20003f64270 */
[----:B------:R-:W-:Y:S01]  /*8770*/  UIADD3 UR24, UR9, 0x180, URZ ;  /* 0x0000018009187890 */ /* 0x000fe2000fffe03f */
[----:B------:R-:W-:Y:S01]  /*8780*/  VIADD R6, R6, 0x1 ;  /* 0x0000000106067836 */ /* 0x000fe20000000000 */
[----:B------:R-:W-:Y:S01]  /*8790*/  UPRMT UR52, URZ, 0x5410, UR34 ;  /* 0x000054103f347896 */ /* 0x000fe20008000022 */
[----:B------:R-:W-:Y:S01]  /*87a0*/  ISETP.NE.AND P1, PT, R12, 0x10, PT ;  /* 0x000000100c00780c */ /* 0x000fe20003f25270 */
[----:B------:R-:W-:Y:S01]  /*87b0*/  ULOP3.LUT UR19, UR26, 0x20, UR50, 0xf8, !UPT ;  /* 0x000000201a137892 */ /* 0x000fe2000f8ef832 */
[----:B------:R-:W-:Y:S01]  /*87c0*/  VIADD R13, R4, 0x1 ;  /* 0x00000001040d7836 */ /* 0x000fe20000000000 */
[----:B------:R-:W-:Y:S01]  /*87d0*/  UIADD3 UR16, UR8, 0x1c180, URZ ;  /* 0x0001c18008107890 */ /* 0x000fe2000fffe03f */
[----:B------:R-:W-:Y:S01]  /*87e0*/  ISETP.NE.AND P2, PT, R6, 0x7, PT ;  /* 0x000000070600780c */ /* 0x000fe20003f45270 */
[----:B------:R-:W-:Y:S01]  /*87f0*/  UIMAD UR30, UR21, UR30, UR10 ;  /* 0x0000001e151e72a4 */ /* 0x000fe2000f8e020a */
[----:B------:R-:W-:Y:S01]  /*8800*/  R2UR UR10, R22 ;  /* 0x00000000160a72ca */ /* 0x000fe200000e0000 */
[----:B------:R-:W-:Y:S01]  /*8810*/  UIADD3 UR8, UR8, 0x1e180, URZ ;  /* 0x0001e18008087890 */ /* 0x000fe2000fffe03f */
[----:B------:R-:W-:Y:S01]  /*8820*/  SEL R14, RZ, 0x1, P2 ;  /* 0x00000001ff0e7807 */ /* 0x000fe20001000000 */
[----:B------:R-:W-:Y:S01]  /*8830*/  UMOV UR4, 0x0 ;  /* 0x0000000000047882 */ /* 0x000fe20000000000 */
[----:B------:R-:W-:Y:S01]  /*8840*/  UMOV UR5, 0x10000000 ;  /* 0x1000000000057882 */ /* 0x000fe20000000000 */
[----:B------:R-:W-:Y:S01]  /*8850*/  UMOV UR17, UR25 ;  /* 0x0000001900117c82 */ /* 0x000fe20008000000 */
[----:B------:R-:W-:Y:S01]  /*8860*/  UMOV UR20, UR29 ;  /* 0x0000001d00147c82 */ /* 0x000fe20008000000 */
[----:B------:R-:W-:Y:S01]  /*8870*/  UMOV UR9, UR25 ;  /* 0x0000001900097c82 */ /* 0x000fe20008000000 */
[----:B------:R0:W-:Y:S01]  /*8880*/  UTMALDG.5D.MULTICAST [UR24], [UR32], UR41, desc[UR4] ;  /* 0x00000418200073b4 */ /* 0x0001e20008021829 */
[----:B------:R-:W-:Y:S01]  /*8890*/  UMOV UR12, UR29 ;  /* 0x0000001d000c7c82 */ /* 0x000fe20008000000 */
[----:B------:R-:W-:Y:S01]  /*88a0*/  UMOV UR13, UR21 ;  /* 0x00000015000d7c82 */ /* 0x000fe20008000000 */
[----:B------:R-:W-:Y:S01]  /*88b0*/  UMOV UR14, UR22 ;  /* 0x00000016000e7c82 */ /* 0x000fe20008000000 */
[----:B------:R-:W-:Y:S01]  /*88c0*/  UMOV UR11, UR19 ;  /* 0x00000013000b7c82 */ /* 0x000fe20008000000 */
[----:B------:R-:W-:Y:S01]  /*88d0*/  @P1 IMAD.MOV R13, RZ, RZ, R4 ;  /* 0x000000ffff0d1224 */ /* 0x000fe200078e0204 */
[----:B------:R-:W-:Y:S01]  /*88e0*/  LOP3.LUT R5, R5, R14, RZ, 0x3c, !PT ;  /* 0x0000000e05057212 */ /* 0x000fe200078e3cff */
[----:B------:R0:W-:Y:S01]  /*88f0*/  UTMALDG.5D.MULTICAST [UR16], [UR6], UR52, desc[UR4] ;  /* 0x00000410060073b4 */ /* 0x0001e20008021834 */
[----:B------:R-:W-:Y:S01]  /*8900*/  SEL R9, R9, RZ, P0 ;  /* 0x000000ff09097207 */ /* 0x000fe20000000000 */
[----:B------:R-:W-:Y:S01]  /*8910*/  IMAD.MOV.U32 R4, RZ, RZ, R13 ;  /* 0x000000ffff047224 */ /* 0x000fe200078e000d */
[----:B------:R-:W-:-:S02]  /*8920*/  SEL R6, R6, RZ, P2 ;  /* 0x000000ff06067207 */ /* 0x000fc40001000000 */
[----:B------:R-:W-:Y:S01]  /*8930*/  SEL R7, R12, RZ, P1 ;  /* 0x000000ff0c077207 */ /* 0x000fe20000800000 */
[----:B------:R0:W-:Y:S02]  /*8940*/  UTMALDG.5D.MULTICAST [UR8], [UR6], UR52, desc[UR4] ;  /* 0x00000408060073b4 */ /* 0x0001e40008021834 */
[----:B0-----:R-:W-:Y:S05]  /*8950*/  @P3 BRA `(.L_x_845) ;  /* 0xfffffff800d03947 */ /* 0x001fea000383ffff */
.L_x_842:
[----:B------:R-:W-:Y:S05]  /*8960*/  BSYNC B1 ;  /* 0x0000000000017941 */ /* 0x000fea0003800000 */
.L_x_841:
        /* <DEDUP_REMOVED lines=12> */
[----:B------:R-:W-:Y:S01]  /*8a30*/  ISETP.LT.U32.AND P0, PT, R8, 0x7f, P0 ;  /* 0x0000007f0800780c */ /* 0x000fe20000701070 */
[----:B------:R-:W-:Y:S01]  /*8a40*/  IMAD.MOV.U32 R8, RZ, RZ, -0x1 ;  /* 0xffffffffff087424 */ /* 0x000fe200078e00ff */
[----:B------:R-:W-:Y:S02]  /*8a50*/  @P1 MOV R6, 0x400 ;  /* 0x0000040000061802 */ /* 0x000fe40000000f00 */
[----:B------:R-:W-:Y:S02]  /*8a60*/  SEL R4, RZ, 0x1, !P0 ;  /* 0x00000001ff047807 */ /* 0x000fe40004000000 */
[----:B------:R-:W-:Y:S02]  /*8a70*/  IADD3 R16, P0, R16, UR42, RZ ;  /* 0x0000002a10107c10 */ /* 0x000fe4000ff1e0ff */
[----:B------:R-:W-:-:S02]  /*8a80*/  LOP3.LUT R3, R3, R4, RZ, 0x3c, !PT ;  /* 0x0000000403037212 */ /* 0x000fc400078e3cff */
[----:B------:R-:W-:Y:S02]  /*8a90*/  IADD3.X R17, R17, UR40, RZ, P0, !PT ;  /* 0x0000002811117c10 */ /* 0x000fe400087fe4ff */
[----:B------:R-:W-:Y:S02]  /*8aa0*/  ISETP.GE.U32.AND P0, PT, R16, UR4, PT ;  /* 0x0000000410007c0c */ /* 0x000fe4000bf06070 */
[----:B------:R-:W-:Y:S02]  /*8ab0*/  PRMT R4, RZ, 0x7610, R4 ;  /* 0x00007610ff047816 */ /* 0x000fe40000000004 */
[----:B------:R-:W-:Y:S02]  /*8ac0*/  ISETP.GE.U32.AND.EX P0, PT, R17, UR5, PT, P0 ;  /* 0x0000000511007c0c */ /* 0x000fe4000bf06100 */
[----:B0-----:R-:W-:Y:S01]  /*8ad0*/  @P1 LEA R6, R7, R6, 0x18 ;  /* 0x0000000607061211 */ /* 0x001fe200078ec0ff */
[----:B------:R-:W-:-:S03]  /*8ae0*/  IMAD.IADD R7, R9, 0x1, -R5 ;  /* 0x0000000109077824 */ /* 0x000fc600078e0a05 */
[----:B------:R0:W-:Y:S02]  /*8af0*/  @P1 SYNCS.ARRIVE.TRANS64.A1T0 RZ, [R6+URZ+0x88], RZ ;  /* 0x000088ff06ff19a7 */ /* 0x0001e4000810003f */
[----:B------:R-:W-:-:S04]  /*8b00*/  LEA.HI R7, R7, R5, RZ, 0x1f ;  /* 0x0000000507077211 */ /* 0x000fc800078ff8ff */
[----:B------:R-:W-:Y:S01]  /*8b10*/  SHF.R.U32.HI R10, RZ, 0x2, R7 ;  /* 0x00000002ff0a7819 */ /* 0x000fe20000011607 */
[----:B------:R-:W-:-:S03]  /*8b20*/  IMAD.MOV.U32 R7, RZ, RZ, -0x1 ;  /* 0xffffffffff077424 */ /* 0x000fc600078e00ff */
[----:B------:R-:W-:Y:S01]  /*8b30*/  @P2 LOP3.LUT R3, R3, 0x1, R10, 0x78, !PT ;  /* 0x0000000103032812 */ /* 0x000fe200078e780a */
[----:B------:R-:W-:Y:S02]  /*8b40*/  IMAD R10, R10, -0x7, R9 ;  /* 0xfffffff90a0a7824 */ /* 0x000fe400078e0209 */
[----:B------:R-:W-:Y:S01]  /*8b50*/  IMAD.MOV.U32 R9, RZ, RZ, -0x1 ;  /* 0xffffffffff097424 */ /* 0x000fe200078e00ff */
        /* <DEDUP_REMOVED lines=20> */
.L_x_848:
        /* <DEDUP_REMOVED lines=27> */
[--C-:B------:R-:W-:Y:S02]  /*8e50*/  SHF.R.U64 R18, R9, UR6, R4.reuse ;  /* 0x0000000609127c19 */ /* 0x100fe40008001204 */
[----:B------:R-:W-:Y:S01]  /*8e60*/  SHF.R.U32.HI R5, RZ, UR6, R4 ;  /* 0x00000006ff057c19 */ /* 0x000fe20008011604 */
[----:B---3--:R-:W-:-:S03]  /*8e70*/  IMAD.MOV R4, RZ, RZ, -R6 ;  /* 0x000000ffff047224 */ /* 0x008fc600078e0a06 */
[----:B------:R-:W-:Y:S01]  /*8e80*/  SHF.R.U64 R14, R18, UR4, R5 ;  /* 0x00000004120e7c19 */ /* 0x000fe20008001205 */
[----:B--2---:R-:W-:Y:S01]  /*8e90*/  IMAD R21, R20, R4, R13 ;  /* 0x0000000414157224 */ /* 0x004fe200078e020d */
[----:B------:R-:W-:-:S03]  /*8ea0*/  SHF.R.U32.HI R6, RZ, UR4, R5 ;  /* 0x00000004ff067c19 */ /* 0x000fc60008011605 */
        /* <DEDUP_REMOVED lines=13> */
.L_x_849:
[----:B------:R-:W-:Y:S01]  /*8f80*/  ISETP.NE.AND P0, PT, R2, 0x1, PT ;  /* 0x000000010200780c */ /* 0x000fe20003f05270 */
[----:B------:R-:W-:Y:S01]  /*8f90*/  ULDC UR4, c[0x0][0x648] ;  /* 0x0001920000047ab9 */ /* 0x000fe20000000800 */
[----:B------:R-:W-:Y:S01]  /*8fa0*/  LOP3.LUT R18, R18, UR31, RZ, 0xc0, !PT ;  /* 0x0000001f12127c12 */ /* 0x000fe2000f8ec0ff */
[----:B------:R-:W-:Y:S01]  /*8fb0*/  IMAD.MOV R19, RZ, RZ, -R19 ;  /* 0x000000ffff137224 */ /* 0x000fe200078e0a13 */
[----:B------:R-:W-:Y:S01]  /*8fc0*/  SHF.R.U64 R5, R4, UR4, R5 ;  /* 0x0000000404057c19 */ /* 0x000fe20008001205 */
[----:B------:R-:W-:Y:S01]  /*8fd0*/  ULDC UR4, c[0x0][0x638] ;  /* 0x00018e0000047ab9 */ /* 0x000fe20000000800 */
[----:B------:R-:W-:Y:S01]  /*8fe0*/  ULDC UR5, c[0x0][0x610] ;  /* 0x0001840000057ab9 */ /* 0x000fe20000000800 */
[----:B------:R-:W-:Y:S02]  /*8ff0*/  IMAD.MOV.U32 R4, RZ, RZ, 0x1 ;  /* 0x00000001ff047424 */ /* 0x000fe400078e00ff */
[----:B------:R-:W-:Y:S02]  /*9000*/  IMAD.MOV R7, RZ, RZ, -R5 ;  /* 0x000000ffff077224 */ /* 0x000fe400078e0a05 */
[----:B------:R-:W-:Y:S01]  /*9010*/  IMAD R18, R5, UR23, R18 ;  /* 0x0000001705127c24 */ /* 0x000fe2000f8e0212 */
[----:B------:R-:W-:Y:S01]  /*9020*/  LOP3.LUT R5, R9, UR15, RZ, 0xc0, !PT ;  /* 0x0000000f09057c12 */ /* 0x000fe2000f8ec0ff */
[----:B0-----:R-:W-:-:S02]  /*9030*/  @P0 IMAD R21, R15, R19, R12 ;  /* 0x000000130f150224 */ /* 0x001fc400078e020c */
[----:B------:R-:W-:Y:S01]  /*9040*/  IMAD R14, R7, UR4, R14 ;  /* 0x00000004070e7c24 */ /* 0x000fe2000f8e020e */
[----:B------:R-:W-:Y:S01]  /*9050*/  ULDC UR4, c[0x0][0x600] ;  /* 0x0001800000047ab9 */ /* 0x000fe20000000800 */
[----:B------:R-:W-:Y:S02]  /*9060*/  IMAD R9, R18, UR5, R21 ;  /* 0x0000000512097c24 */ /* 0x000fe4000f8e0215 */
[----:B------:R-:W-:-:S05]  /*9070*/  IMAD R14, R14, UR4, R5 ;  /* 0x000000040e0e7c24 */ /* 0x000fca000f8e0205 */
[----:B------:R-:W-:Y:S02]  /*9080*/  SEL R7, R14, R9, !P0 ;  /* 0x000000090e077207 */ /* 0x000fe40004000000 */
[----:B------:R-:W-:-:S07]  /*9090*/  SEL R9, R9, R14, !P0 ;  /* 0x0000000e09097207 */ /* 0x000fce0004000000 */
.L_x_847:
[----:B------:R-:W-:Y:S05]  /*90a0*/  BSYNC B1 ;  /* 0x0000000000017941 */ /* 0x000fea0003800000 */
.L_x_846:
[----:B------:R-:W-:-:S13]  /*90b0*/  LOP3.LUT P0, RZ, R4, 0xff, RZ, 0xc0, !PT ;  /* 0x000000ff04ff7812 */ /* 0x000fda000780c0ff */
[----:B------:R-:W-:Y:S05]  /*90c0*/  @P0 BRA `(.L_x_850) ;  /* 0xfffffff0002c0947 */ /* 0x000fea000383ffff */
[----:B------:R-:W-:Y:S05]  /*90d0*/  BSYNC B0 ;  /* 0x0000000000007941 */ /* 0x000fea0003800000 */
.L_x_839:
[----:B------:R-:W-:-:S03]  /*90e0*/  UMOV UR4, 0xffffffff ;  /* 0xffffffff00047882 */ /* 0x000fc60000000000 */
[----:B------:R-:W-:Y:S05]  /*90f0*/  BRA.DIV UR4, `(.L_x_851) ;  /* 0x0000000604847947 */ /* 0x000fea000b800000 */
[----:B------:R-:W-:-:S13]  /*9100*/  ELECT P6, URZ, PT ;  /* 0x00000000003f782f */ /* 0x000fda00038c0000 */
.L_x_868:
[----:B------:R-:W-:Y:S04]  /*9110*/  BSSY B0, `(.L_x_852) ;  /* 0x0000047000007945 */ /* 0x000fe80003800000 */
[----:B------:R-:W-:Y:S05]  /*9120*/  @!P6 BRA `(.L_x_853) ;  /* 0x000000040014e947 */ /* 0x000fea0003800000 */
[----:B------:R-:W-:-:S04]  /*9130*/  ULOP3.LUT UR4, UR38, 0x2, URZ, 0xfc, !UPT ;  /* 0x0000000226047892 */ /* 0x000fc8000f8efc3f */
[----:B------:R-:W-:-:S06]  /*9140*/  UISETP.NE.AND UP0, UPT, UR4, 0x3, UPT ;  /* 0x000000030400788c */ /* 0x000fcc000bf05270 */
[----:B------:R-:W-:-:S13]  /*9150*/  PLOP3.LUT P0, PT, PT, PT, UP0, 0x80, 0x0 ;  /* 0x000000000000781c */ /* 0x000fda0003f0f008 */
[----:B------:R-:W-:Y:S05]  /*9160*/  @!P0 BRA `(.L_x_854) ;  /* 0x0000000000048947 */ /* 0x000fea0003800000 */
[----:B------:R-:W-:Y:S01]  /*9170*/  BPT.TRAP 0x1 ;  /* 0x000000040000795c */ /* 0x000fe20000300000 */
.L_x_854:
        /* <DEDUP_REMOVED lines=15> */
.L_x_869:
[----:B------:R-:W1:Y:S01]  /*9270*/  SYNCS.PHASECHK.TRANS64.TRYWAIT P0, [R6+URZ], R3 ;  /* 0x00000003060075a7 */ /* 0x000e62000800017f */
[----:B------:R-:W-:-:S05]  /*9280*/  VIADD R0, R10, 0x1 ;  /* 0x000000010a007836 */ /* 0x000fca0000000000 */
[----:B------:R-:W-:-:S04]  /*9290*/  ISETP.NE.AND P1, PT, R0, 0x7, PT ;  /* 0x000000070000780c */ /* 0x000fc80003f25270 */
[----:B0-----:R-:W-:Y:S02]  /*92a0*/  SEL R2, RZ, 0x1, P1 ;  /* 0x00000001ff027807 */ /* 0x001fe40000800000 */
[----:B------:R-:W-:Y:S02]  /*92b0*/  SEL R0, R0, RZ, P1 ;  /* 0x000000ff00007207 */ /* 0x000fe40000800000 */
[----:B------:R-:W-:-:S03]  /*92c0*/  LOP3.LUT R9, R9, R2, RZ, 0x3c, !PT ;  /* 0x0000000209097212 */ /* 0x000fc600078e3cff */
[----:B------:R-:W-:Y:S01]  /*92d0*/  IMAD R7, R0, 0x8, R5 ;  /* 0x0000000800077824 */ /* 0x000fe200078e0205 */
[----:B------:R-:W-:Y:S01]  /*92e0*/  SHF.L.U32 R4, R9, 0x1f, RZ ;  /* 0x0000001f09047819 */ /* 0x000fe200000006ff */
[----:B-1----:R-:W-:Y:S06]  /*92f0*/  @!P0 BRA `(.L_x_856) ;  /* 0x0000000400388947 */ /* 0x002fec0003800000 */
.L_x_870:
        /* <DEDUP_REMOVED lines=9> */
.L_x_871:
        /* <DEDUP_REMOVED lines=9> */
.L_x_872:
        /* <DEDUP_REMOVED lines=9> */
.L_x_873:
[----:B------:R-:W1:Y:S01]  /*94b0*/  SYNCS.PHASECHK.TRANS64.TRYWAIT P0, [R6+URZ], R3 ;  /* 0x00000003060075a7 */ /* 0x000e62000800017f */
[----:B------:R-:W-:-:S05]  /*94c0*/  VIADD R0, R0, 0x1 ;  /* 0x0000000100007836 */ /* 0x000fca0000000000 */
[----:B------:R-:W-:-:S04]  /*94d0*/  ISETP.NE.AND P1, PT, R0, 0x7, PT ;  /* 0x000000070000780c */ /* 0x000fc80003f25270 */
[----:B------:R-:W-:Y:S02]  /*94e0*/  SEL R2, RZ, 0x1, P1 ;  /* 0x00000001ff027807 */ /* 0x000fe40000800000 */
[----:B------:R-:W-:Y:S02]  /*94f0*/  SEL R0, R0, RZ, P1 ;  /* 0x000000ff00007207 */ /* 0x000fe40000800000 */
[----:B------:R-:W-:Y:S01]  /*9500*/  LOP3.LUT R2, R9, R2, RZ, 0x3c, !PT ;  /* 0x0000000209027212 */ /* 0x000fe200078e3cff */
[----:B-1----:R-:W-:Y:S06]  /*9510*/  @!P0 BRA `(.L_x_860) ;  /* 0x0000000400008947 */ /* 0x002fec0003800000 */
.L_x_874:
[----:B------:R-:W-:Y:S01]  /*9520*/  IMAD R5, R0, 0x8, R5 ;  /* 0x0000000800057824 */ /* 0x000fe200078e0205 */
[----:B------:R-:W-:-:S07]  /*9530*/  SHF.L.U32 R0, R2, 0x1f, RZ ;  /* 0x0000001f02007819 */ /* 0x000fce00000006ff */
.L_x_861:
[----:B--2---:R2:W3:Y:S02]  /*9540*/  SYNCS.PHASECHK.TRANS64.TRYWAIT P0, [R5+URZ], R0 ;  /* 0x00000000050075a7 */ /* 0x0044e4000800017f */
[----:B---3--:R-:W-:Y:S05]  /*9550*/  @!P0 NANOSLEEP.SYNCS 0x989680 ;  /* 0x009896800000895d */ /* 0x008fea0003900000 */
[----:B------:R-:W3:Y:S02]  /*9560*/  @!P0 SYNCS.PHASECHK.TRANS64 P0, [R5+URZ], R0 ;  /* 0x00000000050085a7 */ /* 0x000ee4000800007f */
[----:B---3--:R-:W-:Y:S05]  /*9570*/  @!P0 BRA `(.L_x_861) ;  /* 0xfffffffc00f08947 */ /* 0x008fea000383ffff */
.L_x_853:
[----:B------:R-:W-:Y:S05]  /*9580*/  BSYNC B0 ;  /* 0x0000000000007941 */ /* 0x000fea0003800000 */
.L_x_852:
[----:B------:R-:W-:Y:S05]  /*9590*/  EXIT ;  /* 0x000000000000794d */ /* 0x000fea0003800000 */
.L_x_690:
[----:B-1----:R1:W2:Y:S02]  /*95a0*/  SYNCS.PHASECHK.TRANS64.TRYWAIT P1, [R3+URZ], R0 ;  /* 0x00000000030075a7 */ /* 0x0022a4000802017f */
[----:B--2---:R-:W-:Y:S05]  /*95b0*/  @!P1 NANOSLEEP.SYNCS 0x989680 ;  /* 0x009896800000995d */ /* 0x004fea0003900000 */
[----:B------:R-:W2:Y:S02]  /*95c0*/  @!P1 SYNCS.PHASECHK.TRANS64 P1, [R3+URZ], R0 ;  /* 0x00000000030095a7 */ /* 0x000ea4000802007f */
[----:B--2---:R-:W-:Y:S05]  /*95d0*/  @!P1 BRA `(.L_x_690) ;  /* 0xfffffffc00f09947 */ /* 0x004fea000383ffff */
[----:B------:R-:W-:Y:S05]  /*95e0*/  BRA `(.L_x_689) ;  /* 0xffffff8800147947 */ /* 0x000fea000383ffff */
.L_x_695:
[----:B-1----:R1:W2:Y:S02]  /*95f0*/  SYNCS.PHASECHK.TRANS64.TRYWAIT P1, [R4+URZ], R3 ;  /* 0x00000003040075a7 */ /* 0x0022a4000802017f */
[----:B--2---:R-:W-:Y:S05]  /*9600*/  @!P1 NANOSLEEP.SYNCS 0x989680 ;  /* 0x009896800000995d */ /* 0x004fea0003900000 */
[----:B------:R-:W2:Y:S02]  /*9610*/  @!P1 SYNCS.PHASECHK.TRANS64 P1, [R4+URZ], R3 ;  /* 0x00000003040095a7 */ /* 0x000ea4000802007f */
[----:B--2---:R-:W-:Y:S05]  /*9620*/  @!P1 BRA `(.L_x_695) ;  /* 0xfffffffc00f09947 */ /* 0x004fea000383ffff */
[----:B------:R-:W-:Y:S05]  /*9630*/  BRA `(.L_x_694) ;  /* 0xffffff8800f07947 */ /* 0x000fea000383ffff */
.L_x_840:
[----:B------:R-:W-:Y:S01]  /*9640*/  BSSY B1, `(.L_x_862) ;  /* 0x0000006000017945 */ /* 0x000fe20003800000 */
[----:B------:R-:W-:-:S07]  /*9650*/  IMAD.MOV.U32 R15, RZ, RZ, -0x1 ;  /* 0xffffffffff0f7424 */ /* 0x000fce00078e00ff */
[----:B------:R-:W-:Y:S05]  /*9660*/  WARPSYNC.COLLECTIVE R15, `(.L_x_863) ;  /* 0x000000000f0c7348 */ /* 0x000fea0003c00000 */
[----:B------:R-:W-:Y:S02]  /*9670*/  ELECT P6, UR62, PT ;  /* 0x00000000003e782f */ /* 0x000fe400038c0000 */
[----:B------:R-:W-:Y:S01]  /*9680*/  MOV R14, UR62 ;  /* 0x0000003e000e7c02 */ /* 0x000fe20008000f00 */
[----:B------:R-:W-:Y:S10]  /*9690*/  ENDCOLLECTIVE ;  /* 0x000000000000791b */ /* 0x000ff40003800000 */
.L_x_863:
[----:B------:R-:W-:Y:S05]  /*96a0*/  BSYNC B1 ;  /* 0x0000000000017941 */ /* 0x000fea0003800000 */
.L_x_862:
[----:B------:R-:W-:Y:S05]  /*96b0*/  BRA `(.L_x_864) ;  /* 0xffffffe800bc7947 */ /* 0x000fea000383ffff */
.L_x_843:
[----:B-1----:R1:W2:Y:S02]  /*96c0*/  SYNCS.PHASECHK.TRANS64.TRYWAIT P0, [R21+URZ+0x38], R12 ;  /* 0x0000380c150075a7 */ /* 0x0022a4000800017f */
[----:B--2---:R-:W-:Y:S05]  /*96d0*/  @!P0 NANOSLEEP.SYNCS 0x989680 ;  /* 0x009896800000895d */ /* 0x004fea0003900000 */
[----:B------:R-:W2:Y:S02]  /*96e0*/  @!P0 SYNCS.PHASECHK.TRANS64 P0, [R21+URZ+0x38], R12 ;  /* 0x0000380c150085a7 */ /* 0x000ea4000800007f */
[----:B--2---:R-:W-:Y:S05]  /*96f0*/  @!P0 BRA `(.L_x_843) ;  /* 0xfffffffc00f08947 */ /* 0x004fea000383ffff */
[----:B------:R-:W-:Y:S05]  /*9700*/  BRA `(.L_x_865) ;  /* 0xffffffec00887947 */ /* 0x000fea000383ffff */
.L_x_851:
[----:B------:R-:W-:Y:S01]  /*9710*/  BSSY B0, `(.L_x_866) ;  /* 0x0000006000007945 */ /* 0x000fe20003800000 */
[----:B------:R-:W-:-:S07]  /*9720*/  IMAD.MOV.U32 R15, RZ, RZ, -0x1 ;  /* 0xffffffffff0f7424 */ /* 0x000fce00078e00ff */
[----:B------:R-:W-:Y:S05]  /*9730*/  WARPSYNC.COLLECTIVE R15, `(.L_x_867) ;  /* 0x000000000f0c7348 */ /* 0x000fea0003c00000 */
[----:B------:R-:W-:Y:S02]  /*9740*/  ELECT P6, UR62, PT ;  /* 0x00000000003e782f */ /* 0x000fe400038c0000 */
[----:B------:R-:W-:Y:S01]  /*9750*/  MOV R14, UR62 ;  /* 0x0000003e000e7c02 */ /* 0x000fe20008000f00 */
[----:B------:R-:W-:Y:S10]  /*9760*/  ENDCOLLECTIVE ;  /* 0x000000000000791b */ /* 0x000ff40003800000 */
.L_x_867:
[----:B------:R-:W-:Y:S05]  /*9770*/  BSYNC B0 ;  /* 0x0000000000007941 */ /* 0x000fea0003800000 */
.L_x_866:
[----:B------:R-:W-:Y:S05]  /*9780*/  BRA `(.L_x_868) ;  /* 0xfffffff800607947 */ /* 0x000fea000383ffff */
.L_x_855:
[----:B0-----:R0:W1:Y:S02]  /*9790*/  SYNCS.PHASECHK.TRANS64.TRYWAIT P0, [R7+URZ], R2 ;  /* 0x00000002070075a7 */ /* 0x001064000800017f */
[----:B-1----:R-:W-:Y:S05]  /*97a0*/  @!P0 NANOSLEEP.SYNCS 0x989680 ;  /* 0x009896800000895d */ /* 0x002fea0003900000 */
[----:B------:R-:W1:Y:S02]  /*97b0*/  @!P0 SYNCS.PHASECHK.TRANS64 P0, [R7+URZ], R2 ;  /* 0x00000002070085a7 */ /* 0x000e64000800007f */
[----:B-1----:R-:W-:Y:S05]  /*97c0*/  @!P0 BRA `(.L_x_855) ;  /* 0xfffffffc00f08947 */ /* 0x002fea000383ffff */
[----:B------:R-:W-:Y:S05]  /*97d0*/  BRA `(.L_x_869) ;  /* 0xfffffff800a47947 */ /* 0x000fea000383ffff */
.L_x_856:
[----:B0-----:R0:W1:Y:S02]  /*97e0*/  SYNCS.PHASECHK.TRANS64.TRYWAIT P0, [R6+URZ], R3 ;  /* 0x00000003060075a7 */ /* 0x001064000800017f */
[----:B-1----:R-:W-:Y:S05]  /*97f0*/  @!P0 NANOSLEEP.SYNCS 0x989680 ;  /* 0x009896800000895d */ /* 0x002fea0003900000 */
[----:B------:R-:W1:Y:S02]  /*9800*/  @!P0 SYNCS.PHASECHK.TRANS64 P0, [R6+URZ], R3 ;  /* 0x00000003060085a7 */ /* 0x000e64000800007f */
[----:B-1----:R-:W-:Y:S05]  /*9810*/  @!P0 BRA `(.L_x_856) ;  /* 0xfffffffc00f08947 */ /* 0x002fea000383ffff */
[----:B------:R-:W-:Y:S05]  /*9820*/  BRA `(.L_x_870) ;  /* 0xfffffff800b47947 */ /* 0x000fea000383ffff */
.L_x_857:
[----:B0-----:R0:W1:Y:S02]  /*9830*/  SYNCS.PHASECHK.TRANS64.TRYWAIT P0, [R7+URZ], R4 ;  /* 0x00000004070075a7 */ /* 0x001064000800017f */
[----:B-1----:R-:W-:Y:S05]  /*9840*/  @!P0 NANOSLEEP.SYNCS 0x989680 ;  /* 0x009896800000895d */ /* 0x002fea0003900000 */
[----:B------:R-:W1:Y:S02]  /*9850*/  @!P0 SYNCS.PHASECHK.TRANS64 P0, [R7+URZ], R4 ;  /* 0x00000004070085a7 */ /* 0x000e64000800007f */
[----:B-1----:R-:W-:Y:S05]  /*9860*/  @!P0 BRA `(.L_x_857) ;  /* 0xfffffffc00f08947 */ /* 0x002fea000383ffff */
[----:B------:R-:W-:Y:S05]  /*9870*/  BRA `(.L_x_871) ;  /* 0xfffffff800c47947 */ /* 0x000fea000383ffff */
.L_x_858:
[----:B0-----:R0:W1:Y:S02]  /*9880*/  SYNCS.PHASECHK.TRANS64.TRYWAIT P0, [R6+URZ], R3 ;  /* 0x00000003060075a7 */ /* 0x001064000800017f */
[----:B-1----:R-:W-:Y:S05]  /*9890*/  @!P0 NANOSLEEP.SYNCS 0x989680 ;  /* 0x009896800000895d */ /* 0x002fea0003900000 */
[----:B------:R-:W1:Y:S02]  /*98a0*/  @!P0 SYNCS.PHASECHK.TRANS64 P0, [R6+URZ], R3 ;  /* 0x00000003060085a7 */ /* 0x000e64000800007f */
[----:B-1----:R-:W-:Y:S05]  /*98b0*/  @!P0 BRA `(.L_x_858) ;  /* 0xfffffffc00f08947 */ /* 0x002fea000383ffff */
[----:B------:R-:W-:Y:S05]  /*98c0*/  BRA `(.L_x_872) ;  /* 0xfffffff800d47947 */ /* 0x000fea000383ffff */
.L_x_859:
[----:B0-----:R0:W1:Y:S02]  /*98d0*/  SYNCS.PHASECHK.TRANS64.TRYWAIT P0, [R7+URZ], R4 ;  /* 0x00000004070075a7 */ /* 0x001064000800017f */
[----:B-1----:R-:W-:Y:S05]  /*98e0*/  @!P0 NANOSLEEP.SYNCS 0x989680 ;  /* 0x009896800000895d */ /* 0x002fea0003900000 */
[----:B------:R-:W1:Y:S02]  /*98f0*/  @!P0 SYNCS.PHASECHK.TRANS64 P0, [R7+URZ], R4 ;  /* 0x00000004070085a7 */ /* 0x000e64000800007f */
[----:B-1----:R-:W-:Y:S05]  /*9900*/  @!P0 BRA `(.L_x_859) ;  /* 0xfffffffc00f08947 */ /* 0x002fea000383ffff */
[----:B------:R-:W-:Y:S05]  /*9910*/  BRA `(.L_x_873) ;  /* 0xfffffff800e47947 */ /* 0x000fea000383ffff */
.L_x_860:
[----:B-1----:R1:W2:Y:S02]  /*9920*/  SYNCS.PHASECHK.TRANS64.TRYWAIT P0, [R6+URZ], R3 ;  /* 0x00000003060075a7 */ /* 0x0022a4000800017f */
[----:B--2---:R-:W-:Y:S05]  /*9930*/  @!P0 NANOSLEEP.SYNCS 0x989680 ;  /* 0x009896800000895d */ /* 0x004fea0003900000 */
[----:B------:R-:W2:Y:S02]  /*9940*/  @!P0 SYNCS.PHASECHK.TRANS64 P0, [R6+URZ], R3 ;  /* 0x00000003060085a7 */ /* 0x000ea4000800007f */
[----:B--2---:R-:W-:Y:S05]  /*9950*/  @!P0 BRA `(.L_x_860) ;  /* 0xfffffffc00f08947 */ /* 0x004fea000383ffff */
[----:B------:R-:W-:Y:S05]  /*9960*/  BRA `(.L_x_874) ;  /* 0xfffffff800ec7947 */ /* 0x000fea000383ffff */
.L_x_875:
        /* <DEDUP_REMOVED lines=9> */
.L_x_1908:


//--------------------- .text._ZN7cutlass13device_kernelINS_4gemm6kernel13GemmUniversalIN4cute5tupleIJNS5_IJNS4_1CILi8EEEiEEENS5_IJiNS6_ILi16EEEEEENS5_IJiEEESB_EEENS1_10collective13CollectiveMmaINS1_34MainloopSm90TmaGmmaWarpSpecializedILi7ENS5_IJNS6_ILi2EEESG_NS6_ILi1EEEEEENS1_35KernelTmaWarpSpecializedCooperativeEEENS5_IJNS5_IJS7_S9_EEENS5_IJNS6_ILi128EEEEEENS5_IJNS6_ILi64EEEEEEEEENS_6half_tENS5_IJNS5_IJiiEEENS5_IJSH_EEESB_EEESR_NS5_IJNS5_IJSH_iEEESB_SB_EEENS4_8TiledMMAINS4_8MMA_AtomIJNS4_4SM904GMMA26MMA_64x128x16_F32F16F16_SSILNS10_5MajorE0ELS12_1ELNS10_7ScaleInE1ELS13_1EEEEEENS4_6LayoutINS5_IJSG_SH_SH_EEENS5_IJSH_NS6_ILi0EEES18_EEEEENS5_IJNS4_10UnderscoreES1B_S1B_EEEEENS4_23SM90_TMA_LOAD_MULTICASTENS4_14ComposedLayoutINS4_7SwizzleILi3ELi4ELi3EEENS4_18smem_ptr_flag_bitsILi16EEENS16_INS5_IJS7_SO_EEENS5_IJSO_SH_EEEEEEEvNS4_8identityES1E_NS1F_IS1H_S1J_NS16_INS5_IJSO_S7_EEENS5_IJSH_SO_EEEEEEEvS1O_EENS_8epilogue10collective6detail29Sm90TmaWarpSpecializedAdapterINS1V_15DefaultEpilogueISR_NS5_IJSS_SV_SB_EEES1Z_NS1U_6thread17LinearCombinationISR_Li1EffLNS20_9ScaleType4KindE0ELNS_15FloatRoundStyleE2ESR_EENS1_15EpilogueDefaultEEEEEvvEEEEvNT_6ParamsE --------------------------
	.section	.text._ZN7cutlass13device_kernelINS_4gemm6kernel13GemmUniversalIN4cute5tupleIJNS5_IJNS4_1CILi8EEEiEEENS5_IJiNS6_ILi16EEEEEENS5_IJiEEESB_EEENS1_10collective13CollectiveMmaINS1_34MainloopSm90TmaGmmaWarpSpecializedILi7ENS5_IJNS6_ILi2EEESG_NS6_ILi1EEEEEENS1_35KernelTmaWarpSpecializedCooperativeEEENS5_IJNS5_IJS7_S9_EEENS5_IJNS6_ILi128EEEEEENS5_IJNS6_ILi64EEEEEEEEENS_6half_tENS5_IJNS5_IJiiEEENS5_IJSH_EEESB_EEESR_NS5_IJNS5_IJSH_iEEESB_SB_EEENS4_8TiledMMAINS4_8MMA_AtomIJNS4_4SM904GMMA26MMA_64x128x16_F32F16F16_SSILNS10_5MajorE0ELS12_1ELNS10_7ScaleInE1ELS13_1EEEEEENS4_6LayoutINS5_IJSG_SH_SH_EEENS5_IJSH_NS6_ILi0EEES18_EEEEENS5_IJNS4_10UnderscoreES1B_S1B_EEEEENS4_23SM90_TMA_LOAD_MULTICASTENS4_14ComposedLayoutINS4_7SwizzleILi3ELi4ELi3EEENS4_18smem_ptr_flag_bitsILi16EEENS16_INS5_IJS7_SO_EEENS5_IJSO_SH_EEEEEEEvNS4_8identityES1E_NS1F_IS1H_S1J_NS16_INS5_IJSO_S7_EEENS5_IJSH_SO_EEEEEEEvS1O_EENS_8epilogue10collective6detail29Sm90TmaWarpSpecializedAdapterINS1V_15DefaultEpilogueISR_NS5_IJSS_SV_SB_EEES1Z_NS1U_6thread17LinearCombinationISR_Li1EffLNS20_9ScaleType4KindE0ELNS_15FloatRoundStyleE2ESR_EENS1_15EpilogueDefaultEEEEEvvEEEEvNT_6ParamsE,"ax",@progbits
	.align	128
.text._ZN7cutlass13device_kernelINS_4gemm6kernel13GemmUniversalIN4cute5tupleIJNS5_IJNS4_1CILi8EEEiEEENS5_IJiNS6_ILi16EEEEEENS5_IJiEEESB_EEENS1_10collective13CollectiveMmaINS1_34MainloopSm90TmaGmmaWarpSpecializedILi7ENS5_IJNS6_ILi2EEESG_NS6_ILi1EEEEEENS1_35KernelTmaWarpSpecializedCooperativeEEENS5_IJNS5_IJS7_S9_EEENS5_IJNS6_ILi128EEEEEENS5_IJNS6_ILi64EEEEEEEEENS_6half_tENS5_IJNS5_IJiiEEENS5_IJSH_EEESB_EEESR_NS5_IJNS5_IJSH_iEEESB_SB_EEENS4_8TiledMMAINS4_8MMA_AtomIJNS4_4SM904GMMA26MMA_64x128x16_F32F16F16_SSILNS10_5MajorE0ELS12_1ELNS10_7ScaleInE1ELS13_1EEEEEENS4_6LayoutINS5_IJSG_SH_SH_EEENS5_IJSH_NS6_ILi0EEES18_EEEEENS5_IJNS4_10UnderscoreES1B_S1B_EEEEENS4_23SM90_TMA_LOAD_MULTICASTENS4_14ComposedLayoutINS4_7SwizzleILi3ELi4ELi3EEENS4_18smem_ptr_flag_bitsILi16EEENS16_INS5_IJS7_SO_EEENS5_IJSO_SH_EEEEEEEvNS4_8identityES1E_NS1F_IS1H_S1J_NS16_INS5_IJSO_S7_EEENS5_IJSH_SO_EEEEEEEvS1O_EENS_8epilogue10collective6detail29Sm90TmaWarpSpecializedAdapterINS1V_15DefaultEpilogueISR_NS5_IJSS_SV_SB_EEES1Z_NS1U_6thread17LinearCombinationISR_Li1EffLNS20_9ScaleType4KindE0ELNS_15FloatRoundStyleE2ESR_EENS1_15EpilogueDefaultEEEEEvvEEEEvNT_6ParamsE:
        .type           _ZN7cutlass13device_kernelINS_4gemm6kernel13GemmUniversalIN4cute5tupleIJNS5_IJNS4_1CILi8EEEiEEENS5_IJiNS6_ILi16EEEEEENS5_IJiEEESB_EEENS1_10collective13CollectiveMmaINS1_34MainloopSm90TmaGmmaWarpSpecializedILi7ENS5_IJNS6_ILi2EEESG_NS6_ILi1EEEEEENS1_35KernelTmaWarpSpecializedCooperativeEEENS5_IJNS5_IJS7_S9_EEENS5_IJNS6_ILi128EEEEEENS5_IJNS6_ILi64EEEEEEEEENS_6half_tENS5_IJNS5_IJiiEEENS5_IJSH_EEESB_EEESR_NS5_IJNS5_IJSH_iEEESB_SB_EEENS4_8TiledMMAINS4_8MMA_AtomIJNS4_4SM904GMMA26MMA_64x128x16_F32F16F16_SSILNS10_5MajorE0ELS12_1ELNS10_7ScaleInE1ELS13_1EEEEEENS4_6LayoutINS5_IJSG_SH_SH_EEENS5_IJSH_NS6_ILi0EEES18_EEEEENS5_IJNS4_10UnderscoreES1B_S1B_EEEEENS4_23SM90_TMA_LOAD_MULTICASTENS4_14ComposedLayoutINS4_7SwizzleILi3ELi4ELi3EEENS4_18smem_ptr_flag_bitsILi16EEENS16_INS5_IJS7_SO_EEENS5_IJSO_SH_EEEEEEEvNS4_8identityES1E_NS1F_IS1H_S1J_NS16_INS5_IJSO_S7_EEENS5_IJSH_SO_EEEEEEEvS1O_EENS_8epilogue10collective6detail29Sm90TmaWarpSpecializedAdapterINS1V_15DefaultEpilogueISR_NS5_IJSS_SV_SB_EEES1Z_NS1U_6thread17LinearCombinationISR_Li1EffLNS20_9ScaleType4KindE0ELNS_15FloatRoundStyleE2ESR_EENS1_15EpilogueDefaultEEEEEvvEEEEvNT_6ParamsE,@function
        .size           _ZN7cutlass13device_kernelINS_4gemm6kernel13GemmUniversalIN4cute5tupleIJNS5_IJNS4_1CILi8EEEiEEENS5_IJiNS6_ILi16EEEEEENS5_IJiEEESB_EEENS1_10collective13CollectiveMmaINS1_34MainloopSm90TmaGmmaWarpSpecializedILi7ENS5_IJNS6_ILi2EEESG_NS6_ILi1EEEEEENS1_35KernelTmaWarpSpecializedCooperativeEEENS5_IJNS5_IJS7_S9_EEENS5_IJNS6_ILi128EEEEEENS5_IJNS6_ILi64EEEEEEEEENS_6half_tENS5_IJNS5_IJiiEEENS5_IJSH_EEESB_EEESR_NS5_IJNS5_IJSH_iEEESB_SB_EEENS4_8TiledMMAINS4_8MMA_AtomIJNS4_4SM904GMMA26MMA_64x128x16_F32F16F16_SSILNS10_5MajorE0ELS12_1ELNS10_7ScaleInE1ELS13_1EEEEEENS4_6LayoutINS5_IJSG_SH_SH_EEENS5_IJSH_NS6_ILi0EEES18_EEEEENS5_IJNS4_10UnderscoreES1B_S1B_EEEEENS4_23SM90_TMA_LOAD_MULTICASTENS4_14ComposedLayoutINS4_7SwizzleILi3ELi4ELi3EEENS4_18smem_ptr_flag_bitsILi16EEENS16_INS5_IJS7_SO_EEENS5_IJSO_SH_EEEEEEEvNS4_8identityES1E_NS1F_IS1H_S1J_NS16_INS5_IJSO_S7_EEENS5_IJSH_SO_EEEEEEEvS1O_EENS_8epilogue10collective6detail29Sm90TmaWarpSpecializedAdapterINS1V_15DefaultEpilogueISR_NS5_IJSS_SV_SB_EEES1Z_NS1U_6thread17LinearCombinationISR_Li1EffLNS20_9ScaleType4KindE0ELNS_15FloatRoundStyleE2ESR_EENS1_15EpilogueDefaultEEEEEvvEEEEvNT_6ParamsE,(.L_x_1909 - _ZN7cutlass13device_kernelINS_4gemm6kernel13GemmUniversalIN4cute5tupleIJNS5_IJNS4_1CILi8EEEiEEENS5_IJiNS6_ILi16EEEEEENS5_IJiEEESB_EEENS1_10collective13CollectiveMmaINS1_34MainloopSm90TmaGmmaWarpSpecializedILi7ENS5_IJNS6_ILi2EEESG_NS6_ILi1EEEEEENS1_35KernelTmaWarpSpecializedCooperativeEEENS5_IJNS5_IJS7_S9_EEENS5_IJNS6_ILi128EEEEEENS5_IJNS6_ILi64EEEEEEEEENS_6half_tENS5_IJNS5_IJiiEEENS5_IJSH_EEESB_EEESR_NS5_IJNS5_IJSH_iEEESB_SB_EEENS4_8TiledMMAINS4_8MMA_AtomIJNS4_4SM904GMMA26MMA_64x128x16_F32F16F16_SSILNS10_5MajorE0ELS12_1ELNS10_7ScaleInE1ELS13_1EEEEEENS4_6LayoutINS5_IJSG_SH_SH_EEENS5_IJSH_NS6_ILi0EEES18_EEEEENS5_IJNS4_10UnderscoreES1B_S1B_EEEEENS4_23SM90_TMA_LOAD_MULTICASTENS4_14ComposedLayoutINS4_7SwizzleILi3ELi4ELi3EEENS4_18smem_ptr_flag_bitsILi16EEENS16_INS5_IJS7_SO_EEENS5_IJSO_SH_EEEEEEEvNS4_8identityES1E_NS1F_IS1H_S1J_NS16_INS5_IJSO_S7_EEENS5_IJSH_SO_EEEEEEEvS1O_EENS_8epilogue10collective6detail29Sm90TmaWarpSpecializedAdapterINS1V_15DefaultEpilogueISR_NS5_IJSS_SV_SB_EEES1Z_NS1U_6thread17LinearCombinationISR_Li1EffLNS20_9ScaleType4KindE0ELNS_15FloatRoundStyleE2ESR_EENS1_15EpilogueDefaultEEEEEvvEEEEvNT_6ParamsE)
        .other          _ZN7cutlass13device_kernelINS_4gemm6kernel13GemmUniversalIN4cute5tupleIJNS5_IJNS4_1CILi8EEEiEEENS5_IJiNS6_ILi16EEEEEENS5_IJiEEESB_EEENS1_10collective13CollectiveMmaINS1_34MainloopSm90TmaGmmaWarpSpecializedILi7ENS5_IJNS6_ILi2EEESG_NS6_ILi1EEEEEENS1_35KernelTmaWarpSpecializedCooperativeEEENS5_IJNS5_IJS7_S9_EEENS5_IJNS6_ILi128EEEEEENS5_IJNS6_ILi64EEEEEEEEENS_6half_tENS5_IJNS5_IJiiEEENS5_IJSH_EEESB_EEESR_NS5_IJNS5_IJSH_iEEESB_SB_EEENS4_8TiledMMAINS4_8MMA_AtomIJNS4_4SM904GMMA26MMA_64x128x16_F32F16F16_SSILNS10_5MajorE0ELS12_1ELNS10_7ScaleInE1ELS13_1EEEEEENS4_6LayoutINS5_IJSG_SH_SH_EEENS5_IJSH_NS6_ILi0EEES18_EEEEENS5_IJNS4_10UnderscoreES1B_S1B_EEEEENS4_23SM90_TMA_LOAD_MULTICASTENS4_14ComposedLayoutINS4_7SwizzleILi3ELi4ELi3EEENS4_18smem_ptr_flag_bitsILi16EEENS16_INS5_IJS7_SO_EEENS5_IJSO_SH_EEEEEEEvNS4_8identityES1E_NS1F_IS1H_S1J_NS16_INS5_IJSO_S7_EEENS5_IJSH_SO_EEEEEEEvS1O_EENS_8epilogue10collective6detail29Sm90TmaWarpSpecializedAdapterINS1V_15DefaultEpilogueISR_NS5_IJSS_SV_SB_EEES1Z_NS1U_6thread17LinearCombinationISR_Li1EffLNS20_9ScaleType4KindE0ELNS_15FloatRoundStyleE2ESR_EENS1_15EpilogueDefaultEEEEEvvEEEEvNT_6ParamsE,@"STO_CUDA_ENTRY STV_DEFAULT"
_ZN7cutlass13device_kernelINS_4gemm6kernel13GemmUniversalIN4cute5tupleIJNS5_IJNS4_1CILi8EEEiEEENS5_IJiNS6_ILi16EEEEEENS5_IJiEEESB_EEENS1_10collective13CollectiveMmaINS1_34MainloopSm90TmaGmmaWarpSpecializedILi7ENS5_IJNS6_ILi2EEESG_NS6_ILi1EEEEEENS1_35KernelTmaWarpSpecializedCooperativeEEENS5_IJNS5_IJS7_S9_EEENS5_IJNS6_ILi128EEEEEENS5_IJNS6_ILi64EEEEEEEEENS_6half_tENS5_IJNS5_IJiiEEENS5_IJSH_EEESB_EEESR_NS5_IJNS5_IJSH_iEEESB_SB_EEENS4_8TiledMMAINS4_8MMA_AtomIJNS4_4SM904GMMA26MMA_64x128x16_F32F16F16_SSILNS10_5MajorE0ELS12_1ELNS10_7ScaleInE1ELS13_1EEEEEENS4_6LayoutINS5_IJSG_SH_SH_EEENS5_IJSH_NS6_ILi0EEES18_EEEEENS5_IJNS4_10UnderscoreES1B_S1B_EEEEENS4_23SM90_TMA_LOAD_MULTICASTENS4_14ComposedLayoutINS4_7SwizzleILi3ELi4ELi3EEENS4_18smem_ptr_flag_bitsILi16EEENS16_INS5_IJS7_SO_EEENS5_IJSO_SH_EEEEEEEvNS4_8identityES1E_NS1F_IS1H_S1J_NS16_INS5_IJSO_S7_EEENS5_IJSH_SO_EEEEEEEvS1O_EENS_8epilogue10collective6detail29Sm90TmaWarpSpecializedAdapterINS1V_15DefaultEpilogueISR_NS5_IJSS_SV_SB_EEES1Z_NS1U_6thread17LinearCombinationISR_Li1EffLNS20_9ScaleType4KindE0ELNS_15FloatRoundStyleE2ESR_EENS1_15EpilogueDefaultEEEEEvvEEEEvNT_6ParamsE:
[----:B------:R-:W0:Y:S01]  /*0000*/  LDC R1, c[0x0][0x28] ;  /* 0x00000a00ff017b82 */ /* 0x000e220000000800 */
[----:B------:R-:W1:Y:S01]  /*0010*/  S2R R6, SR_TID.X ;  /* 0x0000000000067919 */ /* 0x000e620000002100 */
[----:B------:R-:W-:Y:S01]  /*0020*/  ELECT P0, URZ, PT ;  /* 0x00000000003f782f */ /* 0x000fe20003800000 */
[----:B------:R-:W-:Y:S01]  /*0030*/  BSSY B0, `(.L_x_876) ;  /* 0x000000f000007945 */ /* 0x000fe20003800000 */
[--C-:B-1----:R-:W-:Y:S02]  /*0040*/  SHF.R.U32.HI R0, RZ, 0x5, R6.reuse ;  /* 0x00000005ff007819 */ /* 0x102fe40000011606 */
[----:B------:R-:W-:-:S03]  /*0050*/  SHF.R.U32.HI R7, RZ, 0x7, R6 ;  /* 0x00000007ff077819 */ /* 0x000fc60000011606 */
[----:B------:R-:W1:Y:S04]  /*0060*/  SHFL.IDX PT, R3, R0, RZ, 0x1f ;  /* 0x00001fff00037589 */ /* 0x000e6800000e0000 */
[----:B------:R2:W3:Y:S01]  /*0070*/  SHFL.IDX PT, R2, R7, RZ, 0x1f ;  /* 0x00001fff07027589 */ /* 0x0004e200000e0000 */
[----:B-1----:R-:W-:-:S13]  /*0080*/  ISETP.NE.OR P0, PT, R3, RZ, !P0 ;  /* 0x000000ff0300720c */ /* 0x002fda0004705670 */
[----:B0-23--:R-:W-:Y:S05]  /*0090*/  @P0 BRA `(.L_x_877) ;  /* 0x0000000000200947 */ /* 0x00dfea0003800000 */
        /* <DEDUP_REMOVED lines=8> */
.L_x_877:
[----:B------:R-:W-:Y:S05]  /*0120*/  BSYNC B0 ;  /* 0x0000000000007941 */ /* 0x000fea0003800000 */
.L_x_876:
[----:B------:R-:W0:Y:S02]  /*0130*/  SHFL.IDX PT, R5, R0, RZ, 0x1f ;  /* 0x00001fff00057589 */ /* 0x000e2400000e0000 */
        /* <DEDUP_REMOVED lines=30> */
.L_x_878:
[----:B------:R-:W-:Y:S01]  /*0320*/  SHF.R.S32.HI R9, RZ, 0x1f, R6 ;  /* 0x0000001fff097819 */ /* 0x000fe20000011406 */
[----:B------:R-:W5:Y:S01]  /*0330*/  SHFL.IDX PT, R0, R0, RZ, 0x1f ;  /* 0x00001fff00007589 */ /* 0x000f6200000e0000 */
[----:B0-----:R-:W0:Y:S01]  /*0340*/  S2UR UR8, SR_CTAID.X ;  /* 0x00000000000879c3 */ /* 0x001e220000002500 */
[----:B------:R-:W-:Y:S02]  /*0350*/  ELECT P0, URZ, PT ;  /* 0x00000000003f782f */ /* 0x000fe40003800000 */
[----:B------:R-:W-:Y:S01]  /*0360*/  LEA.HI R9, R9, R6, RZ, 0x7 ;  /* 0x0000000609097211 */ /* 0x000fe200078f38ff */
[----:B------:R-:W1:Y:S01]  /*0370*/  S2R R4, SR_CTAID.Y ;  /* 0x0000000000047919 */ /* 0x000e620000002600 */
[----:B------:R-:W-:Y:S01]  /*0380*/  SHF.R.S32.HI R8, RZ, 0x1f, R5 ;  /* 0x0000001fff087819 */ /* 0x000fe20000011405 */
[----:B------:R-:W-:Y:S01]  /*0390*/  ULDC UR4, c[0x0][0x150] ;  /* 0x0000540000047ab9 */ /* 0x000fe20000000800 */
[----:B------:R-:W-:Y:S01]  /*03a0*/  LOP3.LUT R9, R9, 0xffffff80, RZ, 0xc0, !PT ;  /* 0xffffff8009097812 */ /* 0x000fe200078ec0ff */
[----:B------:R-:W-:Y:S01]  /*03b0*/  NOP ;  /* 0x0000000000007918 */ /* 0x000fe20000000000 */
[----:B------:R-:W-:Y:S01]  /*03c0*/  LEA.HI R8, R8, R5, RZ, 0x2 ;  /* 0x0000000508087211 */ /* 0x000fe200078f10ff */
[----:B------:R-:W2:Y:S01]  /*03d0*/  LDC R12, c[0x0][0x144] ;  /* 0x00005100ff0c7b82 */ /* 0x000ea20000000800 */
[----:B------:R-:W-:Y:S01]  /*03e0*/  IMAD.MOV.U32 R23, RZ, RZ, 0x1 ;  /* 0x00000001ff177424 */ /* 0x000fe200078e00ff */
[----:B------:R-:W-:Y:S01]  /*03f0*/  NOP ;  /* 0x0000000000007918 */ /* 0x000fe20000000000 */
[----:B------:R-:W-:Y:S01]  /*0400*/  IMAD.IADD R10, R6, 0x1, -R9 ;  /* 0x00000001060a7824 */ /* 0x000fe200078e0a09 */
[----:B------:R-:W-:-:S02]  /*0410*/  LOP3.LUT R8, R8, 0x3ffffffc, RZ, 0xc0, !PT ;  /* 0x3ffffffc08087812 */ /* 0x000fc400078ec0ff */
[----:B------:R-:W-:Y:S02]  /*0420*/  ISETP.NE.AND P3, PT, R2, RZ, PT ;  /* 0x000000ff0200720c */ /* 0x000fe40003f65270 */
[----:B------:R-:W-:Y:S01]  /*0430*/  SHF.R.S32.HI R9, RZ, 0x1f, R10 ;  /* 0x0000001fff097819 */ /* 0x000fe2000001140a */
[----:B------:R-:W-:Y:S01]  /*0440*/  IMAD.IADD R8, R5, 0x1, -R8 ;  /* 0x0000000105087824 */ /* 0x000fe200078e0a08 */
[----:B------:R-:W3:Y:S02]  /*0450*/  LDC R14, c[0x0][0x140] ;  /* 0x00005000ff0e7b82 */ /* 0x000ee40000000800 */
[----:B------:R-:W-:Y:S02]  /*0460*/  LEA.HI R9, R9, R10, RZ, 0x3 ;  /* 0x0000000a09097211 */ /* 0x000fe400078f18ff */
[----:B-----5:R-:W-:Y:S02]  /*0470*/  ISETP.NE.OR P0, PT, R0, RZ, !P0 ;  /* 0x000000ff0000720c */ /* 0x020fe40004705670 */
[----:B------:R-:W-:-:S02]  /*0480*/  SHF.R.S32.HI R0, RZ, 0x3, R9 ;  /* 0x00000003ff007819 */ /* 0x000fc40000011409 */
[----:B0-----:R-:W-:Y:S02]  /*0490*/  I2FP.F32.U32 R11, UR8 ;  /* 0x00000008000b7c45 */ /* 0x001fe40008201000 */
[----:B------:R-:W-:-:S03]  /*04a0*/  SHF.R.S32.HI R9, RZ, 0x1f, R9 ;  /* 0x0000001fff097819 */ /* 0x000fc60000011409 */
[----:B------:R-:W-:Y:S01]  /*04b0*/  FMUL R11, R11, UR4 ;  /* 0x000000040b0b7c20 */ /* 0x000fe20008400000 */
[----:B------:R-:W-:Y:S01]  /*04c0*/  LEA.HI R9, R9, R0, RZ, 0x2 ;  /* 0x0000000009097211 */ /* 0x000fe200078f10ff */
[----:B------:R-:W-:Y:S01]  /*04d0*/  ULDC UR4, c[0x0][0x154] ;  /* 0x0000550000047ab9 */ /* 0x000fe20000000800 */
[----:B-1----:R-:W-:Y:S01]  /*04e0*/  I2FP.F32.U32 R13, R4 ;  /* 0x00000004000d7245 */ /* 0x002fe20000201000 */
[----:B------:R-:W-:Y:S01]  /*04f0*/  VOTEU.ALL UP0, P0 ;  /* 0x00000000003f7886 */ /* 0x000fe20000000000 */
[----:B------:R-:W-:Y:S01]  /*0500*/  LOP3.LUT R9, R9, 0xfffffffc, RZ, 0xc0, !PT ;  /* 0xfffffffc09097812 */ /* 0x000fe200078ec0ff */
[----:B------:R-:W0:Y:S01]  /*0510*/  F2I.U32.TRUNC.NTZ R11, R11 ;  /* 0x0000000b000b7305 */ /* 0x000e22000020f000 */
[----:B------:R-:W-:Y:S01]  /*0520*/  VOTEU.ALL UP1, P0 ;  /* 0x00000000003f7886 */ /* 0x000fe20000020000 */
[----:B------:R-:W-:Y:S01]  /*0530*/  FMUL R13, R13, UR4 ;  /* 0x000000040d0d7c20 */ /* 0x000fe20008400000 */
[----:B------:R-:W1:Y:S01]  /*0540*/  @!UP0 S2UR UR7, SR_CgaCtaId ;  /* 0x00000000000789c3 */ /* 0x000e620000008800 */
[----:B------:R-:W-:Y:S01]  /*0550*/  IMAD.IADD R9, R0, 0x1, -R9 ;  /* 0x0000000100097824 */ /* 0x000fe200078e0a09 */
[----:B------:R-:W-:Y:S01]  /*0560*/  SHF.R.S32.HI R0, RZ, 0x1f, R3 ;  /* 0x0000001fff007819 */ /* 0x000fe20000011403 */
[----:B------:R-:W-:Y:S01]  /*0570*/  UMOV UR4, 0x20 ;  /* 0x0000002000047882 */ /* 0x000fe20000000000 */
[----:B------:R-:W-:Y:S01]  /*0580*/  @!UP0 UMOV UR6, 0x400 ;  /* 0x0000040000068882 */ /* 0x000fe20000000000 */
[----:B------:R-:W-:Y:S01]  /*0590*/  IMAD R22, R8, 0x4, R9 ;  /* 0x0000000408167824 */ /* 0x000fe200078e0209 */
[----:B------:R-:W5:Y:S01]  /*05a0*/  F2I.U32.TRUNC.NTZ R13, R13 ;  /* 0x0000000d000d7305 */ /* 0x000f62000020f000 */
[----:B------:R-:W-:Y:S01]  /*05b0*/  LEA.HI R0, R0, R3, RZ, 0x2 ;  /* 0x0000000300007211 */ /* 0x000fe200078f10ff */
[----:B------:R-:W4:Y:S01]  /*05c0*/  LDC R9, c[0x0][0x148] ;  /* 0x00005200ff097b82 */ /* 0x000f220000000800 */
[----:B------:R-:W-:-:S04]  /*05d0*/  @!UP0 UIADD3 UR4, -UR4, 0x100000, URZ ;  /* 0x0010000004048890 */ /* 0x000fc8000fffe13f */
[----:B------:R-:W-:Y:S02]  /*05e0*/  @!UP0 USHF.L.U32 UR5, UR4, 0xb, URZ ;  /* 0x0000000b04058899 */ /* 0x000fe4000800063f */
[----:B------:R-:W-:Y:S01]  /*05f0*/  @!UP0 USHF.L.U32 UR4, UR4, 0x1, URZ ;  /* 0x0000000104048899 */ /* 0x000fe2000800063f */
[----:B------:R-:W-:Y:S01]  /*0600*/  LEA.HI R8, R22, R22, RZ, 0x1 ;  /* 0x0000001616087211 */ /* 0x000fe200078f08ff */
[----:B0-----:R-:W-:Y:S01]  /*0610*/  IMAD.MOV R15, RZ, RZ, -R11 ;  /* 0x000000ffff0f7224 */ /* 0x001fe200078e0a0b */
[----:B------:R-:W-:Y:S02]  /*0620*/  LOP3.LUT R0, R0, 0xfffffffc, RZ, 0xc0, !PT ;  /* 0xfffffffc00007812 */ /* 0x000fe400078ec0ff */
[----:B------:R-:W-:Y:S01]  /*0630*/  LOP3.LUT R11, R8, 0xfffffffe, RZ, 0xc0, !PT ;  /* 0xfffffffe080b7812 */ /* 0x000fe200078ec0ff */
[----:B--2---:R-:W-:Y:S01]  /*0640*/  IMAD R8, R12, R15, UR8 ;  /* 0x000000080c087e24 */ /* 0x004fe2000f8e020f */
[----:B---3--:R-:W-:Y:S01]  /*0650*/  ISETP.EQ.U32.AND P2, PT, R14, 0x1, PT ;  /* 0x000000010e00780c */ /* 0x008fe20003f42070 */
[----:B------:R-:W-:-:S02]  /*0660*/  IMAD.IADD R3, R3, 0x1, -R0 ;  /* 0x0000000103037824 */ /* 0x000fc400078e0a00 */
[C---:B------:R-:W-:Y:S02]  /*0670*/  IMAD.IADD R11, R22.reuse, 0x1, -R11 ;  /* 0x00000001160b7824 */ /* 0x040fe400078e0a0b */
[----:B-----5:R-:W-:Y:S01]  /*0680*/  IMAD.MOV R20, RZ, RZ, -R13 ;  /* 0x000000ffff147224 */ /* 0x020fe200078e0a0d */
[----:B------:R-:W-:Y:S01]  /*0690*/  ISETP.NE.AND P1, PT, R3, 0x3, PT ;  /* 0x000000030300780c */ /* 0x000fe20003f25270 */
[----:B-1----:R-:W-:Y:S01]  /*06a0*/  @!UP0 ULEA UR6, UR7, UR6, 0x18 ;  /* 0x0000000607068291 */ /* 0x002fe2000f8ec03f */
[----:B------:R-:W-:Y:S01]  /*06b0*/  ISETP.NE.AND P4, PT, R11, R8, PT ;  /* 0x000000080b00720c */ /* 0x000fe20003f85270 */
[----:B------:R-:W-:Y:S01]  /*06c0*/  IMAD.SHL.U32 R11, R22, 0x4, RZ ;  /* 0x00000004160b7824 */ /* 0x000fe200078e00ff */
[----:B------:R-:W-:Y:S01]  /*06d0*/  VOTEU.ALL UP0, P0 ;  /* 0x00000000003f7886 */ /* 0x000fe20000000000 */
[----:B------:R-:W-:Y:S01]  /*06e0*/  LOP3.LUT P0, RZ, R10, 0x7, RZ, 0xc0, !PT ;  /* 0x000000070aff7812 */ /* 0x000fe2000780c0ff */
[----:B------:R-:W-:Y:S01]  /*06f0*/  VIADD R14, R2, 0xffffffff ;  /* 0xffffffff020e7836 */ /* 0x000fe20000000000 */
[----:B------:R-:W-:-:S02]  /*0700*/  ISETP.EQ.OR P1, PT, R3, RZ, !P1 ;  /* 0x000000ff0300720c */ /* 0x000fc40004f22670 */
[----:B------:R-:W-:Y:S01]  /*0710*/  LOP3.LUT R22, R22, 0xc, R11, 0x78, !PT ;  /* 0x0000000c16167812 */ /* 0x000fe200078e780b */
[----:B----4-:R-:W-:Y:S01]  /*0720*/  IMAD R11, R9, R20, R4 ;  /* 0x00000014090b7224 */ /* 0x010fe200078e0204 */
[----:B------:R-:W-:Y:S02]  /*0730*/  ISETP.EQ.AND P1, PT, R2, RZ, P1 ;  /* 0x000000ff0200720c */ /* 0x000fe40000f22270 */
[C---:B------:R-:W-:Y:S01]  /*0740*/  ISETP.LT.U32.AND P0, PT, R22.reuse, 0x4, !P0 ;  /* 0x000000041600780c */ /* 0x040fe20004701070 */
[----:B------:R-:W0:Y:S02]  /*0750*/  FENCE.VIEW.ASYNC.S ;  /* 0x00000000000073c6 */ /* 0x000e240000000000 */
[----:B0-----:R0:W1:Y:S01]  /*0760*/  @!UP0 SYNCS.EXCH.64 URZ, [UR6+0x80], UR4 ;  /* 0x00008004063f85b2 */ /* 0x0010620008000100 */
[----:B------:R-:W-:Y:S02]  /*0770*/  @P4 LEA.HI R0, R22, R22, RZ, 0x1 ;  /* 0x0000001616004211 */ /* 0x000fe400078f08ff */
[----:B------:R-:W-:-:S02]  /*0780*/  ISETP.GE.U32.AND P6, PT, R14, 0x2, PT ;  /* 0x000000020e00780c */ /* 0x000fc40003fc6070 */
[----:B------:R-:W-:Y:S02]  /*0790*/  @P4 SHF.R.S32.HI R0, RZ, 0x1, R0 ;  /* 0x00000001ff004819 */ /* 0x000fe40000011400 */
[----:B------:R-:W-:Y:S02]  /*07a0*/  SEL R19, RZ, 0x1, !P1 ;  /* 0x00000001ff137807 */ /* 0x000fe40004800000 */
[----:B------:R-:W-:Y:S02]  /*07b0*/  @P4 ISETP.NE.AND P5, PT, R0, R11, PT ;  /* 0x0000000b0000420c */ /* 0x000fe40003fa5270 */
[----:B------:R-:W-:Y:S02]  /*07c0*/  SEL R0, RZ, 0x1, !P0 ;  /* 0x00000001ff007807 */ /* 0x000fe40004000000 */
[----:B------:R-:W-:Y:S02]  /*07d0*/  @P4 SEL R23, RZ, 0x1, P5 ;  /* 0x00000001ff174807 */ /* 0x000fe40002800000 */
[----:B------:R-:W-:Y:S01]  /*07e0*/  SEL R19, R19, 0x2, P6 ;  /* 0x0000000213137807 */ /* 0x000fe20003000000 */
[----:B------:R0:W2:Y:S01]  /*07f0*/  @!UP1 SYNCS.EXCH.64 URZ, [UR6+0x88], UR4 ;  /* 0x00008804063f95b2 */ /* 0x0000a20008000100 */
[----:B------:R-:W-:Y:S01]  /*0800*/  LOP3.LUT R23, R23, R0, RZ, 0xc0, !PT ;  /* 0x0000000017177212 */ /* 0x000fe200078ec0ff */
[----:B------:R-:W-:Y:S01]  /*0810*/  NOP ;  /* 0x0000000000007918 */ /* 0x000fe20000000000 */
[----:B------:R-:W-:Y:S01]  /*0820*/  LOP3.LUT R0, R6, 0x7f, RZ, 0xc0, !PT ;  /* 0x0000007f06007812 */ /* 0x000fe200078ec0ff */
[----:B------:R-:W-:Y:S06]  /*0830*/  @!P2 BRA `(.L_x_879) ;  /* 0x000000000008a947 */ /* 0x000fec0003800000 */
[----:B-12---:R-:W-:Y:S01]  /*0840*/  UCGABAR_ARV ;  /* 0x00000000000079c7 */ /* 0x006fe20008000000 */
[----:B------:R-:W-:Y:S05]  /*0850*/  BRA `(.L_x_880) ;  /* 0x0000000000047947 */ /* 0x000fea0003800000 */
.L_x_879:
[----:B-12---:R-:W-:Y:S01]  /*0860*/  NOP ;  /* 0x0000000000007918 */ /* 0x006fe20000000000 */
.L_x_880:
[----:B------:R-:W1:Y:S01]  /*0870*/  LDC R2, c[0x0][0x65c] ;  /* 0x00019700ff027b82 */ /* 0x000e620000000800 */
[----:B------:R-:W-:Y:S02]  /*0880*/  IMAD.U32 R10, RZ, RZ, UR8 ;  /* 0x00000008ff0a7e24 */ /* 0x000fe4000f8e00ff */
[----:B------:R-:W-:-:S05]  /*0890*/  IMAD.MOV.U32 R11, RZ, RZ, RZ ;  /* 0x000000ffff0b7224 */ /* 0x000fca00078e00ff */
[----:B------:R-:W2:Y:S01]  /*08a0*/  LDC R12, c[0x0][0x288] ;  /* 0x0000a200ff0c7b82 */ /* 0x000ea20000000800 */
[----:B-1----:R-:W-:-:S04]  /*08b0*/  ISETP.NE.AND P1, PT, R2, 0x1, PT ;  /* 0x000000010200780c */ /* 0x002fc80003f25270 */
[----:B------:R-:W-:Y:S01]  /*08c0*/  P2R R5, PR, RZ, 0x2 ;  /* 0x00000002ff057803 */ /* 0x000fe20000000000 */
[----:B--2---:R-:W-:-:S08]  /*08d0*/  VIADD R12, R12, 0x7f ;  /* 0x0000007f0c0c7836 */ /* 0x004fd00000000000 */
[----:B------:R-:W1:Y:S01]  /*08e0*/  @P1 LDC R17, c[0x0][0x10] ;  /* 0x00000400ff111b82 */ /* 0x000e620000000800 */
[----:B------:R-:W-:Y:S02]  /*08f0*/  @P1 IMAD.MOV.U32 R5, RZ, RZ, RZ ;  /* 0x000000ffff051224 */ /* 0x000fe400078e00ff */
[----:B------:R-:W-:-:S05]  /*0900*/  @P1 IMAD.MOV.U32 R15, RZ, RZ, RZ ;  /* 0x000000ffff0f1224 */ /* 0x000fca00078e00ff */
[----:B------:R-:W2:Y:S01]  /*0910*/  @!P1 LDC R13, c[0x0][0xc] ;  /* 0x00000300ff0d9b82 */ /* 0x000ea20000000800 */
[----:B0-----:R-:W-:Y:S01]  /*0920*/  ULDC UR4, c[0x0][0xc] ;  /* 0x0000030000047ab9 */ /* 0x001fe20000000800 */
[----:B------:R-:W-:Y:S01]  /*0930*/  ULDC UR5, c[0x0][0x10] ;  /* 0x0000040000057ab9 */ /* 0x000fe20000000800 */
[----:B------:R-:W-:Y:S01]  /*0940*/  ULDC UR6, c[0x0][0x14] ;  /* 0x0000050000067ab9 */ /* 0x000fe20000000800 */
[----:B------:R-:W-:-:S04]  /*0950*/  UIMAD.WIDE.U32 UR4, UR4, UR5, URZ ;  /* 0x00000005040472a5 */ /* 0x000fc8000f8e003f */
[----:B------:R-:W-:Y:S02]  /*0960*/  UIMAD.WIDE.U32 UR36, UR4, UR6, URZ ;  /* 0x00000006042472a5 */ /* 0x000fe4000f8e003f */
[----:B------:R-:W-:-:S04]  /*0970*/  UIMAD UR42, UR5, UR6, URZ ;  /* 0x00000006052a72a4 */ /* 0x000fc8000f8e023f */
[----:B------:R-:W-:Y:S01]  /*0980*/  UIADD3 UR42, UR37, UR42, URZ ;  /* 0x0000002a252a7290 */ /* 0x000fe2000fffe03f */
[----:B-1----:R-:W-:-:S04]  /*0990*/  @P1 IMAD.WIDE.U32 R16, R17, UR8, R4 ;  /* 0x0000000811101c25 */ /* 0x002fc8000f8e0004 */
[----:B------:R-:W-:Y:S02]  /*09a0*/  @P1 IMAD.IADD R17, R17, 0x1, R15 ;  /* 0x0000000111111824 */ /* 0x000fe400078e020f */
[----:B--2---:R-:W-:Y:S01]  /*09b0*/  @!P1 IMAD.WIDE.U32 R10, R4, R13, R10 ;  /* 0x0000000d040a9225 */ /* 0x004fe200078e000a */
[----:B------:R-:W-:-:S03]  /*09c0*/  SHF.R.S32.HI R13, RZ, 0x1f, R12 ;  /* 0x0000001fff0d7819 */ /* 0x000fc6000001140c */
[----:B------:R-:W-:Y:S01]  /*09d0*/  @!P1 IMAD.MOV.U32 R16, RZ, RZ, R10 ;  /* 0x000000ffff109224 */ /* 0x000fe200078e000a */
[----:B------:R-:W-:Y:S01]  /*09e0*/  LEA.HI R13, R13, R12, RZ, 0x7 ;  /* 0x0000000c0d0d7211 */ /* 0x000fe200078f38ff */
[----:B------:R-:W-:-:S03]  /*09f0*/  @!P1 IMAD.MOV.U32 R17, RZ, RZ, R11 ;  /* 0x000000ffff119224 */ /* 0x000fc600078e000b */
[----:B------:R-:W-:Y:S01]  /*0a00*/  SHF.R.S32.HI R18, RZ, 0x7, R13 ;  /* 0x00000007ff127819 */ /* 0x000fe2000001140d */
[----:B------:R-:W-:Y:S06]  /*0a10*/  @!P2 BRA `(.L_x_881) ;  /* 0x00000000000ca947 */ /* 0x000fec0003800000 */
[----:B------:R-:W-:Y:S01]  /*0a20*/  UCGABAR_WAIT ;  /* 0x0000000000007dc7 */ /* 0x000fe20008000000 */
[----:B------:R-:W-:Y:S01]  /*0a30*/  CCTL.IVALL ;  /* 0x00000000ff00798f */ /* 0x000fe20002000000 */
[----:B------:R-:W-:Y:S05]  /*0a40*/  BRA `(.L_x_882) ;  /* 0x0000000000047947 */ /* 0x000fea0003800000 */
.L_x_881:
[----:B------:R-:W-:Y:S06]  /*0a50*/  BAR.SYNC.DEFER_BLOCKING 0x0 ;  /* 0x0000000000007b1d */ /* 0x000fec0000010000 */
.L_x_882:
[----:B------:R-:W-:Y:S05]  /*0a60*/  @!P3 BRA `(.L_x_883) ;  /* 0x0000006800a0b947 */ /* 0x000fea0003800000 */
[----:B------:R-:W-:-:S13]  /*0a70*/  ISETP.GT.U32.AND P0, PT, R14, 0x1, PT ;  /* 0x000000010e00780c */ /* 0x000fda0003f04070 */
        /* <DEDUP_REMOVED lines=27> */
.L_x_885:
        /* <DEDUP_REMOVED lines=10> */
[----:B------:R-:W-:Y:S02]  /*0cd0*/  IMAD R12, R3, R28, RZ ;  /* 0x0000001c030c7224 */ /* 0x000fe400078e02ff */
[----:B------:R-:W-:Y:S02]  /*0ce0*/  IMAD.MOV.U32 R3, RZ, RZ, -0x1 ;  /* 0xffffffffff037424 */ /* 0x000fe400078e00ff */
[----:B------:R-:W-:-:S03]  /*0cf0*/  IMAD R5, R5, R29, R12 ;  /* 0x0000001d05057224 */ /* 0x000fc600078e020c */
        /* <DEDUP_REMOVED lines=28> */
.L_x_886:
[----:B-1----:R-:W-:Y:S02]  /*0ec0*/  SHF.R.U64 R5, R4, R21, R5 ;  /* 0x0000001504057219 */ /* 0x002fe40000001205 */
[----:B------:R-:W-:Y:S01]  /*0ed0*/  LOP3.LUT R4, R24, R9, RZ, 0xc0, !PT ;  /* 0x0000000918047212 */ /* 0x000fe200078ec0ff */
[----:B0-----:R-:W-:Y:S01]  /*0ee0*/  VIADD R9, R28, 0xffffffff ;  /* 0xffffffff1c097836 */ /* 0x001fe20000000000 */
[----:B------:R-:W-:Y:S01]  /*0ef0*/  SHF.L.U32 R3, R27, R30, RZ ;  /* 0x0000001e1b037219 */ /* 0x000fe200000006ff */
[----:B------:R-:W-:Y:S01]  /*0f00*/  IMAD.MOV R10, RZ, RZ, -R5 ;  /* 0x000000ffff0a7224 */ /* 0x000fe200078e0a05 */
[----:B------:R-:W-:Y:S02]  /*0f10*/  SEL R8, R8, R31, !P1 ;  /* 0x0000001f08087207 */ /* 0x000fe40004800000 */
[----:B------:R-:W-:Y:S01]  /*0f20*/  LOP3.LUT R9, R14, R9, RZ, 0xc0, !PT ;  /* 0x000000090e097212 */ /* 0x000fe200078ec0ff */
[----:B------:R-:W-:Y:S02]  /*0f30*/  IMAD R5, R3, R5, R4 ;  /* 0x0000000503057224 */ /* 0x000fe400078e0204 */
[----:B--2---:R-:W-:-:S02]  /*0f40*/  IMAD R3, R10, R25, R20 ;  /* 0x000000190a037224 */ /* 0x004fc400078e0214 */
[----:B---3--:R-:W-:Y:S02]  /*0f50*/  IMAD R8, R5, R29, R8 ;  /* 0x0000001d05087224 */ /* 0x008fe400078e0208 */
[----:B------:R-:W-:Y:S02]  /*0f60*/  IMAD.MOV.U32 R4, RZ, RZ, 0x1 ;  /* 0x00000001ff047424 */ /* 0x000fe400078e00ff */
[----:B------:R-:W-:-:S03]  /*0f70*/  IMAD R5, R3, R28, R9 ;  /* 0x0000001c03057224 */ /* 0x000fc600078e0209 */
[----:B------:R-:W-:Y:S02]  /*0f80*/  PRMT R3, R4, 0x7610, R3 ;  /* 0x0000761004037816 */ /* 0x000fe40000000003 */
[----:B------:R-:W-:Y:S02]  /*0f90*/  SEL R89, R5, R8, !P1 ;  /* 0x0000000805597207 */ /* 0x000fe40004800000 */
[----:B------:R-:W-:-:S07]  /*0fa0*/  SEL R90, R8, R5, !P1 ;  /* 0x00000005085a7207 */ /* 0x000fce0004800000 */
.L_x_884:
        /* <DEDUP_REMOVED lines=16> */
.L_x_887:
[----:B------:R-:W-:Y:S02]  /*10b0*/  ULDC.64 UR4, c[0x0][0x588] ;  /* 0x0001620000047ab9 */ /* 0x000fe40000000a00 */
[----:B------:R-:W-:-:S04]  /*10c0*/  ISETP.NE.U32.AND P0, PT, RZ, UR4, PT ;  /* 0x00000004ff007c0c */ /* 0x000fc8000bf05070 */
[----:B------:R-:W-:-:S13]  /*10d0*/  ISETP.NE.AND.EX P0, PT, RZ, UR5, PT, P0 ;  /* 0x00000005ff007c0c */ /* 0x000fda000bf05300 */
[----:B------:R-:W-:Y:S05]  /*10e0*/  @!P0 BRA `(.L_x_889) ;  /* 0x00000000000c8947 */ /* 0x000fea0003800000 */
[----:B------:R-:W0:Y:S02]  /*10f0*/  LDC.64 R4, c[0x0][0x588] ;  /* 0x00016200ff047b82 */ /* 0x000e240000000a00 */
[----:B0-----:R1:W5:Y:S01]  /*1100*/  LDG.E R91, desc[UR38][R4.64] ;  /* 0x00000026045b7981 */ /* 0x001362000c1e1900 */
[----:B------:R-:W-:Y:S05]  /*1110*/  BRA `(.L_x_888) ;  /* 0x0000000000087947 */ /* 0x000fea0003800000 */
.L_x_889:
[----:B------:R-:W-:Y:S02]  /*1120*/  ULDC UR4, c[0x0][0x580] ;  /* 0x0001600000047ab9 */ /* 0x000fe40000000800 */
[----:B------:R-:W-:-:S07]  /*1130*/  IMAD.U32 R91, RZ, RZ, UR4 ;  /* 0x00000004ff5b7e24 */ /* 0x000fce000f8e00ff */
.L_x_888:
        /* <DEDUP_REMOVED lines=11> */
.L_x_890:
[----:B------:R-:W-:Y:S02]  /*11f0*/  ULDC.64 UR4, c[0x0][0x590] ;  /* 0x0001640000047ab9 */ /* 0x000fe40000000a00 */
[----:B------:R-:W-:-:S04]  /*1200*/  ISETP.NE.U32.AND P0, PT, RZ, UR4, PT ;  /* 0x00000004ff007c0c */ /* 0x000fc8000bf05070 */
[----:B------:R-:W-:-:S13]  /*1210*/  ISETP.NE.AND.EX P0, PT, RZ, UR5, PT, P0 ;  /* 0x00000005ff007c0c */ /* 0x000fda000bf05300 */
[----:B------:R-:W-:Y:S05]  /*1220*/  @!P0 BRA `(.L_x_892) ;  /* 0x00000000000c8947 */ /* 0x000fea0003800000 */
[----:B------:R-:W2:Y:S02]  /*1230*/  LDC.64 R92, c[0x0][0x590] ;  /* 0x00016400ff5c7b82 */ /* 0x000ea40000000a00 */
[----:B--2---:R2:W5:Y:S01]  /*1240*/  LDG.E R92, desc[UR38][R92.64] ;  /* 0x000000265c5c7981 */ /* 0x004562000c1e1900 */
[----:B------:R-:W-:Y:S05]  /*1250*/  BRA `(.L_x_891) ;  /* 0x0000000000087947 */ /* 0x000fea0003800000 */
.L_x_892:
[----:B------:R-:W-:Y:S02]  /*1260*/  ULDC UR4, c[0x0][0x584] ;  /* 0x0001610000047ab9 */ /* 0x000fe40000000800 */
[----:B------:R-:W-:-:S07]  /*1270*/  IMAD.U32 R92, RZ, RZ, UR4 ;  /* 0x00000004ff5c7e24 */ /* 0x000fce000f8e00ff */
.L_x_891:
[----:B------:R-:W-:-:S13]  /*1280*/  LOP3.LUT P0, RZ, R3, 0xff, RZ, 0xc0, !PT ;  /* 0x000000ff03ff7812 */ /* 0x000fda000780c0ff */
[----:B------:R-:W-:Y:S05]  /*1290*/  @!P0 EXIT ;  /* 0x000000000000894d */ /* 0x000fea0003800000 */
[----:B------:R-:W3:Y:S01]  /*12a0*/  LDC.64 R10, c[0x0][0x5c8] ;  /* 0x00017200ff0a7b82 */ /* 0x000ee20000000a00 */
[----:B------:R-:W-:Y:S01]  /*12b0*/  ULDC.64 UR4, c[0x0][0x288] ;  /* 0x0000a20000047ab9 */ /* 0x000fe20000000a00 */
[----:B01----:R-:W-:Y:S01]  /*12c0*/  SHF.R.U32.HI R5, RZ, 0x5, R0 ;  /* 0x00000005ff057819 */ /* 0x003fe20000011600 */
[----:B------:R-:W-:Y:S01]  /*12d0*/  IMAD.U32 R14, RZ, RZ, UR4 ;  /* 0x00000004ff0e7e24 */ /* 0x000fe2000f8e00ff */
[----:B------:R-:W-:Y:S01]  /*12e0*/  UIADD3 UR4, UR5, 0x3f, URZ ;  /* 0x0000003f05047890 */ /* 0x000fe2000fffe03f */
[----:B------:R-:W-:Y:S01]  /*12f0*/  IMAD.SHL.U32 R0, R6, 0x2, RZ ;  /* 0x0000000206007824 */ /* 0x000fe200078e00ff */
[----:B------:R-:W-:Y:S01]  /*1300*/  SHF.R.U32.HI R4, RZ, 0x2, R6 ;  /* 0x00000002ff047819 */ /* 0x000fe20000011606 */
[----:B------:R-:W-:Y:S01]  /*1310*/  IMAD.SHL.U32 R7, R7, 0x8, RZ ;  /* 0x0000000807077824 */ /* 0x000fe200078e00ff */
[----:B------:R-:W0:Y:S01]  /*1320*/  LDC.64 R12, c[0x0][0x5b0] ;  /* 0x00016c00ff0c7b82 */ /* 0x000e220000000a00 */
[----:B------:R-:W-:Y:S01]  /*1330*/  USHF.R.S32.HI UR5, URZ, 0x1f, UR4 ;  /* 0x0000001f3f057899 */ /* 0x000fe20008011404 */
[----:B------:R-:W-:Y:S01]  /*1340*/  LOP3.LUT R3, R0, 0x6, RZ, 0xc0, !PT ;  /* 0x0000000600037812 */ /* 0x000fe200078ec0ff */
[----:B------:R-:W-:Y:S01]  /*1350*/  ULDC UR6, c[0x0][0x284] ;  /* 0x0000a10000067ab9 */ /* 0x000fe20000000800 */
[----:B------:R-:W-:Y:S01]  /*1360*/  LOP3.LUT R4, R4, 0x7, RZ, 0xc0, !PT ;  /* 0x0000000704047812 */ /* 0x000fe200078ec0ff */
[----:B------:R-:W-:Y:S01]  /*1370*/  ULEA.HI UR5, UR5, UR4, URZ, 0x6 ;  /* 0x0000000405057291 */ /* 0x000fe2000f8f303f */
[----:B------:R-:W-:Y:S01]  /*1380*/  LOP3.LUT R8, R7, 0x8, RZ, 0xc0, !PT ;  /* 0x0000000807087812 */ /* 0x000fe200078ec0ff */
[----:B------:R-:W-:Y:S01]  /*1390*/  UMOV UR40, URZ ;  /* 0x0000003f00287c82 */ /* 0x000fe20008000000 */
[----:B------:R-:W1:Y:S01]  /*13a0*/  LDC R9, c[0x0][0x658] ;  /* 0x00019600ff097b82 */ /* 0x000e620000000800 */
[----:B------:R-:W-:Y:S01]  /*13b0*/  USHF.R.S32.HI UR43, URZ, 0x6, UR5 ;  /* 0x000000063f2b7899 */ /* 0x000fe20008011405 */
[C---:B--2---:R-:W-:Y:S01]  /*13c0*/  LOP3.LUT R93, R6.reuse, 0x3, RZ, 0xc0, !PT ;  /* 0x00000003065d7812 */ /* 0x044fe200078ec0ff */
[C-C-:B------:R-:W-:Y:S01]  /*13d0*/  IMAD R0, R5.reuse, 0x2, R8.reuse ;  /* 0x0000000205007824 */ /* 0x140fe200078e0208 */
[----:B------:R-:W-:Y:S01]  /*13e0*/  LOP3.LUT R136, R6, 0x80, RZ, 0xc0, !PT ;  /* 0x0000008006887812 */ /* 0x000fe200078ec0ff */
[----:B------:R-:W-:Y:S01]  /*13f0*/  UISETP.LT.AND UP0, UPT, UR43, 0x1, UPT ;  /* 0x000000012b00788c */ /* 0x000fe2000bf01270 */
[----:B------:R-:W-:Y:S01]  /*1400*/  IMAD R169, R5, -0x2, -R8 ;  /* 0xfffffffe05a97824 */ /* 0x000fe200078e0a08 */
[----:B------:R-:W-:Y:S01]  /*1410*/  LOP3.LUT R135, R19, 0x1, RZ, 0xfc, !PT ;  /* 0x0000000113877812 */ /* 0x000fe200078efcff */
[----:B---3--:R-:W-:Y:S01]  /*1420*/  IMAD R94, R4, R10, R3 ;  /* 0x0000000a045e7224 */ /* 0x008fe200078e0203 */
[----:B------:R-:W-:Y:S01]  /*1430*/  USEL UR44, UR43, 0x1, UP0 ;  /* 0x000000012b2c7887 */ /* 0x000fe20008000000 */
[C---:B------:R-:W-:Y:S01]  /*1440*/  VIADD R98, R11.reuse, 0x1 ;  /* 0x000000010b627836 */ /* 0x040fe20000000000 */
[----:B------:R-:W-:Y:S01]  /*1450*/  SHF.R.S32.HI R96, RZ, 0x1f, R11 ;  /* 0x0000001fff607819 */ /* 0x000fe2000001140b */
[----:B------:R-:W-:Y:S01]  /*1460*/  IMAD R94, R0, R11, R94 ;  /* 0x0000000b005e7224 */ /* 0x000fe200078e025e */
[----:B------:R-:W-:Y:S01]  /*1470*/  SHF.R.U32.HI R136, RZ, 0x7, R136 ;  /* 0x00000007ff887819 */ /* 0x000fe20000011688 */
[----:B------:R-:W-:Y:S01]  /*1480*/  VIADD R99, R11, 0x8 ;  /* 0x000000080b637836 */ /* 0x000fe20000000000 */
[----:B------:R-:W-:Y:S01]  /*1490*/  SHF.R.S32.HI R137, RZ, 0x1f, R98 ;  /* 0x0000001fff897819 */ /* 0x000fe20000011462 */
[----:B0-----:R-:W-:Y:S01]  /*14a0*/  IMAD R95, R4, R12, R3 ;  /* 0x0000000c045f7224 */ /* 0x001fe200078e0203 */
[----:B------:R-:W-:Y:S01]  /*14b0*/  UIADD3 UR44, UR43, -UR44, URZ ;  /* 0x8000002c2b2c7290 */ /* 0x000fe2000fffe03f */
[----:B------:R-:W-:Y:S01]  /*14c0*/  IMAD.MOV.U32 R4, RZ, RZ, -0x1 ;  /* 0xffffffffff047424 */ /* 0x000fe200078e00ff */
[----:B------:R-:W-:Y:S01]  /*14d0*/  SHF.R.S32.HI R138, RZ, 0x1f, R99 ;  /* 0x0000001fff8a7819 */ /* 0x000fe20000011463 */
[C---:B------:R-:W-:Y:S01]  /*14e0*/  VIADD R130, R13.reuse, 0x69 ;  /* 0x000000690d827836 */ /* 0x040fe20000000000 */
[----:B------:R-:W-:Y:S01]  /*14f0*/  UMOV UR41, URZ ;  /* 0x0000003f00297c82 */ /* 0x000fe20008000000 */
[----:B------:R-:W-:-:S02]  /*1500*/  VIADD R131, R13, 0x70 ;  /* 0x000000700d837836 */ /* 0x000fc40000000000 */
[C---:B------:R-:W-:Y:S01]  /*1510*/  VIADD R132, R13.reuse, 0x71 ;  /* 0x000000710d847836 */ /* 0x040fe20000000000 */
[----:B-1----:R-:W-:Y:S01]  /*1520*/  SHF.L.U32 R9, R4, R9, RZ ;  /* 0x0000000904097219 */ /* 0x002fe200000006ff */
        /* <DEDUP_REMOVED lines=64> */
[----:B------:R-:W-:Y:S01]  /*1930*/  IMAD R93, R93, -0x2, R14 ;  /* 0xfffffffe5d5d7824 */ /* 0x000fe200078e020e */
[----:B------:R-:W-:Y:S01]  /*1940*/  SHF.R.S32.HI R166, RZ, 0x1f, R127 ;  /* 0x0000001fffa67819 */ /* 0x000fe2000001147f */
[----:B------:R-:W-:Y:S01]  /*1950*/  IMAD.SHL.U32 R97, R11, 0x10, RZ ;  /* 0x000000100b617824 */ /* 0x000fe200078e00ff */
[----:B------:R-:W-:Y:S01]  /*1960*/  SHF.R.S32.HI R167, RZ, 0x1f, R128 ;  /* 0x0000001fffa77819 */ /* 0x000fe20000011480 */
[----:B------:R-:W-:Y:S01]  /*1970*/  IMAD.SHL.U32 R129, R13, 0x10, RZ ;  /* 0x000000100d817824 */ /* 0x000fe200078e00ff */
[----:B------:R-:W-:Y:S01]  /*1980*/  LOP3.LUT R168, RZ, R9, RZ, 0x33, !PT ;  /* 0x00000009ffa87212 */ /* 0x000fe200078e33ff */
[----:B------:R-:W-:Y:S01]  /*1990*/  VIADD R169, R169, UR6 ;  /* 0x00000006a9a97c36 */ /* 0x000fe20008000000 */
[----:B------:R-:W-:-:S02]  /*19a0*/  SHF.L.U64.HI R171, R130, 0x1, R171 ;  /* 0x0000000182ab7819 */ /* 0x000fc400000102ab */
[----:B------:R-:W-:Y:S02]  /*19b0*/  SHF.L.U64.HI R173, R131, 0x1, R0 ;  /* 0x0000000183ad7819 */ /* 0x000fe40000010200 */
[----:B------:R-:W-:Y:S02]  /*19c0*/  SHF.L.U64.HI R175, R132, 0x1, R175 ;  /* 0x0000000184af7819 */ /* 0x000fe400000102af */
[----:B------:R-:W-:Y:S02]  /*19d0*/  SHF.L.U64.HI R177, R133, 0x1, R4 ;  /* 0x0000000185b17819 */ /* 0x000fe40000010204 */
[----:B------:R-:W-:-:S07]  /*19e0*/  SHF.L.U64.HI R179, R134, 0x1, R179 ;  /* 0x0000000186b37819 */ /* 0x000fce00000102b3 */
.L_x_1040:
[----:B0-----:R-:W0:Y:S01]  /*19f0*/  SHFL.IDX PT, R0, R136, RZ, 0x1f ;  /* 0x00001fff88007589 */ /* 0x001e2200000e0000 */
        /* <DEDUP_REMOVED lines=31> */
.L_x_893:
[----:B------:R-:W-:-:S13]  /*1bf0*/  ISETP.NE.AND P0, PT, R135, 0x3, PT ;  /* 0x000000038700780c */ /* 0x000fda0003f05270 */
[----:B------:R-:W-:Y:S05]  /*1c00*/  @!P0 BRA `(.L_x_894) ;  /* 0x0000000000048947 */ /* 0x000fea0003800000 */
[----:B------:R-:W-:Y:S01]  /*1c10*/  BPT.TRAP 0x1 ;  /* 0x000000040000795c */ /* 0x000fe20000300000 */
.L_x_894:
        /* <DEDUP_REMOVED lines=11> */
.L_x_895:
[----:B------:R-:W-:-:S05]  /*1cd0*/  IMAD.U32 R4, RZ, RZ, UR44 ;  /* 0x0000002cff047e24 */ /* 0x000fca000f8e00ff */
[----:B------:R-:W-:Y:S01]  /*1ce0*/  ISETP.GE.AND P2, PT, R4, 0x1, PT ;  /* 0x000000010400780c */ /* 0x000fe20003f46270 */
[----:B-1----:R-:W-:-:S12]  /*1cf0*/  @P1 BRA `(.L_x_896) ;  /* 0x0000000000081947 */ /* 0x002fd80003800000 */
[----:B------:R-:W1:Y:S02]  /*1d00*/  SYNCS.PHASECHK.TRANS64.TRYWAIT P1, [R3+URZ], R0 ;  /* 0x00000000030075a7 */ /* 0x000e64000802017f */
[----:B-1----:R-:W-:Y:S05]  /*1d10*/  @!P1 BRA `(.L_x_897) ;  /* 0x0000007000a09947 */ /* 0x002fea0003800000 */
.L_x_896:
[----:B------:R-:W-:Y:S05]  /*1d20*/  WARPSYNC.ALL ;  /* 0x0000000000007948 */ /* 0x000fea0003800000 */
[----:B------:R-:W-:Y:S01]  /*1d30*/  R2UR UR4, R6 ;  /* 0x00000000060472ca */ /* 0x000fe200000e0000 */
[----:B------:R-:W-:Y:S01]  /*1d40*/  ULEA UR5, UR41, UR45, 0xa ;  /* 0x0000002d29057291 */ /* 0x000fe2000f8e503f */
[----:B------:R-:W-:Y:S01]  /*1d50*/  WARPGROUP.ARRIVE ;  /* 0x00000000000079c5 */ /* 0x000fe20000000000 */
[----:B------:R-:W-:Y:S01]  /*1d60*/  UMOV UR9, 0x40000040 ;  /* 0x4000004000097882 */ /* 0x000fe20000000000 */
[----:B------:R-:W-:-:S04]  /*1d70*/  UMOV UR11, 0x40000040 ;  /* 0x40000040000b7882 */ /* 0x000fc80000000000 */
[----:B------:R-:W-:-:S05]  /*1d80*/  UMOV UR8, UR5 ;  /* 0x0000000500087c82 */ /* 0x000fca0008000000 */
[----:B------:R-:W-:-:S04]  /*1d90*/  UIADD3 UR4, UR4, 0x1c180, URZ ;  /* 0x0001c18004047890 */ /* 0x000fc8000fffe03f */
[----:B------:R-:W-:-:S04]  /*1da0*/  USHF.R.U32.HI UR4, URZ, 0x4, UR4 ;  /* 0x000000043f047899 */ /* 0x000fc80008011604 */
[----:B------:R-:W-:-:S04]  /*1db0*/  ULOP3.LUT UR4, UR4, 0x3fff, URZ, 0xc0, !UPT ;  /* 0x00003fff04047892 */ /* 0x000fc8000f8ec03f */
[----:B------:R-:W-:-:S04]  /*1dc0*/  ULOP3.LUT UR4, UR4, 0x2000000, URZ, 0xfc, !UPT ;  /* 0x0200000004047892 */ /* 0x000fc8000f8efc3f */
        /* <DEDUP_REMOVED lines=27> */
[----:B01----:R-:W-:Y:S02]  /*1f80*/  IMAD.U32 R0, RZ, RZ, UR44 ;  /* 0x0000002cff007e24 */ /* 0x003fe4000f8e00ff */
[----:B------:R-:W-:Y:S01]  /*1f90*/  IMAD.U32 R3, RZ, RZ, UR41 ;  /* 0x00000029ff037e24 */ /* 0x000fe2000f8e00ff */
[----:B------:R-:W-:-:S04]  /*1fa0*/  UISETP.NE.AND UP0, UPT, UR5, 0x7, UPT ;  /* 0x000000070500788c */ /* 0x000fc8000bf05270 */
[----:B------:R-:W-:Y:S02]  /*1fb0*/  USEL UR6, URZ, 0x1, UP0 ;  /* 0x000000013f067887 */ /* 0x000fe40008000000 */
[----:B------:R-:W-:Y:S02]  /*1fc0*/  USEL UR5, UR5, URZ, UP0 ;  /* 0x0000003f05057287 */ /* 0x000fe40008000000 */
[----:B------:R-:W-:-:S06]  /*1fd0*/  ULOP3.LUT UR6, UR40, UR6, URZ, 0x3c, !UPT ;  /* 0x0000000628067292 */ /* 0x000fcc000f8e3c3f */
[----:B------:R-:W-:-:S07]  /*1fe0*/  IMAD.U32 R7, RZ, RZ, UR6 ;  /* 0x00000006ff077e24 */ /* 0x000fce000f8e00ff */
.L_x_905:
[----:B------:R-:W-:Y:S05]  /*1ff0*/  @!P0 BRA `(.L_x_899) ;  /* 0x0000000000048947 */ /* 0x000fea0003800000 */
[----:B------:R-:W-:Y:S01]  /*2000*/  BPT.TRAP 0x1 ;  /* 0x000000040000795c */ /* 0x000fe20000300000 */
.L_x_899:
        /* <DEDUP_REMOVED lines=10> */
.L_x_900:
[----:B-1----:R-:W-:Y:S05]  /*20b0*/  @P1 BRA `(.L_x_901) ;  /* 0x0000000000081947 */ /* 0x002fea0003800000 */
[----:B------:R-:W1:Y:S02]  /*20c0*/  SYNCS.PHASECHK.TRANS64.TRYWAIT P1, [R5+URZ], R4 ;  /* 0x00000004050075a7 */ /* 0x000e64000802017f */
[----:B-1----:R-:W-:Y:S05]  /*20d0*/  @!P1 BRA `(.L_x_902) ;  /* 0x0000006c00c49947 */ /* 0x002fea0003800000 */
.L_x_901:
        /* <DEDUP_REMOVED lines=32> */
.L_x_903:
[----:B------:R-:W-:-:S13]  /*22e0*/  ISETP.NE.AND P1, PT, R23, RZ, PT ;  /* 0x000000ff1700720c */ /* 0x000fda0003f25270 */
[----:B01----:R-:W-:-:S04]  /*22f0*/  @P1 IMAD R4, R3, 0x8, R6 ;  /* 0x0000000803041824 */ /* 0x003fc800078e0206 */
[----:B------:R-:W-:-:S05]  /*2300*/  @P1 VIADD R5, R4, 0x38 ;  /* 0x0000003804051836 */ /* 0x000fca0000000000 */
[----:B------:R-:W-:-:S04]  /*2310*/  @P1 PRMT R5, R22, 0x654, R5 ;  /* 0x0000065416051816 */ /* 0x000fc80000000005 */
[----:B------:R0:W-:Y:S01]  /*2320*/  @P1 SYNCS.ARRIVE.TRANS64.RED.A1T0 RZ, [R5+URZ], RZ ;  /* 0x000000ff05ff19a7 */ /* 0x0001e2000810043f */
[----:B------:R-:W-:-:S13]  /*2330*/  ISETP.GT.U32.AND P1, PT, R19, 0x1, PT ;  /* 0x000000011300780c */ /* 0x000fda0003f24070 */
[----:B0-----:R-:W-:Y:S05]  /*2340*/  @P1 BRA `(.L_x_904) ;  /* 0x0000000000041947 */ /* 0x001fea0003800000 */
[----:B------:R-:W-:Y:S01]  /*2350*/  BPT.TRAP 0x1 ;  /* 0x000000040000795c */ /* 0x000fe20000300000 */
.L_x_904:
[----:B------:R-:W-:Y:S01]  /*2360*/  UIADD3 UR5, UR5, 0x1, URZ ;  /* 0x0000000105057890 */ /* 0x000fe2000fffe03f */
[C---:B------:R-:W-:Y:S01]  /*2370*/  ISETP.GT.AND P2, PT, R0.reuse, 0x1, PT ;  /* 0x000000010000780c */ /* 0x040fe20003f44270 */
[----:B------:R-:W-:Y:S02]  /*2380*/  VIADD R3, R3, 0x1 ;  /* 0x0000000103037836 */ /* 0x000fe40000000000 */
[----:B------:R-:W-:Y:S01]  /*2390*/  UISETP.NE.AND UP0, UPT, UR5, 0x7, UPT ;  /* 0x000000070500788c */ /* 0x000fe2000bf05270 */
[----:B------:R-:W-:Y:S02]  /*23a0*/  VIADD R0, R0, 0xffffffff ;  /* 0xffffffff00007836 */ /* 0x000fe40000000000 */
[C---:B------:R-:W-:Y:S01]  /*23b0*/  ISETP.NE.AND P1, PT, R3.reuse, 0x7, PT ;  /* 0x000000070300780c */ /* 0x040fe20003f25270 */
[----:B------:R-:W-:Y:S02]  /*23c0*/  USEL UR6, URZ, 0x1, UP0 ;  /* 0x000000013f067887 */ /* 0x000fe40008000000 */
[----:B------:R-:W-:Y:S01]  /*23d0*/  USEL UR5, UR5, URZ, UP0 ;  /* 0x0000003f05057287 */ /* 0x000fe20008000000 */
[----:B------:R-:W-:-:S03]  /*23e0*/  SEL R3, R3, RZ, P1 ;  /* 0x000000ff03037207 */ /* 0x000fc60000800000 */
[----:B------:R-:W-:Y:S01]  /*23f0*/  LOP3.LUT R7, R7, UR6, RZ, 0x3c, !PT ;  /* 0x0000000607077c12 */ /* 0x000fe2000f8e3cff */
[----:B------:R-:W-:Y:S07]  /*2400*/  @P2 BRA `(.L_x_905) ;  /* 0xfffffff800f82947 */ /* 0x000fee000383ffff */
.L_x_898:
[----:B01----:R-:W0:Y:S02]  /*2410*/  LDC R0, c[0x0][0x28c] ;  /* 0x0000a300ff007b82 */ /* 0x003e240000000800 */
[----:B0-----:R-:W-:-:S13]  /*2420*/  ISETP.GE.AND P1, PT, R0, 0x1, PT ;  /* 0x000000010000780c */ /* 0x001fda0003f26270 */
[----:B------:R-:W-:Y:S05]  /*2430*/  @!P1 BRA `(.L_x_906) ;  /* 0x0000000000509947 */ /* 0x000fea0003800000 */
[----:B------:R-:W-:Y:S05]  /*2440*/  @!P0 BRA `(.L_x_907) ;  /* 0x0000000000048947 */ /* 0x000fea0003800000 */
[----:B------:R-:W-:Y:S01]  /*2450*/  BPT.TRAP 0x1 ;  /* 0x000000040000795c */ /* 0x000fe20000300000 */
.L_x_907:
[----:B------:R-:W-:Y:S01]  /*2460*/  ISETP.NE.AND P0, PT, R23, RZ, PT ;  /* 0x000000ff1700720c */ /* 0x000fe20003f05270 */
[----:B------:R-:W-:Y:S01]  /*2470*/  BSSY B0, `(.L_x_908) ;  /* 0x000000e000007945 */ /* 0x000fe20003800000 */
[----:B------:R-:W-:-:S11]  /*2480*/  ISETP.GT.U32.AND P1, PT, R19, 0x1, PT ;  /* 0x000000011300780c */ /* 0x000fd60003f24070 */
        /* <DEDUP_REMOVED lines=12> */
.L_x_909:
[----:B------:R-:W-:Y:S05]  /*2550*/  BSYNC B0 ;  /* 0x0000000000007941 */ /* 0x000fea0003800000 */
.L_x_908:
[----:B------:R-:W-:Y:S05]  /*2560*/  @P1 BRA `(.L_x_906) ;  /* 0x0000000000041947 */ /* 0x000fea0003800000 */
[----:B------:R-:W-:Y:S01]  /*2570*/  BPT.TRAP 0x1 ;  /* 0x000000040000795c */ /* 0x000fe20000300000 */
.L_x_906:
[-C--:B0-----:R-:W-:Y:S01]  /*2580*/  IABS R3, R18.reuse ;  /* 0x0000001200037213 */ /* 0x081fe20000000000 */
[----:B------:R-:W-:Y:S01]  /*2590*/  UIADD3 UR41, UR43, UR41, URZ ;  /* 0x000000292b297290 */ /* 0x000fe2000fffe03f */
[----:B------:R-:W-:Y:S01]  /*25a0*/  IABS R8, R89 ;  /* 0x0000005900087213 */ /* 0x000fe20000000000 */
[----:B------:R-:W-:Y:S01]  /*25b0*/  ULDC.64 UR10, c[0x0][0x5d0] ;  /* 0x00017400000a7ab9 */ /* 0x000fe20000000a00 */
[----:B------:R-:W0:Y:S01]  /*25c0*/  I2F.RP R0, R3 ;  /* 0x0000000300007306 */ /* 0x000e220000209400 */
[----:B------:R-:W-:Y:S01]  /*25d0*/  IABS R9, R18 ;  /* 0x0000001200097213 */ /* 0x000fe20000000000 */
[----:B------:R-:W-:Y:S02]  /*25e0*/  UISETP.GT.U32.AND UP0, UPT, UR41, 0x6, UPT ;  /* 0x000000062900788c */ /* 0x000fe4000bf04070 */
[----:B------:R-:W-:Y:S01]  /*25f0*/  UIMAD.WIDE.U32 UR4, UR41, 0x24924925, URZ ;  /* 0x24924925290478a5 */ /* 0x000fe2000f8e003f */
[----:B------:R-:W-:Y:S01]  /*2600*/  ULDC UR7, c[0x0][0x284] ;  /* 0x0000a10000077ab9 */ /* 0x000fe20000000800 */
[----:B------:R-:W-:-:S02]  /*2610*/  UISETP.LT.U32.AND UP0, UPT, UR43, 0x7, UP0 ;  /* 0x000000072b00788c */ /* 0x000fc40008701070 */
[----:B------:R-:W-:Y:S02]  /*2620*/  UIADD3 UR4, UR41, -UR5, URZ ;  /* 0x8000000529047290 */ /* 0x000fe4000fffe03f */
[----:B------:R-:W-:Y:S02]  /*2630*/  UISETP.GE.U32.AND UP1, UPT, UR43, 0x7, UPT ;  /* 0x000000072b00788c */ /* 0x000fe4000bf26070 */
[----:B------:R-:W-:Y:S01]  /*2640*/  USEL UR6, URZ, 0x1, !UP0 ;  /* 0x000000013f067887 */ /* 0x000fe2000c000000 */
[----:B0-----:R-:W0:Y:S01]  /*2650*/  MUFU.RCP R0, R0 ;  /* 0x0000000000007308 */ /* 0x001e220000001000 */
[----:B------:R-:W-:Y:S01]  /*2660*/  ULEA.HI UR4, UR4, UR5, URZ, 0x1f ;  /* 0x0000000504047291 */ /* 0x000fe2000f8ff83f */
[----:B------:R-:W-:Y:S01]  /*2670*/  ULDC.64 UR8, c[0x0][0x5b8] ;  /* 0x00016e0000087ab9 */ /* 0x000fe20000000a00 */
[----:B------:R-:W-:Y:S02]  /*2680*/  ULOP3.LUT UR40, UR40, UR6, URZ, 0x3c, !UPT ;  /* 0x0000000628287292 */ /* 0x000fe4000f8e3c3f */
[----:B------:R-:W-:-:S04]  /*2690*/  USHF.R.U32.HI UR4, URZ, 0x2, UR4 ;  /* 0x000000023f047899 */ /* 0x000fc80008011604 */
[----:B------:R-:W-:Y:S02]  /*26a0*/  @UP1 ULOP3.LUT UR40, UR40, 0x1, UR4, 0x78, !UPT ;  /* 0x0000000128281892 */ /* 0x000fe4000f8e7804 */
[----:B------:R-:W-:Y:S01]  /*26b0*/  UIMAD UR41, UR4, -0x7, UR41 ;  /* 0xfffffff9042978a4 */ /* 0x000fe2000f8e0229 */
[----:B0-----:R-:W-:Y:S02]  /*26c0*/  VIADD R4, R0, 0xffffffe ;  /* 0x0ffffffe00047836 */ /* 0x001fe40000000000 */
[----:B------:R-:W-:Y:S02]  /*26d0*/  IMAD.MOV R0, RZ, RZ, -R9 ;  /* 0x000000ffff007224 */ /* 0x000fe400078e0a09 */
[----:B------:R0:W1:Y:S02]  /*26e0*/  F2I.FTZ.U32.TRUNC.NTZ R5, R4 ;  /* 0x0000000400057305 */ /* 0x000064000021f000 */
[----:B0-----:R-:W-:Y:S02]  /*26f0*/  IMAD.MOV.U32 R4, RZ, RZ, RZ ;  /* 0x000000ffff047224 */ /* 0x001fe400078e00ff */
[----:B-1----:R-:W-:-:S04]  /*2700*/  IMAD.MOV R6, RZ, RZ, -R5 ;  /* 0x000000ffff067224 */ /* 0x002fc800078e0a05 */
[----:B------:R-:W-:Y:S02]  /*2710*/  IMAD R7, R6, R3, RZ ;  /* 0x0000000306077224 */ /* 0x000fe400078e02ff */
[----:B------:R-:W-:Y:S02]  /*2720*/  IMAD.MOV.U32 R6, RZ, RZ, R8 ;  /* 0x000000ffff067224 */ /* 0x000fe400078e0008 */
[----:B------:R-:W-:Y:S02]  /*2730*/  IMAD.HI.U32 R5, R5, R7, R4 ;  /* 0x0000000705057227 */ /* 0x000fe400078e0004 */
[----:B------:R-:W0:Y:S04]  /*2740*/  LDC R4, c[0x0][0x288] ;  /* 0x0000a200ff047b82 */ /* 0x000e280000000800 */
[----:B------:R-:W-:-:S04]  /*2750*/  IMAD.HI.U32 R5, R5, R6, RZ ;  /* 0x0000000605057227 */ /* 0x000fc800078e00ff */
[----:B------:R-:W-:-:S05]  /*2760*/  IMAD R0, R5, R0, R6 ;  /* 0x0000000005007224 */ /* 0x000fca00078e0206 */
[----:B------:R-:W-:-:S13]  /*2770*/  ISETP.GT.U32.AND P1, PT, R3, R0, PT ;  /* 0x000000000300720c */ /* 0x000fda0003f24070 */
[----:B------:R-:W-:Y:S02]  /*2780*/  @!P1 IMAD.IADD R0, R0, 0x1, -R3 ;  /* 0x0000000100009824 */ /* 0x000fe400078e0a03 */
[----:B------:R-:W-:Y:S01]  /*2790*/  @!P1 VIADD R5, R5, 0x1 ;  /* 0x0000000105059836 */ /* 0x000fe20000000000 */
[----:B------:R-:W-:Y:S02]  /*27a0*/  ISETP.NE.AND P1, PT, R18, RZ, PT ;  /* 0x000000ff1200720c */ /* 0x000fe40003f25270 */
[----:B------:R-:W-:Y:S01]  /*27b0*/  ISETP.GE.U32.AND P0, PT, R0, R3, PT ;  /* 0x000000030000720c */ /* 0x000fe20003f06070 */
[----:B------:R-:W-:Y:S01]  /*27c0*/  IMAD R3, R97, R90, RZ ;  /* 0x0000005a61037224 */ /* 0x000fe200078e02ff */
[----:B------:R-:W-:-:S04]  /*27d0*/  LOP3.LUT R0, R89, R18, RZ, 0x3c, !PT ;  /* 0x0000001259007212 */ /* 0x000fc800078e3cff */
[----:B------:R-:W-:-:S07]  /*27e0*/  ISETP.GE.AND P2, PT, R0, RZ, PT ;  /* 0x000000ff0000720c */ /* 0x000fce0003f46270 */
[----:B------:R-:W-:-:S06]  /*27f0*/  @P0 VIADD R5, R5, 0x1 ;  /* 0x0000000105050836 */ /* 0x000fcc0000000000 */
[----:B------:R-:W-:Y:S01]  /*2800*/  @!P2 IMAD.MOV R5, RZ, RZ, -R5 ;  /* 0x000000ffff05a224 */ /* 0x000fe200078e0a05 */
[----:B------:R-:W-:-:S05]  /*2810*/  @!P1 LOP3.LUT R5, RZ, R18, RZ, 0x33, !PT ;  /* 0x00000012ff059212 */ /* 0x000fca00078e33ff */
[----:B------:R-:W-:-:S04]  /*2820*/  IMAD.MOV R0, RZ, RZ, -R5 ;  /* 0x000000ffff007224 */ /* 0x000fc800078e0a05 */
[----:B------:R-:W-:Y:S02]  /*2830*/  IMAD R89, R18, R0, R89 ;  /* 0x0000000012597224 */ /* 0x000fe400078e0259 */
[----:B------:R-:W-:Y:S02]  /*2840*/  IMAD R0, R88, UR11, R3 ;  /* 0x0000000b58007c24 */ /* 0x000fe4000f8e0203 */
[----:B------:R-:W-:Y:S02]  /*2850*/  IMAD.SHL.U32 R89, R89, 0x80, RZ ;  /* 0x0000008059597824 */ /* 0x000fe400078e00ff */
[----:B------:R-:W-:Y:S02]  /*2860*/  IMAD R0, R5, UR10, R0 ;  /* 0x0000000a05007c24 */ /* 0x000fe4000f8e0200 */
[----:B------:R-:W-:Y:S01]  /*2870*/  IMAD R3, R129, R90, RZ ;  /* 0x0000005a81037224 */ /* 0x000fe200078e02ff */
[----:B0-----:R-:W-:Y:S01]  /*2880*/  ISETP.GE.AND P0, PT, R89, R4, PT ;  /* 0x000000045900720c */ /* 0x001fe20003f06270 */
[----:B------:R-:W-:-:S02]  /*2890*/  IMAD.SHL.U32 R4, R90, 0x10, RZ ;  /* 0x000000105a047824 */ /* 0x000fc400078e00ff */
[----:B------:R-:W-:Y:S01]  /*28a0*/  IMAD.IADD R7, R89, 0x1, R0 ;  /* 0x0000000159077824 */ /* 0x000fe200078e0200 */
[C---:B------:R-:W-:Y:S01]  /*28b0*/  ISETP.GT.OR P0, PT, R5.reuse, 0xf, P0 ;  /* 0x0000000f0500780c */ /* 0x040fe20000704670 */
[----:B------:R-:W-:Y:S02]  /*28c0*/  IMAD R88, R88, UR9, R3 ;  /* 0x0000000958587c24 */ /* 0x000fe4000f8e0203 */
[----:B------:R-:W-:Y:S01]  /*28d0*/  IMAD.MOV.U32 R90, RZ, RZ, -0x1 ;  /* 0xffffffffff5a7424 */ /* 0x000fe200078e00ff */
[----:B------:R-:W-:Y:S01]  /*28e0*/  ISETP.GE.OR P0, PT, R4, UR7, P0 ;  /* 0x0000000704007c0c */ /* 0x000fe20008706670 */
[----:B------:R-:W-:Y:S01]  /*28f0*/  IMAD R88, R5, UR8, R88 ;  /* 0x0000000805587c24 */ /* 0x000fe2000f8e0258 */
[----:B------:R-:W-:Y:S02]  /*2900*/  IADD3 R9, P1, R94, R7, RZ ;  /* 0x000000075e097210 */ /* 0x000fe40007f3e0ff */
[----:B------:R-:W-:-:S04]  /*2910*/  SHF.R.S32.HI R7, RZ, 0x1f, R7 ;  /* 0x0000001fff077819 */ /* 0x000fc80000011407 */
        /* <DEDUP_REMOVED lines=9> */
[----:B------:R-:W-:Y:S01]  /*29b0*/  IMAD.IADD R88, R88, 0x1, R89 ;  /* 0x0000000158587824 */ /* 0x000fe200078e0259 */
[----:B------:R-:W-:-:S04]  /*29c0*/  ULDC.64 UR4, c[0x0][0x5a8] ;  /* 0x00016a0000047ab9 */ /* 0x000fc80000000a00 */
[----:B------:R-:W-:Y:S02]  /*29d0*/  SHF.R.S32.HI R4, RZ, 0x1f, R88 ;  /* 0x0000001fff047819 */ /* 0x000fe40000011458 */
        /* <DEDUP_REMOVED lines=8> */
[----:B------:R-:W-:Y:S01]  /*2a60*/  ISETP.GT.AND P3, PT, R0, 0x1, P0 ;  /* 0x000000010000780c */ /* 0x000fe20000764270 */
[----:B--2---:R-:W-:-:S05]  /*2a70*/  HADD2.F32 R3, -RZ, R8.H0_H0 ;  /* 0x20000008ff037230 */ /* 0x004fca0000004100 */
[----:B------:R-:W-:Y:S02]  /*2a80*/  FMUL R7, R3, R92 ;  /* 0x0000005c03077220 */ /* 0x000fe40000400000 */
[----:B------:R-:W0:Y:S02]  /*2a90*/  LDC R3, c[0x0][0x5b4] ;  /* 0x00016d00ff037b82 */ /* 0x000e240000000800 */
[----:B------:R-:W-:-:S05]  /*2aa0*/  FFMA R7, R24, R91, R7 ;  /* 0x0000005b18077223 */ /* 0x000fca0000000007 */
[----:B------:R-:W-:Y:S02]  /*2ab0*/  F2FP.F16.F32.PACK_AB R12, RZ, R7 ;  /* 0x00000007ff0c723e */ /* 0x000fe400000000ff */
[--C-:B------:R-:W-:Y:S02]  /*2ac0*/  LEA.HI.X R7, R9, UR5, R10.reuse, 0x1, P1 ;  /* 0x0000000509077c11 */ /* 0x100fe400088f0c0a */
[----:B------:R-:W-:-:S03]  /*2ad0*/  PRMT R10, R8, 0x7610, R10 ;  /* 0x00007610080a7816 */ /* 0x000fc6000000000a */
[----:B------:R1:W-:Y:S01]  /*2ae0*/  @P2 STG.E.U16 desc[UR38][R6.64], R12 ;  /* 0x0000000c06002986 */ /* 0x0003e2000c101526 */
[----:B------:R-:W-:Y:S05]  /*2af0*/  @!P3 BRA `(.L_x_913) ;  /* 0x000000000004b947 */ /* 0x000fea0003800000 */
[----:B------:R2:W5:Y:S02]  /*2b00*/  LDG.E.LTC128B.U16 R10, desc[UR38][R4.64+0x2] ;  /* 0x00000226040a7981 */ /* 0x000564000c1e1520 */
.L_x_913:
[----:B------:R-:W-:Y:S05]  /*2b10*/  BSYNC B1 ;  /* 0x0000000000017941 */ /* 0x000fea0003800000 */
.L_x_912:
[----:B-----5:R-:W-:Y:S01]  /*2b20*/  HADD2.F32 R9, -RZ, R10.H0_H0 ;  /* 0x2000000aff097230 */ /* 0x020fe20000004100 */
[----:B------:R-:W-:Y:S01]  /*2b30*/  ISETP.GT.AND P1, PT, R11, 0x1, PT ;  /* 0x000000010b00780c */ /* 0x000fe20003f24270 */
[----:B------:R-:W3:Y:S01]  /*2b40*/  LDC R13, c[0x0][0x5cc] ;  /* 0x00017300ff0d7b82 */ /* 0x000ee20000000800 */
[----:B-1----:R-:W-:Y:S02]  /*2b50*/  PRMT R12, R10, 0x7610, R12 ;  /* 0x000076100a0c7816 */ /* 0x002fe4000000000c */
[----:B------:R-:W-:Y:S01]  /*2b60*/  FMUL R8, R9, R92 ;  /* 0x0000005c09087220 */ /* 0x000fe20000400000 */
[----:B------:R-:W-:-:S03]  /*2b70*/  ISETP.GT.AND P4, PT, R0, RZ, P1 ;  /* 0x000000ff0000720c */ /* 0x000fc60000f84270 */
[----:B------:R-:W-:-:S05]  /*2b80*/  FFMA R8, R25, R91, R8 ;  /* 0x0000005b19087223 */ /* 0x000fca0000000008 */
[----:B------:R-:W-:Y:S01]  /*2b90*/  F2FP.F16.F32.PACK_AB R11, RZ, R8 ;  /* 0x00000008ff0b723e */ /* 0x000fe200000000ff */
[----:B0-----:R-:W-:-:S03]  /*2ba0*/  IMAD.WIDE R8, R3, 0x2, R4 ;  /* 0x0000000203087825 */ /* 0x001fc600078e0204 */
[----:B------:R-:W-:-:S05]  /*2bb0*/  PRMT R14, R11, 0x7610, R14 ;  /* 0x000076100b0e7816 */ /* 0x000fca000000000e */
[----:B------:R0:W-:Y:S04]  /*2bc0*/  @P3 STG.E.U16 desc[UR38][R6.64+0x2], R14 ;  /* 0x0000020e06003986 */ /* 0x0001e8000c101526 */
[----:B------:R-:W4:Y:S01]  /*2bd0*/  @P4 LDG.E.LTC128B.U16 R12, desc[UR38][R8.64] ;  /* 0x00000026080c4981 */ /* 0x000f22000c1e1520 */
[----:B---3--:R-:W-:Y:S01]  /*2be0*/  LEA R10, P3, R13, R6, 0x1 ;  /* 0x000000060d0a7211 */ /* 0x008fe200078608ff */
[----:B------:R-:W-:Y:S01]  /*2bf0*/  BSSY B1, `(.L_x_914) ;  /* 0x000000c000017945 */ /* 0x000fe20003800000 */
[----:B------:R-:W-:Y:S01]  /*2c00*/  ISETP.GT.AND P2, PT, R0, 0x1, P1 ;  /* 0x000000010000780c */ /* 0x000fe20000f44270 */
[----:B----4-:R-:W-:-:S05]  /*2c10*/  HADD2.F32 R11, -RZ, R12.H0_H0 ;  /* 0x2000000cff0b7230 */ /* 0x010fca0000004100 */
        /* <DEDUP_REMOVED lines=9> */
.L_x_915:
[----:B------:R-:W-:Y:S05]  /*2cb0*/  BSYNC B1 ;  /* 0x0000000000017941 */ /* 0x000fea0003800000 */
.L_x_914:
[----:B01---5:R-:W-:Y:S01]  /*2cc0*/  HADD2.F32 R9, -RZ, R12.H0_H0 ;  /* 0x2000000cff097230 */ /* 0x023fe20000004100 */
[----:B------:R-:W-:Y:S01]  /*2cd0*/  ISETP.GT.AND P4, PT, R0, 0x8, P0 ;  /* 0x000000080000780c */ /* 0x000fe20000784270 */
[----:B------:R-:W-:Y:S03]  /*2ce0*/  BSSY B1, `(.L_x_916) ;  /* 0x0000009000017945 */ /* 0x000fe60003800000 */
[----:B------:R-:W-:-:S04]  /*2cf0*/  FMUL R8, R9, R92 ;  /* 0x0000005c09087220 */ /* 0x000fc80000400000 */
[----:B------:R-:W-:Y:S01]  /*2d00*/  FFMA R27, R27, R91, R8 ;  /* 0x0000005b1b1b7223 */ /* 0x000fe20000000008 */
[----:B------:R-:W-:-:S04]  /*2d10*/  LEA R8, P3, R98, R6, 0x1 ;  /* 0x0000000662087211 */ /* 0x000fc800078608ff */
[----:B------:R-:W-:Y:S02]  /*2d20*/  F2FP.F16.F32.PACK_AB R27, RZ, R27 ;  /* 0x0000001bff1b723e */ /* 0x000fe400000000ff */
[----:B------:R-:W-:-:S05]  /*2d30*/  LEA.HI.X R9, R98, R7, R137, 0x1, P3 ;  /* 0x0000000762097211 */ /* 0x000fca00018f0c89 */
[----:B------:R0:W-:Y:S01]  /*2d40*/  @P2 STG.E.U16 desc[UR38][R8.64], R27 ;  /* 0x0000001b08002986 */ /* 0x0001e2000c101526 */
[----:B------:R-:W-:Y:S05]  /*2d50*/  @!P4 BRA `(.L_x_917) ;  /* 0x000000000004c947 */ /* 0x000fea0003800000 */
[----:B------:R1:W5:Y:S02]  /*2d60*/  LDG.E.LTC128B.U16 R12, desc[UR38][R4.64+0x10] ;  /* 0x00001026040c7981 */ /* 0x000364000c1e1520 */
.L_x_917:
[----:B------:R-:W-:Y:S05]  /*2d70*/  BSYNC B1 ;  /* 0x0000000000017941 */ /* 0x000fea0003800000 */
.L_x_916:
        /* <DEDUP_REMOVED lines=8> */
[----:B------:R3:W5:Y:S02]  /*2e00*/  LDG.E.LTC128B.U16 R12, desc[UR38][R4.64+0x12] ;  /* 0x00001226040c7981 */ /* 0x000764000c1e1520 */
.L_x_919:
[----:B------:R-:W-:Y:S05]  /*2e10*/  BSYNC B1 ;  /* 0x0000000000017941 */ /* 0x000fea0003800000 */
.L_x_918:
        /* <DEDUP_REMOVED lines=11> */
.L_x_921:
[----:B------:R-:W-:Y:S05]  /*2ed0*/  BSYNC B1 ;  /* 0x0000000000017941 */ /* 0x000fea0003800000 */
.L_x_920:
[----:B----45:R-:W-:Y:S01]  /*2ee0*/  HADD2.F32 R9, -RZ, R12.H0_H0 ;  /* 0x2000000cff097230 */ /* 0x030fe20000004100 */
[----:B0-----:R-:W-:Y:S01]  /*2ef0*/  LEA R8, P3, R99, R6, 0x1 ;  /* 0x0000000663087211 */ /* 0x001fe200078608ff */
        /* <DEDUP_REMOVED lines=11> */
.L_x_923:
[----:B------:R-:W-:Y:S05]  /*2fb0*/  BSYNC B1 ;  /* 0x0000000000017941 */ /* 0x000fea0003800000 */
.L_x_922:
        /* <DEDUP_REMOVED lines=11> */
.L_x_925:
[----:B------:R-:W-:Y:S05]  /*3070*/  BSYNC B1 ;  /* 0x0000000000017941 */ /* 0x000fea0003800000 */
.L_x_924:
        /* <DEDUP_REMOVED lines=9> */
.L_x_927:
[----:B------:R-:W-:Y:S05]  /*3110*/  BSYNC B1 ;  /* 0x0000000000017941 */ /* 0x000fea0003800000 */
.L_x_926:
        /* <DEDUP_REMOVED lines=11> */
.L_x_929:
[----:B------:R-:W-:Y:S05]  /*31d0*/  BSYNC B1 ;  /* 0x0000000000017941 */ /* 0x000fea0003800000 */
.L_x_928:
        /* <DEDUP_REMOVED lines=13> */
.L_x_931:
[----:B------:R-:W-:Y:S05]  /*32b0*/  BSYNC B1 ;  /* 0x0000000000017941 */ /* 0x000fea0003800000 */
.L_x_930:
[----:B0----5:R-:W-:Y:S01]  /*32c0*/  HADD2.F32 R9, -RZ, R12.H0_H0 ;  /* 0x2000000cff097230 */ /* 0x021fe20000004100 */
        /* <DEDUP_REMOVED lines=10> */
.L_x_933:
[----:B------:R-:W-:Y:S05]  /*3370*/  BSYNC B1 ;  /* 0x0000000000017941 */ /* 0x000fea0003800000 */
.L_x_932:
        /* <DEDUP_REMOVED lines=9> */
.L_x_935:
[----:B------:R-:W-:Y:S05]  /*3410*/  BSYNC B1 ;  /* 0x0000000000017941 */ /* 0x000fea0003800000 */
.L_x_934:
        /* <DEDUP_REMOVED lines=11> */
.L_x_937:
[----:B------:R-:W-:Y:S05]  /*34d0*/  BSYNC B1 ;  /* 0x0000000000017941 */ /* 0x000fea0003800000 */
.L_x_936:
        /* <DEDUP_REMOVED lines=13> */
.L_x_939:
[----:B------:R-:W-:Y:S05]  /*35b0*/  BSYNC B1 ;  /* 0x0000000000017941 */ /* 0x000fea0003800000 */
.L_x_938:
        /* <DEDUP_REMOVED lines=11> */
.L_x_941:
[----:B------:R-:W-:Y:S05]  /*3670*/  BSYNC B1 ;  /* 0x0000000000017941 */ /* 0x000fea0003800000 */
.L_x_940:
        /* <DEDUP_REMOVED lines=9> */
.L_x_943:
[----:B------:R-:W-:Y:S05]  /*3710*/  BSYNC B1 ;  /* 0x0000000000017941 */ /* 0x000fea0003800000 */
.L_x_942:
        /* <DEDUP_REMOVED lines=11> */
.L_x_945:
[----:B------:R-:W-:Y:S05]  /*37d0*/  BSYNC B1 ;  /* 0x0000000000017941 */ /* 0x000fea0003800000 */
.L_x_944:
        /* <DEDUP_REMOVED lines=13> */
.L_x_947:
[----:B------:R-:W-:Y:S05]  /*38b0*/  BSYNC B1 ;  /* 0x0000000000017941 */ /* 0x000fea0003800000 */
.L_x_946:
        /* <DEDUP_REMOVED lines=11> */
.L_x_949:
[----:B------:R-:W-:Y:S05]  /*3970*/  BSYNC B1 ;  /* 0x0000000000017941 */ /* 0x000fea0003800000 */
.L_x_948:
        /* <DEDUP_REMOVED lines=9> */
.L_x_951:
[----:B------:R-:W-:Y:S05]  /*3a10*/  BSYNC B1 ;  /* 0x0000000000017941 */ /* 0x000fea0003800000 */
.L_x_950:
        /* <DEDUP_REMOVED lines=11> */
.L_x_953:
[----:B------:R-:W-:Y:S05]  /*3ad0*/  BSYNC B1 ;  /* 0x0000000000017941 */ /* 0x000fea0003800000 */
.L_x_952:
        /* <DEDUP_REMOVED lines=13> */
.L_x_955:
[----:B------:R-:W-:Y:S05]  /*3bb0*/  BSYNC B1 ;  /* 0x0000000000017941 */ /* 0x000fea0003800000 */
.L_x_954:
        /* <DEDUP_REMOVED lines=11> */
.L_x_957:
[----:B------:R-:W-:Y:S05]  /*3c70*/  BSYNC B1 ;  /* 0x0000000000017941 */ /* 0x000fea0003800000 */
.L_x_956:
        /* <DEDUP_REMOVED lines=9> */
.L_x_959:
[----:B------:R-:W-:Y:S05]  /*3d10*/  BSYNC B1 ;  /* 0x0000000000017941 */ /* 0x000fea0003800000 */
.L_x_958:
        /* <DEDUP_REMOVED lines=11> */
.L_x_961:
[----:B------:R-:W-:Y:S05]  /*3dd0*/  BSYNC B1 ;  /* 0x0000000000017941 */ /* 0x000fea0003800000 */
.L_x_960:
        /* <DEDUP_REMOVED lines=13> */
.L_x_963:
[----:B------:R-:W-:Y:S05]  /*3eb0*/  BSYNC B1 ;  /* 0x0000000000017941 */ /* 0x000fea0003800000 */
.L_x_962:
        /* <DEDUP_REMOVED lines=11> */
.L_x_965:
[----:B------:R-:W-:Y:S05]  /*3f70*/  BSYNC B1 ;  /* 0x0000000000017941 */ /* 0x000fea0003800000 */
.L_x_964:
        /* <DEDUP_REMOVED lines=9> */
.L_x_967:
[----:B------:R-:W-:Y:S05]  /*4010*/  BSYNC B1 ;  /* 0x0000000000017941 */ /* 0x000fea0003800000 */
.L_x_966:
        /* <DEDUP_REMOVED lines=11> */
.L_x_969:
[----:B------:R-:W-:Y:S05]  /*40d0*/  BSYNC B1 ;  /* 0x0000000000017941 */ /* 0x000fea0003800000 */
.L_x_968:
        /* <DEDUP_REMOVED lines=13> */
.L_x_971:
[----:B------:R-:W-:Y:S05]  /*41b0*/  BSYNC B1 ;  /* 0x0000000000017941 */ /* 0x000fea0003800000 */
.L_x_970:
        /* <DEDUP_REMOVED lines=11> */
.L_x_973:
[----:B------:R-:W-:Y:S05]  /*4270*/  BSYNC B1 ;  /* 0x0000000000017941 */ /* 0x000fea0003800000 */
.L_x_972:
        /* <DEDUP_REMOVED lines=9> */
.L_x_975:
[----:B------:R-:W-:Y:S05]  /*4310*/  BSYNC B1 ;  /* 0x0000000000017941 */ /* 0x000fea0003800000 */
.L_x_974:
        /* <DEDUP_REMOVED lines=11> */
.L_x_977:
[----:B------:R-:W-:Y:S05]  /*43d0*/  BSYNC B1 ;  /* 0x0000000000017941 */ /* 0x000fea0003800000 */
.L_x_976:
        /* <DEDUP_REMOVED lines=13> */
.L_x_979:
[----:B------:R-:W-:Y:S05]  /*44b0*/  BSYNC B1 ;  /* 0x0000000000017941 */ /* 0x000fea0003800000 */
.L_x_978:
        /* <DEDUP_REMOVED lines=11> */
.L_x_981:
[----:B------:R-:W-:Y:S05]  /*4570*/  BSYNC B1 ;  /* 0x0000000000017941 */ /* 0x000fea0003800000 */
.L_x_980:
        /* <DEDUP_REMOVED lines=9> */
.L_x_983:
[----:B------:R-:W-:Y:S05]  /*4610*/  BSYNC B1 ;  /* 0x0000000000017941 */ /* 0x000fea0003800000 */
.L_x_982:
        /* <DEDUP_REMOVED lines=11> */
.L_x_985:
[----:B------:R-:W-:Y:S05]  /*46d0*/  BSYNC B1 ;  /* 0x0000000000017941 */ /* 0x000fea0003800000 */
.L_x_984:
        /* <DEDUP_REMOVED lines=13> */
.L_x_987:
[----:B------:R-:W-:Y:S05]  /*47b0*/  BSYNC B1 ;  /* 0x0000000000017941 */ /* 0x000fea0003800000 */
.L_x_986:
        /* <DEDUP_REMOVED lines=11> */
.L_x_989:
[----:B------:R-:W-:Y:S05]  /*4870*/  BSYNC B1 ;  /* 0x0000000000017941 */ /* 0x000fea0003800000 */
.L_x_988:
        /* <DEDUP_REMOVED lines=9> */
.L_x_991:
[----:B------:R-:W-:Y:S05]  /*4910*/  BSYNC B1 ;  /* 0x0000000000017941 */ /* 0x000fea0003800000 */
.L_x_990:
        /* <DEDUP_REMOVED lines=11> */
.L_x_993:
[----:B------:R-:W-:Y:S05]  /*49d0*/  BSYNC B1 ;  /* 0x0000000000017941 */ /* 0x000fea0003800000 */
.L_x_992:
        /* <DEDUP_REMOVED lines=13> */
.L_x_995:
[----:B------:R-:W-:Y:S05]  /*4ab0*/  BSYNC B1 ;  /* 0x0000000000017941 */ /* 0x000fea0003800000 */
.L_x_994:
        /* <DEDUP_REMOVED lines=11> */
.L_x_997:
[----:B------:R-:W-:Y:S05]  /*4b70*/  BSYNC B1 ;  /* 0x0000000000017941 */ /* 0x000fea0003800000 */
.L_x_996:
        /* <DEDUP_REMOVED lines=9> */
.L_x_999:
[----:B------:R-:W-:Y:S05]  /*4c10*/  BSYNC B1 ;  /* 0x0000000000017941 */ /* 0x000fea0003800000 */
.L_x_998:
        /* <DEDUP_REMOVED lines=11> */
.L_x_1001:
[----:B------:R-:W-:Y:S05]  /*4cd0*/  BSYNC B1 ;  /* 0x0000000000017941 */ /* 0x000fea0003800000 */
.L_x_1000:
        /* <DEDUP_REMOVED lines=13> */
.L_x_1003:
[----:B------:R-:W-:Y:S05]  /*4db0*/  BSYNC B1 ;  /* 0x0000000000017941 */ /* 0x000fea0003800000 */
.L_x_1002:
        /* <DEDUP_REMOVED lines=11> */
.L_x_1005:
[----:B------:R-:W-:Y:S05]  /*4e70*/  BSYNC B1 ;  /* 0x0000000000017941 */ /* 0x000fea0003800000 */
.L_x_1004:
        /* <DEDUP_REMOVED lines=9> */
.L_x_1007:
[----:B------:R-:W-:Y:S05]  /*4f10*/  BSYNC B1 ;  /* 0x0000000000017941 */ /* 0x000fea0003800000 */
.L_x_1006:
        /* <DEDUP_REMOVED lines=11> */
.L_x_1009:
[----:B------:R-:W-:Y:S05]  /*4fd0*/  BSYNC B1 ;  /* 0x0000000000017941 */ /* 0x000fea0003800000 */
.L_x_1008:
        /* <DEDUP_REMOVED lines=13> */
.L_x_1011:
[----:B------:R-:W-:Y:S05]  /*50b0*/  BSYNC B1 ;  /* 0x0000000000017941 */ /* 0x000fea0003800000 */
.L_x_1010:
        /* <DEDUP_REMOVED lines=11> */
.L_x_1013:
[----:B------:R-:W-:Y:S05]  /*5170*/  BSYNC B1 ;  /* 0x0000000000017941 */ /* 0x000fea0003800000 */
.L_x_1012:
        /* <DEDUP_REMOVED lines=9> */
.L_x_1015:
[----:B------:R-:W-:Y:S05]  /*5210*/  BSYNC B1 ;  /* 0x0000000000017941 */ /* 0x000fea0003800000 */
.L_x_1014:
        /* <DEDUP_REMOVED lines=11> */
.L_x_1017:
[----:B------:R-:W-:Y:S05]  /*52d0*/  BSYNC B1 ;  /* 0x0000000000017941 */ /* 0x000fea0003800000 */
.L_x_1016:
[----:B-----5:R-:W-:Y:S01]  /*52e0*/  HADD2.F32 R3, -RZ, R12.H0_H0 ;  /* 0x2000000cff037230 */ /* 0x020fe20000004100 */
[----:B0-----:R-:W-:Y:S01]  /*52f0*/  LEA R8, P3, R123, R6, 0x1 ;  /* 0x000000067b087211 */ /* 0x001fe200078608ff */
[----:B------:R-:W-:Y:S01]  /*5300*/  BSSY B1, `(.L_x_1018) ;  /* 0x000000b000017945 */ /* 0x000fe20003800000 */
[----:B------:R-:W-:Y:S02]  /*5310*/  ISETP.GT.AND P2, PT, R0, 0x69, P1 ;  /* 0x000000690000780c */ /* 0x000fe40000f44270 */
[----:B------:R-:W-:Y:S01]  /*5320*/  FMUL R3, R3, R92 ;  /* 0x0000005c03037220 */ /* 0x000fe20000400000 */
[----:B------:R-:W-:-:S03]  /*5330*/  LEA.HI.X R9, R123, R7, R162, 0x1, P3 ;  /* 0x000000077b097211 */ /* 0x000fc600018f0ca2 */
[----:B------:R-:W-:-:S05]  /*5340*/  FFMA R3, R78, R91, R3 ;  /* 0x0000005b4e037223 */ /* 0x000fca0000000003 */
[----:B------:R-:W-:-:S05]  /*5350*/  F2FP.F16.F32.PACK_AB R3, RZ, R3 ;  /* 0x00000003ff03723e */ /* 0x000fca00000000ff */
[----:B------:R0:W-:Y:S01]  /*5360*/  @P4 STG.E.U16 desc[UR38][R8.64], R3 ;  /* 0x0000000308004986 */ /* 0x0001e2000c101526 */
[----:B------:R-:W-:Y:S05]  /*5370*/  @!P2 BRA `(.L_x_1019) ;  /* 0x00000000000ca947 */ /* 0x000fea0003800000 */
[----:B0-----:R-:W-:-:S05]  /*5380*/  LEA R8, P3, R130, R4, 0x1 ;  /* 0x0000000482087211 */ /* 0x001fca00078608ff */
[----:B------:R-:W-:-:S05]  /*5390*/  IMAD.X R9, R171, 0x1, R5, P3 ;  /* 0x00000001ab097824 */ /* 0x000fca00018e0605 */
[----:B------:R0:W5:Y:S03]  /*53a0*/  LDG.E.LTC128B.U16 R12, desc[UR38][R8.64] ;  /* 0x00000026080c7981 */ /* 0x000166000c1e1520 */
.L_x_1019:
[----:B------:R-:W-:Y:S05]  /*53b0*/  BSYNC B1 ;  /* 0x0000000000017941 */ /* 0x000fea0003800000 */
.L_x_1018:
        /* <DEDUP_REMOVED lines=11> */
.L_x_1021:
[----:B------:R-:W-:Y:S05]  /*5470*/  BSYNC B1 ;  /* 0x0000000000017941 */ /* 0x000fea0003800000 */
.L_x_1020:
[----:B-----5:R-:W-:Y:S01]  /*5480*/  HADD2.F32 R3, -RZ, R12.H0_H0 ;  /* 0x2000000cff037230 */ /* 0x020fe20000004100 */
        /* <DEDUP_REMOVED lines=8> */
.L_x_1023:
[----:B------:R-:W-:Y:S05]  /*5510*/  BSYNC B1 ;  /* 0x0000000000017941 */ /* 0x000fea0003800000 */
.L_x_1022:
        /* <DEDUP_REMOVED lines=11> */
.L_x_1025:
[----:B------:R-:W-:Y:S05]  /*55d0*/  BSYNC B1 ;  /* 0x0000000000017941 */ /* 0x000fea0003800000 */
.L_x_1024:
        /* <DEDUP_REMOVED lines=13> */
.L_x_1027:
[----:B------:R-:W-:Y:S05]  /*56b0*/  BSYNC B1 ;  /* 0x0000000000017941 */ /* 0x000fea0003800000 */
.L_x_1026:
        /* <DEDUP_REMOVED lines=11> */
.L_x_1029:
[----:B------:R-:W-:Y:S05]  /*5770*/  BSYNC B1 ;  /* 0x0000000000017941 */ /* 0x000fea0003800000 */
.L_x_1028:
        /* <DEDUP_REMOVED lines=9> */
.L_x_1031:
[----:B------:R-:W-:Y:S05]  /*5810*/  BSYNC B1 ;  /* 0x0000000000017941 */ /* 0x000fea0003800000 */
.L_x_1030:
        /* <DEDUP_REMOVED lines=11> */
.L_x_1033:
[----:B------:R-:W-:Y:S05]  /*58d0*/  BSYNC B1 ;  /* 0x0000000000017941 */ /* 0x000fea0003800000 */
.L_x_1032:
[----:B-----5:R-:W-:Y:S01]  /*58e0*/  HADD2.F32 R3, -RZ, R12.H0_H0 ;  /* 0x2000000cff037230 */ /* 0x020fe20000004100 */
[----:B0-----:R-:W-:Y:S01]  /*58f0*/  LEA R8, P0, R127, R6, 0x1 ;  /* 0x000000067f087211 */ /* 0x001fe200078008ff */
[----:B------:R-:W-:Y:S01]  /*5900*/  BSSY B1, `(.L_x_1034) ;  /* 0x000000b000017945 */ /* 0x000fe20003800000 */
[----:B------:R-:W-:Y:S02]  /*5910*/  ISETP.GT.AND P1, PT, R0, 0x79, P1 ;  /* 0x000000790000780c */ /* 0x000fe40000f24270 */
[----:B------:R-:W-:Y:S01]  /*5920*/  FMUL R3, R3, R92 ;  /* 0x0000005c03037220 */ /* 0x000fe20000400000 */
[----:B------:R-:W-:Y:S02]  /*5930*/  LEA.HI.X R9, R127, R7, R166, 0x1, P0 ;  /* 0x000000077f097211 */ /* 0x000fe400000f0ca6 */
[----:B-1234-:R-:W-:Y:S01]  /*5940*/  LEA R4, P0, R134, R4, 0x1 ;  /* 0x0000000486047211 */ /* 0x01efe200078008ff */
[----:B------:R-:W-:-:S04]  /*5950*/  FFMA R3, R86, R91, R3 ;  /* 0x0000005b56037223 */ /* 0x000fc80000000003 */
[----:B------:R-:W-:Y:S01]  /*5960*/  IMAD.X R5, R179, 0x1, R5, P0 ;  /* 0x00000001b3057824 */ /* 0x000fe200000e0605 */
[----:B------:R-:W-:-:S05]  /*5970*/  F2FP.F16.F32.PACK_AB R3, RZ, R3 ;  /* 0x00000003ff03723e */ /* 0x000fca00000000ff */
[----:B------:R0:W-:Y:S01]  /*5980*/  @P2 STG.E.U16 desc[UR38][R8.64], R3 ;  /* 0x0000000308002986 */ /* 0x0001e2000c101526 */
[----:B------:R-:W-:Y:S05]  /*5990*/  @!P1 BRA `(.L_x_1035) ;  /* 0x0000000000049947 */ /* 0x000fea0003800000 */
[----:B------:R1:W5:Y:S02]  /*59a0*/  LDG.E.LTC128B.U16 R12, desc[UR38][R4.64] ;  /* 0x00000026040c7981 */ /* 0x000364000c1e1520 */
.L_x_1035:
[----:B------:R-:W-:Y:S05]  /*59b0*/  BSYNC B1 ;  /* 0x0000000000017941 */ /* 0x000fea0003800000 */
.L_x_1034:
[----:B------:R-:W-:Y:S05]  /*59c0*/  @!P1 BRA `(.L_x_1036) ;  /* 0x0000001400309947 */ /* 0x000fea0003800000 */
[----:B0----5:R-:W-:Y:S01]  /*59d0*/  HADD2.F32 R3, -RZ, R12.H0_H0 ;  /* 0x2000000cff037230 */ /* 0x021fe20000004100 */
[----:B-1----:R-:W-:-:S04]  /*59e0*/  LEA R4, P0, R128, R6, 0x1 ;  /* 0x0000000680047211 */ /* 0x002fc800078008ff */
[----:B------:R-:W-:Y:S01]  /*59f0*/  FMUL R0, R3, R92 ;  /* 0x0000005c03007220 */ /* 0x000fe20000400000 */
[----:B------:R-:W-:-:S03]  /*5a00*/  LEA.HI.X R5, R128, R7, R167, 0x1, P0 ;  /* 0x0000000780057211 */ /* 0x000fc600000f0ca7 */
[----:B------:R-:W-:-:S05]  /*5a10*/  FFMA R0, R87, R91, R0 ;  /* 0x0000005b57007223 */ /* 0x000fca0000000000 */
[----:B------:R-:W-:-:S05]  /*5a20*/  F2FP.F16.F32.PACK_AB R0, RZ, R0 ;  /* 0x00000000ff00723e */ /* 0x000fca00000000ff */
[----:B------:R2:W-:Y:S01]  /*5a30*/  STG.E.U16 desc[UR38][R4.64], R0 ;  /* 0x0000000004007986 */ /* 0x0005e2000c101526 */
[----:B------:R-:W-:Y:S05]  /*5a40*/  BRA `(.L_x_1036) ;  /* 0x0000001400107947 */ /* 0x000fea0003800000 */
.L_x_911:
[----:B------:R-:W0:Y:S01]  /*5a50*/  LDC R3, c[0x0][0x5cc] ;  /* 0x00017300ff037b82 */ /* 0x000e220000000800 */
[----:B------:R-:W-:Y:S01]  /*5a60*/  ULDC.64 UR4, c[0x0][0x5c0] ;  /* 0x0001700000047ab9 */ /* 0x000fe20000000a00 */
[-C--:B------:R-:W-:Y:S01]  /*5a70*/  FMUL R24, R24, R91.reuse ;  /* 0x0000005b18187220 */ /* 0x080fe20000400000 */
[----:B------:R-:W-:Y:S01]  /*5a80*/  LEA R4, P3, R9, UR4, 0x1 ;  /* 0x0000000409047c11 */ /* 0x000fe2000f8608ff */
[-C--:B------:R-:W-:Y:S01]  /*5a90*/  FMUL R25, R25, R91.reuse ;  /* 0x0000005b19197220 */ /* 0x080fe20000400000 */
[----:B------:R-:W-:Y:S01]  /*5aa0*/  ISETP.GT.AND P1, PT, R11, 0x1, PT ;  /* 0x000000010b00780c */ /* 0x000fe20003f24270 */
[-C--:B------:R-:W-:Y:S01]  /*5ab0*/  FMUL R26, R26, R91.reuse ;  /* 0x0000005b1a1a7220 */ /* 0x080fe20000400000 */
[----:B------:R-:W-:Y:S01]  /*5ac0*/  F2FP.F16.F32.PACK_AB R24, RZ, R24 ;  /* 0x00000018ff18723e */ /* 0x000fe200000000ff */
[-C--:B------:R-:W-:Y:S01]  /*5ad0*/  FMUL R27, R27, R91.reuse ;  /* 0x0000005b1b1b7220 */ /* 0x080fe20000400000 */
[----:B------:R-:W-:Y:S01]  /*5ae0*/  LEA.HI.X R5, R9, UR5, R10, 0x1, P3 ;  /* 0x0000000509057c11 */ /* 0x000fe200098f0c0a */
[-C--:B------:R-:W-:Y:S01]  /*5af0*/  FMUL R28, R28, R91.reuse ;  /* 0x0000005b1c1c7220 */ /* 0x080fe20000400000 */
[C---:B------:R-:W-:Y:S01]  /*5b00*/  ISETP.GT.AND P3, PT, R0.reuse, 0x1, P0 ;  /* 0x000000010000780c */ /* 0x040fe20000764270 */
[----:B------:R-:W-:Y:S01]  /*5b10*/  FMUL R29, R29, R91 ;  /* 0x0000005b1d1d7220 */ /* 0x000fe20000400000 */
[----:B------:R-:W-:Y:S01]  /*5b20*/  ISETP.GT.AND P4, PT, R0, RZ, P1 ;  /* 0x000000ff0000720c */ /* 0x000fe20000f84270 */
[----:B------:R-:W-:Y:S01]  /*5b30*/  @P2 STG.E.U16 desc[UR38][R4.64], R24 ;  /* 0x0000001804002986 */ /* 0x000fe2000c101526 */
[----:B------:R-:W-:Y:S01]  /*5b40*/  F2FP.F16.F32.PACK_AB R25, RZ, R25 ;  /* 0x00000019ff19723e */ /* 0x000fe200000000ff */
[-C--:B------:R-:W-:Y:S01]  /*5b50*/  FMUL R30, R30, R91.reuse ;  /* 0x0000005b1e1e7220 */ /* 0x080fe20000400000 */
[----:B------:R-:W-:Y:S01]  /*5b60*/  F2FP.F16.F32.PACK_AB R26, RZ, R26 ;  /* 0x0000001aff1a723e */ /* 0x000fe200000000ff */
[----:B------:R-:W-:Y:S01]  /*5b70*/  FMUL R31, R31, R91 ;  /* 0x0000005b1f1f7220 */ /* 0x000fe20000400000 */
[----:B------:R-:W-:Y:S01]  /*5b80*/  F2FP.F16.F32.PACK_AB R27, RZ, R27 ;  /* 0x0000001bff1b723e */ /* 0x000fe200000000ff */
[-C--:B------:R-:W-:Y:S01]  /*5b90*/  FMUL R32, R32, R91.reuse ;  /* 0x0000005b20207220 */ /* 0x080fe20000400000 */
[----:B------:R-:W-:Y:S01]  /*5ba0*/  F2FP.F16.F32.PACK_AB R28, RZ, R28 ;  /* 0x0000001cff1c723e */ /* 0x000fe200000000ff */
[----:B------:R-:W-:Y:S01]  /*5bb0*/  FMUL R33, R33, R91 ;  /* 0x0000005b21217220 */ /* 0x000fe20000400000 */
[----:B------:R-:W-:Y:S01]  /*5bc0*/  F2FP.F16.F32.PACK_AB R29, RZ, R29 ;  /* 0x0000001dff1d723e */ /* 0x000fe200000000ff */
[----:B------:R-:W-:Y:S01]  /*5bd0*/  @P3 STG.E.U16 desc[UR38][R4.64+0x2], R25 ;  /* 0x0000021904003986 */ /* 0x000fe2000c101526 */
[----:B0-----:R-:W-:Y:S01]  /*5be0*/  LEA R6, P2, R3, R4, 0x1 ;  /* 0x0000000403067211 */ /* 0x001fe200078408ff */
[-C--:B------:R-:W-:Y:S01]  /*5bf0*/  FMUL R34, R34, R91.reuse ;  /* 0x0000005b22227220 */ /* 0x080fe20000400000 */
[----:B------:R-:W-:Y:S01]  /*5c00*/  ISETP.GT.AND P3, PT, R0, 0x8, P0 ;  /* 0x000000080000780c */ /* 0x000fe20000764270 */
[----:B------:R-:W-:Y:S01]  /*5c10*/  FMUL R35, R35, R91 ;  /* 0x0000005b23237220 */ /* 0x000fe20000400000 */
[----:B------:R-:W-:Y:S01]  /*5c20*/  LEA.HI.X R7, R3, R5, R96, 0x1, P2 ;  /* 0x0000000503077211 */ /* 0x000fe200010f0c60 */
[-C--:B------:R-:W-:Y:S01]  /*5c30*/  FMUL R36, R36, R91.reuse ;  /* 0x0000005b24247220 */ /* 0x080fe20000400000 */
[----:B------:R-:W-:Y:S01]  /*5c40*/  ISETP.GT.AND P2, PT, R0, 0x1, P1 ;  /* 0x000000010000780c */ /* 0x000fe20000f44270 */
[-C--:B------:R-:W-:Y:S01]  /*5c50*/  FMUL R37, R37, R91.reuse ;  /* 0x0000005b25257220 */ /* 0x080fe20000400000 */
[----:B------:R-:W-:Y:S01]  /*5c60*/  F2FP.F16.F32.PACK_AB R30, RZ, R30 ;  /* 0x0000001eff1e723e */ /* 0x000fe200000000ff */
[----:B------:R0:W-:Y:S01]  /*5c70*/  @P4 STG.E.U16 desc[UR38][R6.64], R26 ;  /* 0x0000001a06004986 */ /* 0x0001e2000c101526 */
[----:B------:R-:W-:Y:S01]  /*5c80*/  LEA R8, P4, R98, R4, 0x1 ;  /* 0x0000000462087211 */ /* 0x000fe200078808ff */
[-C--:B------:R-:W-:Y:S01]  /*5c90*/  FMUL R38, R38, R91.reuse ;  /* 0x0000005b26267220 */ /* 0x080fe20000400000 */
[----:B------:R-:W-:Y:S01]  /*5ca0*/  ISETP.GT.AND P5, PT, R0, 0x10, P0 ;  /* 0x000000100000780c */ /* 0x000fe200007a4270 */
[----:B------:R-:W-:Y:S01]  /*5cb0*/  FMUL R39, R39, R91 ;  /* 0x0000005b27277220 */ /* 0x000fe20000400000 */
[----:B------:R-:W-:Y:S01]  /*5cc0*/  LEA.HI.X R9, R98, R5, R137, 0x1, P4 ;  /* 0x0000000562097211 */ /* 0x000fe200020f0c89 */
[-C--:B------:R-:W-:Y:S01]  /*5cd0*/  FMUL R40, R40, R91.reuse ;  /* 0x0000005b28287220 */ /* 0x080fe20000400000 */
[C---:B------:R-:W-:Y:S01]  /*5ce0*/  ISETP.GT.AND P4, PT, R0.reuse, 0x9, P0 ;  /* 0x000000090000780c */ /* 0x040fe20000784270 */
[----:B------:R-:W-:Y:S01]  /*5cf0*/  FMUL R41, R41, R91 ;  /* 0x0000005b29297220 */ /* 0x000fe20000400000 */
[----:B------:R-:W-:Y:S01]  /*5d00*/  F2FP.F16.F32.PACK_AB R31, RZ, R31 ;  /* 0x0000001fff1f723e */ /* 0x000fe200000000ff */
[----:B------:R1:W-:Y:S01]  /*5d10*/  @P2 STG.E.U16 desc[UR38][R8.64], R27 ;  /* 0x0000001b08002986 */ /* 0x0003e2000c101526 */
[----:B------:R-:W-:Y:S01]  /*5d20*/  ISETP.GT.AND P2, PT, R0, 0x8, P1 ;  /* 0x000000080000780c */ /* 0x000fe20000f44270 */
[-C--:B------:R-:W-:Y:S01]  /*5d30*/  FMUL R42, R42, R91.reuse ;  /* 0x0000005b2a2a7220 */ /* 0x080fe20000400000 */
[----:B------:R-:W-:Y:S01]  /*5d40*/  F2FP.F16.F32.PACK_AB R32, RZ, R32 ;  /* 0x00000020ff20723e */ /* 0x000fe200000000ff */
[----:B------:R-:W-:Y:S01]  /*5d50*/  @P3 STG.E.U16 desc[UR38][R4.64+0x10], R28 ;  /* 0x0000101c04003986 */ /* 0x000fe2000c101526 */
[-C--:B0-----:R-:W-:Y:S01]  /*5d60*/  LEA R6, P3, R99, R4.reuse, 0x1 ;  /* 0x0000000463067211 */ /* 0x081fe200078608ff */
[----:B------:R-:W-:Y:S01]  /*5d70*/  FMUL R43, R43, R91 ;  /* 0x0000005b2b2b7220 */ /* 0x000fe20000400000 */
[----:B------:R-:W-:Y:S01]  /*5d80*/  F2FP.F16.F32.PACK_AB R33, RZ, R33 ;  /* 0x00000021ff21723e */ /* 0x000fe200000000ff */
[----:B------:R-:W-:Y:S01]  /*5d90*/  FMUL R44, R44, R91 ;  /* 0x0000005b2c2c7220 */ /* 0x000fe20000400000 */
[----:B------:R-:W-:Y:S01]  /*5da0*/  LEA.HI.X R7, R99, R5, R138, 0x1, P3 ;  /* 0x0000000563077211 */ /* 0x000fe200018f0c8a */
[----:B------:R-:W-:Y:S01]  /*5db0*/  @P4 STG.E.U16 desc[UR38][R4.64+0x12], R29 ;  /* 0x0000121d04004986 */ /* 0x000fe2000c101526 */
[----:B------:R-:W-:Y:S01]  /*5dc0*/  ISETP.GT.AND P3, PT, R0, 0x9, P1 ;  /* 0x000000090000780c */ /* 0x000fe20000f64270 */
[-C--:B------:R-:W-:Y:S01]  /*5dd0*/  FMUL R45, R45, R91.reuse ;  /* 0x0000005b2d2d7220 */ /* 0x080fe20000400000 */
[----:B-1----:R-:W-:Y:S01]  /*5de0*/  LEA R8, P4, R100, R4, 0x1 ;  /* 0x0000000464087211 */ /* 0x002fe200078808ff */
[----:B------:R0:W-:Y:S01]  /*5df0*/  @P2 STG.E.U16 desc[UR38][R6.64], R30 ;  /* 0x0000001e06002986 */ /* 0x0001e2000c101526 */
[----:B------:R-:W-:Y:S01]  /*5e00*/  ISETP.GT.AND P2, PT, R0, 0x11, P0 ;  /* 0x000000110000780c */ /* 0x000fe20000744270 */
[----:B------:R-:W-:Y:S01]  /*5e10*/  FMUL R46, R46, R91 ;  /* 0x0000005b2e2e7220 */ /* 0x000fe20000400000 */
[----:B------:R-:W-:Y:S01]  /*5e20*/  LEA.HI.X R9, R100, R5, R139, 0x1, P4 ;  /* 0x0000000564097211 */ /* 0x000fe200020f0c8b */
[-C--:B------:R-:W-:Y:S01]  /*5e30*/  FMUL R47, R47, R91.reuse ;  /* 0x0000005b2f2f7220 */ /* 0x080fe20000400000 */
[----:B------:R-:W-:Y:S01]  /*5e40*/  ISETP.GT.AND P4, PT, R0, 0x11, P1 ;  /* 0x000000110000780c */ /* 0x000fe20000f84270 */
[-C--:B------:R-:W-:Y:S01]  /*5e50*/  FMUL R48, R48, R91.reuse ;  /* 0x0000005b30307220 */ /* 0x080fe20000400000 */
[----:B------:R-:W-:Y:S01]  /*5e60*/  F2FP.F16.F32.PACK_AB R34, RZ, R34 ;  /* 0x00000022ff22723e */ /* 0x000fe200000000ff */
[----:B------:R-:W-:Y:S01]  /*5e70*/  FMUL R49, R49, R91 ;  /* 0x0000005b31317220 */ /* 0x000fe20000400000 */
[----:B------:R-:W-:Y:S01]  /*5e80*/  F2FP.F16.F32.PACK_AB R35, RZ, R35 ;  /* 0x00000023ff23723e */ /* 0x000fe200000000ff */
[----:B------:R1:W-:Y:S01]  /*5e90*/  @P3 STG.E.U16 desc[UR38][R8.64], R31 ;  /* 0x0000001f08003986 */ /* 0x0003e2000c101526 */
[----:B------:R-:W-:Y:S01]  /*5ea0*/  ISETP.GT.AND P3, PT, R0, 0x10, P1 ;  /* 0x000000100000780c */ /* 0x000fe20000f64270 */
[-C--:B------:R-:W-:Y:S01]  /*5eb0*/  FMUL R50, R50, R91.reuse ;  /* 0x0000005b32327220 */ /* 0x080fe20000400000 */
[----:B------:R-:W-:Y:S01]  /*5ec0*/  F2FP.F16.F32.PACK_AB R36, RZ, R36 ;  /* 0x00000024ff24723e */ /* 0x000fe200000000ff */
[----:B------:R-:W-:Y:S01]  /*5ed0*/  @P5 STG.E.U16 desc[UR38][R4.64+0x20], R32 ;  /* 0x0000202004005986 */ /* 0x000fe2000c101526 */
[C---:B0-----:R-:W-:Y:S01]  /*5ee0*/  LEA R6, P5, R102.reuse, R4, 0x1 ;  /* 0x0000000466067211 */ /* 0x041fe200078a08ff */
[----:B------:R-:W-:Y:S01]  /*5ef0*/  FMUL R51, R51, R91 ;  /* 0x0000005b33337220 */ /* 0x000fe20000400000 */
[----:B------:R-:W-:Y:S01]  /*5f00*/  F2FP.F16.F32.PACK_AB R37, RZ, R37 ;  /* 0x00000025ff25723e */ /* 0x000fe200000000ff */
[----:B------:R-:W-:Y:S01]  /*5f10*/  @P2 STG.E.U16 desc[UR38][R4.64+0x22], R33 ;  /* 0x0000222104002986 */ /* 0x000fe2000c101526 */
[----:B------:R-:W-:Y:S01]  /*5f20*/  LEA.HI.X R7, R102, R5, R141, 0x1, P5 ;  /* 0x0000000566077211 */ /* 0x000fe200028f0c8d */
[-C--:B------:R-:W-:Y:S01]  /*5f30*/  FMUL R52, R52, R91.reuse ;  /* 0x0000005b34347220 */ /* 0x080fe20000400000 */
[----:B------:R-:W-:Y:S01]  /*5f40*/  F2FP.F16.F32.PACK_AB R38, RZ, R38 ;  /* 0x00000026ff26723e */ /* 0x000fe200000000ff */
[-C--:B------:R-:W-:Y:S01]  /*5f50*/  FMUL R53, R53, R91.reuse ;  /* 0x0000005b35357220 */ /* 0x080fe20000400000 */
[----:B-1----:R-:W-:Y:S01]  /*5f60*/  LEA R8, P2, R101, R4, 0x1 ;  /* 0x0000000465087211 */ /* 0x002fe200078408ff */
[----:B------:R-:W-:Y:S01]  /*5f70*/  FMUL R54, R54, R91 ;  /* 0x0000005b36367220 */ /* 0x000fe20000400000 */
[----:B------:R-:W-:Y:S01]  /*5f80*/  F2FP.F16.F32.PACK_AB R39, RZ, R39 ;  /* 0x00000027ff27723e */ /* 0x000fe200000000ff */
[----:B------:R-:W-:Y:S01]  /*5f90*/  FMUL R55, R55, R91 ;  /* 0x0000005b37377220 */ /* 0x000fe20000400000 */
[----:B------:R-:W-:Y:S01]  /*5fa0*/  LEA.HI.X R9, R101, R5, R140, 0x1, P2 ;  /* 0x0000000565097211 */ /* 0x000fe200010f0c8c */
[-C--:B------:R-:W-:Y:S01]  /*5fb0*/  FMUL R56, R56, R91.reuse ;  /* 0x0000005b38387220 */ /* 0x080fe20000400000 */
[C---:B------:R-:W-:Y:S01]  /*5fc0*/  ISETP.GT.AND P2, PT, R0.reuse, 0x18, P0 ;  /* 0x000000180000780c */ /* 0x040fe20000744270 */
[-C--:B------:R-:W-:Y:S01]  /*5fd0*/  FMUL R57, R57, R91.reuse ;  /* 0x0000005b39397220 */ /* 0x080fe20000400000 */
[----:B------:R-:W-:Y:S01]  /*5fe0*/  F2FP.F16.F32.PACK_AB R40, RZ, R40 ;  /* 0x00000028ff28723e */ /* 0x000fe200000000ff */
[----:B------:R0:W-:Y:S01]  /*5ff0*/  @P3 STG.E.U16 desc[UR38][R8.64], R34 ;  /* 0x0000002208003986 */ /* 0x0001e2000c101526 */
[----:B------:R-:W-:Y:S01]  /*6000*/  ISETP.GT.AND P3, PT, R0, 0x19, P0 ;  /* 0x000000190000780c */ /* 0x000fe20000764270 */
[----:B------:R-:W-:Y:S01]  /*6010*/  FMUL R58, R58, R91 ;  /* 0x0000005b3a3a7220 */ /* 0x000fe20000400000 */
[----:B------:R-:W-:Y:S01]  /*6020*/  F2FP.F16.F32.PACK_AB R41, RZ, R41 ;  /* 0x00000029ff29723e */ /* 0x000fe200000000ff */
[----:B------:R1:W-:Y:S01]  /*6030*/  @P4 STG.E.U16 desc[UR38][R6.64], R35 ;  /* 0x0000002306004986 */ /* 0x0003e2000c101526 */
[----:B------:R-:W-:Y:S01]  /*6040*/  ISETP.GT.AND P4, PT, R0, 0x18, P1 ;  /* 0x000000180000780c */ /* 0x000fe20000f84270 */
[-C--:B------:R-:W-:Y:S01]  /*6050*/  FMUL R59, R59, R91.reuse ;  /* 0x0000005b3b3b7220 */ /* 0x080fe20000400000 */
[----:B------:R-:W-:Y:S01]  /*6060*/  F2FP.F16.F32.PACK_AB R42, RZ, R42 ;  /* 0x0000002aff2a723e */ /* 0x000fe200000000ff */
[----:B------:R-:W-:Y:S01]  /*6070*/  FMUL R60, R60, R91 ;  /* 0x0000005b3c3c7220 */ /* 0x000fe20000400000 */
[C---:B------:R-:W-:Y:S01]  /*6080*/  ISETP.GT.AND P5, PT, R0.reuse, 0x28, P0 ;  /* 0x000000280000780c */ /* 0x040fe200007a4270 */
[----:B------:R-:W-:Y:S01]  /*6090*/  @P2 STG.E.U16 desc[UR38][R4.64+0x30], R36 ;  /* 0x0000302404002986 */ /* 0x000fe2000c101526 */
[----:B------:R-:W-:Y:S01]  /*60a0*/  F2FP.F16.F32.PACK_AB R43, RZ, R43 ;  /* 0x0000002bff2b723e */ /* 0x000fe200000000ff */
[-C--:B------:R-:W-:Y:S01]  /*60b0*/  FMUL R61, R61, R91.reuse ;  /* 0x0000005b3d3d7220 */ /* 0x080fe20000400000 */
[C---:B0-----:R-:W-:Y:S01]  /*60c0*/  LEA R8, P2, R103.reuse, R4, 0x1 ;  /* 0x0000000467087211 */ /* 0x041fe200078408ff */
[----:B------:R-:W-:Y:S01]  /*60d0*/  @P3 STG.E.U16 desc[UR38][R4.64+0x32], R37 ;  /* 0x0000322504003986 */ /* 0x000fe2000c101526 */
        /* <DEDUP_REMOVED lines=8> */
[----:B-1----:R-:W-:Y:S01]  /*6160*/  LEA R6, P4, R104, R4, 0x1 ;  /* 0x0000000468067211 */ /* 0x002fe200078808ff */
[----:B------:R-:W-:Y:S01]  /*6170*/  FMUL R65, R65, R91 ;  /* 0x0000005b41417220 */ /* 0x000fe20000400000 */
[----:B------:R-:W-:Y:S01]  /*6180*/  F2FP.F16.F32.PACK_AB R45, RZ, R45 ;  /* 0x0000002dff2d723e */ /* 0x000fe200000000ff */
[----:B------:R-:W-:Y:S01]  /*6190*/  FMUL R66, R66, R91 ;  /* 0x0000005b42427220 */ /* 0x000fe20000400000 */
[----:B------:R-:W-:Y:S01]  /*61a0*/  LEA.HI.X R7, R104, R5, R143, 0x1, P4 ;  /* 0x0000000568077211 */ /* 0x000fe200020f0c8f */
[-C--:B------:R-:W-:Y:S01]  /*61b0*/  FMUL R67, R67, R91.reuse ;  /* 0x0000005b43437220 */ /* 0x080fe20000400000 */
[----:B------:R-:W-:Y:S01]  /*61c0*/  ISETP.GT.AND P4, PT, R0, 0x21, P0 ;  /* 0x000000210000780c */ /* 0x000fe20000784270 */
[-C--:B------:R-:W-:Y:S01]  /*61d0*/  FMUL R68, R68, R91.reuse ;  /* 0x0000005b44447220 */ /* 0x080fe20000400000 */
[----:B------:R-:W-:Y:S01]  /*61e0*/  F2FP.F16.F32.PACK_AB R46, RZ, R46 ;  /* 0x0000002eff2e723e */ /* 0x000fe200000000ff */
[----:B------:R1:W-:Y:S01]  /*61f0*/  @P2 STG.E.U16 desc[UR38][R6.64], R39 ;  /* 0x0000002706002986 */ /* 0x0003e2000c101526 */
[----:B------:R-:W-:Y:S01]  /*6200*/  ISETP.GT.AND P2, PT, R0, 0x20, P1 ;  /* 0x000000200000780c */ /* 0x000fe20000f44270 */
[----:B------:R-:W-:Y:S01]  /*6210*/  FMUL R69, R69, R91 ;  /* 0x0000005b45457220 */ /* 0x000fe20000400000 */
[----:B------:R-:W-:Y:S01]  /*6220*/  F2FP.F16.F32.PACK_AB R47, RZ, R47 ;  /* 0x0000002fff2f723e */ /* 0x000fe200000000ff */
[----:B------:R-:W-:Y:S01]  /*6230*/  @P3 STG.E.U16 desc[UR38][R4.64+0x40], R40 ;  /* 0x0000402804003986 */ /* 0x000fe2000c101526 */
[----:B0-----:R-:W-:Y:S01]  /*6240*/  LEA R8, P3, R105, R4, 0x1 ;  /* 0x0000000469087211 */ /* 0x001fe200078608ff */
[-C--:B------:R-:W-:Y:S01]  /*6250*/  FMUL R70, R70, R91.reuse ;  /* 0x0000005b46467220 */ /* 0x080fe20000400000 */
        /* <DEDUP_REMOVED lines=13> */
[----:B------:R-:W-:Y:S01]  /*6330*/  FMUL R75, R75, R91 ;  /* 0x0000005b4b4b7220 */ /* 0x000fe20000400000 */
[----:B------:R-:W-:Y:S01]  /*6340*/  F2FP.F16.F32.PACK_AB R49, RZ, R49 ;  /* 0x00000031ff31723e */ /* 0x000fe200000000ff */
[-C--:B------:R-:W-:Y:S01]  /*6350*/  FMUL R76, R76, R91.reuse ;  /* 0x0000005b4c4c7220 */ /* 0x080fe20000400000 */
[----:B------:R-:W-:Y:S01]  /*6360*/  F2FP.F16.F32.PACK_AB R50, RZ, R50 ;  /* 0x00000032ff32723e */ /* 0x000fe200000000ff */
[----:B------:R1:W-:Y:S01]  /*6370*/  @P3 STG.E.U16 desc[UR38][R6.64], R43 ;  /* 0x0000002b06003986 */ /* 0x0003e2000c101526 */
[----:B------:R-:W-:Y:S01]  /*6380*/  ISETP.GT.AND P3, PT, R0, 0x28, P1 ;  /* 0x000000280000780c */ /* 0x000fe20000f64270 */
[----:B------:R-:W-:Y:S01]  /*6390*/  FMUL R77, R77, R91 ;  /* 0x0000005b4d4d7220 */ /* 0x000fe20000400000 */
[----:B------:R-:W-:Y:S01]  /*63a0*/  F2FP.F16.F32.PACK_AB R51, RZ, R51 ;  /* 0x00000033ff33723e */ /* 0x000fe200000000ff */
[----:B------:R-:W-:Y:S01]  /*63b0*/  @P5 STG.E.U16 desc[UR38][R4.64+0x50], R44 ;  /* 0x0000502c04005986 */ /* 0x000fe2000c101526 */
[----:B------:R-:W-:Y:S01]  /*63c0*/  F2FP.F16.F32.PACK_AB R52, RZ, R52 ;  /* 0x00000034ff34723e */ /* 0x000fe200000000ff */
        /* <DEDUP_REMOVED lines=8> */
[-C--:B------:R-:W-:Y:S01]  /*6450*/  FMUL R81, R81, R91.reuse ;  /* 0x0000005b51517220 */ /* 0x080fe20000400000 */
[----:B-1----:R-:W-:Y:S01]  /*6460*/  LEA R6, P5, R108, R4, 0x1 ;  /* 0x000000046c067211 */ /* 0x002fe200078a08ff */
[----:B------:R-:W-:Y:S01]  /*6470*/  FMUL R82, R82, R91 ;  /* 0x0000005b52527220 */ /* 0x000fe20000400000 */
[----:B------:R-:W-:Y:S01]  /*6480*/  ISETP.GT.AND P2, PT, R0, 0x30, P0 ;  /* 0x000000300000780c */ /* 0x000fe20000744270 */
[----:B------:R0:W-:Y:S01]  /*6490*/  @P3 STG.E.U16 desc[UR38][R8.64], R46 ;  /* 0x0000002e08003986 */ /* 0x0001e2000c101526 */
[----:B------:R-:W-:Y:S01]  /*64a0*/  LEA.HI.X R7, R108, R5, R147, 0x1, P5 ;  /* 0x000000056c077211 */ /* 0x000fe200028f0c93 */
[-C--:B------:R-:W-:Y:S01]  /*64b0*/  FMUL R83, R83, R91.reuse ;  /* 0x0000005b53537220 */ /* 0x080fe20000400000 */
[----:B------:R-:W-:Y:S01]  /*64c0*/  ISETP.GT.AND P3, PT, R0, 0x31, P0 ;  /* 0x000000310000780c */ /* 0x000fe20000764270 */
[-C--:B------:R-:W-:Y:S01]  /*64d0*/  FMUL R84, R84, R91.reuse ;  /* 0x0000005b54547220 */ /* 0x080fe20000400000 */
[C---:B------:R-:W-:Y:S01]  /*64e0*/  ISETP.GT.AND P5, PT, R0.reuse, 0x40, P0 ;  /* 0x000000400000780c */ /* 0x040fe200007a4270 */
[----:B------:R1:W-:Y:S01]  /*64f0*/  @P4 STG.E.U16 desc[UR38][R6.64], R47 ;  /* 0x0000002f06004986 */ /* 0x0003e2000c101526 */
[----:B------:R-:W-:Y:S01]  /*6500*/  ISETP.GT.AND P4, PT, R0, 0x30, P1 ;  /* 0x000000300000780c */ /* 0x000fe20000f84270 */
[----:B------:R-:W-:Y:S01]  /*6510*/  FMUL R85, R85, R91 ;  /* 0x0000005b55557220 */ /* 0x000fe20000400000 */
[----:B------:R-:W-:Y:S01]  /*6520*/  F2FP.F16.F32.PACK_AB R55, RZ, R55 ;  /* 0x00000037ff37723e */ /* 0x000fe200000000ff */
[-C--:B------:R-:W-:Y:S01]  /*6530*/  FMUL R86, R86, R91.reuse ;  /* 0x0000005b56567220 */ /* 0x080fe20000400000 */
[----:B------:R-:W-:Y:S01]  /*6540*/  F2FP.F16.F32.PACK_AB R56, RZ, R56 ;  /* 0x00000038ff38723e */ /* 0x000fe200000000ff */
[----:B------:R-:W-:Y:S01]  /*6550*/  @P2 STG.E.U16 desc[UR38][R4.64+0x60], R48 ;  /* 0x0000603004002986 */ /* 0x000fe2000c101526 */
[----:B0-----:R-:W-:Y:S01]  /*6560*/  LEA R8, P2, R109, R4, 0x1 ;  /* 0x000000046d087211 */ /* 0x001fe200078408ff */
[----:B------:R-:W-:Y:S01]  /*6570*/  FMUL R87, R87, R91 ;  /* 0x0000005b57577220 */ /* 0x000fe20000400000 */
[----:B------:R-:W-:Y:S01]  /*6580*/  F2FP.F16.F32.PACK_AB R57, RZ, R57 ;  /* 0x00000039ff39723e */ /* 0x000fe200000000ff */
[----:B------:R-:W-:Y:S01]  /*6590*/  @P3 STG.E.U16 desc[UR38][R4.64+0x62], R49 ;  /* 0x0000623104003986 */ /* 0x000fe2000c101526 */
[----:B------:R-:W-:-:S02]  /*65a0*/  LEA.HI.X R9, R109, R5, R148, 0x1, P2 ;  /* 0x000000056d097211 */ /* 0x000fc400010f0c94 */
[C---:B------:R-:W-:Y:S02]  /*65b0*/  ISETP.GT.AND P2, PT, R0.reuse, 0x31, P1 ;  /* 0x000000310000780c */ /* 0x040fe40000f44270 */
[----:B------:R-:W-:Y:S01]  /*65c0*/  ISETP.GT.AND P3, PT, R0, 0x38, P0 ;  /* 0x000000380000780c */ /* 0x000fe20000764270 */
[----:B------:R0:W-:Y:S01]  /*65d0*/  @P4 STG.E.U16 desc[UR38][R8.64], R50 ;  /* 0x0000003208004986 */ /* 0x0001e2000c101526 */
[C---:B-1----:R-:W-:Y:S02]  /*65e0*/  LEA R6, P4, R110.reuse, R4, 0x1 ;  /* 0x000000046e067211 */ /* 0x042fe400078808ff */
[----:B------:R-:W-:Y:S02]  /*65f0*/  F2FP.F16.F32.PACK_AB R58, RZ, R58 ;  /* 0x0000003aff3a723e */ /* 0x000fe400000000ff */
[----:B------:R-:W-:Y:S02]  /*6600*/  LEA.HI.X R7, R110, R5, R149, 0x1, P4 ;  /* 0x000000056e077211 */ /* 0x000fe400020f0c95 */
[----:B------:R-:W-:-:S02]  /*6610*/  ISETP.GT.AND P4, PT, R0, 0x39, P0 ;  /* 0x000000390000780c */ /* 0x000fc40000784270 */
[----:B------:R-:W-:Y:S01]  /*6620*/  F2FP.F16.F32.PACK_AB R59, RZ, R59 ;  /* 0x0000003bff3b723e */ /* 0x000fe200000000ff */
[----:B------:R1:W-:Y:S01]  /*6630*/  @P2 STG.E.U16 desc[UR38][R6.64], R51 ;  /* 0x0000003306002986 */ /* 0x0003e2000c101526 */
[C---:B------:R-:W-:Y:S02]  /*6640*/  ISETP.GT.AND P2, PT, R0.reuse, 0x38, P1 ;  /* 0x000000380000780c */ /* 0x040fe40000f44270 */
[----:B------:R-:W-:Y:S01]  /*6650*/  F2FP.F16.F32.PACK_AB R60, RZ, R60 ;  /* 0x0000003cff3c723e */ /* 0x000fe200000000ff */
[----:B------:R-:W-:Y:S01]  /*6660*/  @P3 STG.E.U16 desc[UR38][R4.64+0x70], R52 ;  /* 0x0000703404003986 */ /* 0x000fe2000c101526 */
[C---:B0-----:R-:W-:Y:S02]  /*6670*/  LEA R8, P3, R111.reuse, R4, 0x1 ;  /* 0x000000046f087211 */ /* 0x041fe400078608ff */
[----:B------:R-:W-:Y:S02]  /*6680*/  F2FP.F16.F32.PACK_AB R61, RZ, R61 ;  /* 0x0000003dff3d723e */ /* 0x000fe400000000ff */
[----:B------:R-:W-:Y:S01]  /*6690*/  LEA.HI.X R9, R111, R5, R150, 0x1, P3 ;  /* 0x000000056f097211 */ /* 0x000fe200018f0c96 */
[----:B------:R-:W-:Y:S01]  /*66a0*/  @P4 STG.E.U16 desc[UR38][R4.64+0x72], R53 ;  /* 0x0000723504004986 */ /* 0x000fe2000c101526 */
[----:B------:R-:W-:-:S02]  /*66b0*/  ISETP.GT.AND P3, PT, R0, 0x39, P1 ;  /* 0x000000390000780c */ /* 0x000fc40000f64270 */
[----:B-1----:R-:W-:Y:S01]  /*66c0*/  LEA R6, P4, R112, R4, 0x1 ;  /* 0x0000000470067211 */ /* 0x002fe200078808ff */
[----:B------:R0:W-:Y:S01]  /*66d0*/  @P2 STG.E.U16 desc[UR38][R8.64], R54 ;  /* 0x0000003608002986 */ /* 0x0001e2000c101526 */
[----:B------:R-:W-:Y:S02]  /*66e0*/  ISETP.GT.AND P2, PT, R0, 0x41, P0 ;  /* 0x000000410000780c */ /* 0x000fe40000744270 */
[----:B------:R-:W-:Y:S02]  /*66f0*/  LEA.HI.X R7, R112, R5, R151, 0x1, P4 ;  /* 0x0000000570077211 */ /* 0x000fe400020f0c97 */
[C---:B------:R-:W-:Y:S02]  /*6700*/  ISETP.GT.AND P4, PT, R0.reuse, 0x41, P1 ;  /* 0x000000410000780c */ /* 0x040fe40000f84270 */
[----:B------:R-:W-:Y:S02]  /*6710*/  F2FP.F16.F32.PACK_AB R62, RZ, R62 ;  /* 0x0000003eff3e723e */ /* 0x000fe400000000ff */
[----:B------:R-:W-:Y:S01]  /*6720*/  F2FP.F16.F32.PACK_AB R63, RZ, R63 ;  /* 0x0000003fff3f723e */ /* 0x000fe200000000ff */
[----:B------:R1:W-:Y:S01]  /*6730*/  @P3 STG.E.U16 desc[UR38][R6.64], R55 ;  /* 0x0000003706003986 */ /* 0x0003e2000c101526 */
[----:B------:R-:W-:-:S02]  /*6740*/  ISETP.GT.AND P3, PT, R0, 0x40, P1 ;  /* 0x000000400000780c */ /* 0x000fc40000f64270 */
[----:B------:R-:W-:Y:S01]  /*6750*/  F2FP.F16.F32.PACK_AB R64, RZ, R64 ;  /* 0x00000040ff40723e */ /* 0x000fe200000000ff */
[----:B------:R-:W-:Y:S01]  /*6760*/  @P5 STG.E.U16 desc[UR38][R4.64+0x80], R56 ;  /* 0x0000803804005986 */ /* 0x000fe2000c101526 */
[----:B------:R-:W-:Y:S02]  /*6770*/  F2FP.F16.F32.PACK_AB R65, RZ, R65 ;  /* 0x00000041ff41723e */ /* 0x000fe400000000ff */
[----:B------:R-:W-:Y:S01]  /*6780*/  F2FP.F16.F32.PACK_AB R66, RZ, R66 ;  /* 0x00000042ff42723e */ /* 0x000fe200000000ff */
[----:B------:R-:W-:Y:S01]  /*6790*/  @P2 STG.E.U16 desc[UR38][R4.64+0x82], R57 ;  /* 0x0000823904002986 */ /* 0x000fe2000c101526 */
[C---:B0-----:R-:W-:Y:S02]  /*67a0*/  LEA R8, P2, R113.reuse, R4, 0x1 ;  /* 0x0000000471087211 */ /* 0x041fe400078408ff */
[----:B------:R-:W-:Y:S02]  /*67b0*/  F2FP.F16.F32.PACK_AB R67, RZ, R67 ;  /* 0x00000043ff43723e */ /* 0x000fe400000000ff */
[----:B------:R-:W-:-:S02]  /*67c0*/  LEA.HI.X R9, R113, R5, R152, 0x1, P2 ;  /* 0x0000000571097211 */ /* 0x000fc400010f0c98 */
[----:B-1----:R-:W-:Y:S02]  /*67d0*/  LEA R6, P5, R114, R4, 0x1 ;  /* 0x0000000472067211 */ /* 0x002fe400078a08ff */
[----:B------:R-:W-:Y:S01]  /*67e0*/  ISETP.GT.AND P2, PT, R0, 0x48, P0 ;  /* 0x000000480000780c */ /* 0x000fe20000744270 */
[----:B------:R0:W-:Y:S01]  /*67f0*/  @P3 STG.E.U16 desc[UR38][R8.64], R58 ;  /* 0x0000003a08003986 */ /* 0x0001e2000c101526 */
[----:B------:R-:W-:Y:S02]  /*6800*/  LEA.HI.X R7, R114, R5, R153, 0x1, P5 ;  /* 0x0000000572077211 */ /* 0x000fe400028f0c99 */
[C---:B------:R-:W-:Y:S02]  /*6810*/  ISETP.GT.AND P3, PT, R0.reuse, 0x49, P0 ;  /* 0x000000490000780c */ /* 0x040fe40000764270 */
[C---:B------:R-:W-:Y:S01]  /*6820*/  ISETP.GT.AND P5, PT, R0.reuse, 0x59, P0 ;  /* 0x000000590000780c */ /* 0x040fe200007a4270 */
[----:B------:R1:W-:Y:S01]  /*6830*/  @P4 STG.E.U16 desc[UR38][R6.64], R59 ;  /* 0x0000003b06004986 */ /* 0x0003e2000c101526 */
[----:B------:R-:W-:-:S02]  /*6840*/  ISETP.GT.AND P4, PT, R0, 0x48, P1 ;  /* 0x000000480000780c */ /* 0x000fc40000f84270 */
[----:B------:R-:W-:Y:S02]  /*6850*/  F2FP.F16.F32.PACK_AB R68, RZ, R68 ;  /* 0x00000044ff44723e */ /* 0x000fe400000000ff */
[----:B------:R-:W-:Y:S01]  /*6860*/  F2FP.F16.F32.PACK_AB R69, RZ, R69 ;  /* 0x00000045ff45723e */ /* 0x000fe200000000ff */
[----:B------:R-:W-:Y:S01]  /*6870*/  @P2 STG.E.U16 desc[UR38][R4.64+0x90], R60 ;  /* 0x0000903c04002986 */ /* 0x000fe2000c101526 */
[C---:B0-----:R-:W-:Y:S02]  /*6880*/  LEA R8, P2, R115.reuse, R4, 0x1 ;  /* 0x0000000473087211 */ /* 0x041fe400078408ff */
[----:B------:R-:W-:Y:S01]  /*6890*/  F2FP.F16.F32.PACK_AB R70, RZ, R70 ;  /* 0x00000046ff46723e */ /* 0x000fe200000000ff */
[----:B------:R-:W-:Y:S01]  /*68a0*/  @P3 STG.E.U16 desc[UR38][R4.64+0x92], R61 ;  /* 0x0000923d04003986 */ /* 0x000fe2000c101526 */
[----:B------:R-:W-:Y:S02]  /*68b0*/  LEA.HI.X R9, R115, R5, R154, 0x1, P2 ;  /* 0x0000000573097211 */ /* 0x000fe400010f0c9a */
[----:B------:R-:W-:-:S02]  /*68c0*/  ISETP.GT.AND P2, PT, R0, 0x49, P1 ;  /* 0x000000490000780c */ /* 0x000fc40000f44270 */
[----:B------:R-:W-:Y:S01]  /*68d0*/  ISETP.GT.AND P3, PT, R0, 0x50, P0 ;  /* 0x000000500000780c */ /* 0x000fe20000764270 */
[----:B------:R0:W-:Y:S01]  /*68e0*/  @P4 STG.E.U16 desc[UR38][R8.64], R62 ;  /* 0x0000003e08004986 */ /* 0x0001e2000c101526 */
[C---:B-1----:R-:W-:Y:S02]  /*68f0*/  LEA R6, P4, R116.reuse, R4, 0x1 ;  /* 0x0000000474067211 */ /* 0x042fe400078808ff */
[----:B------:R-:W-:Y:S02]  /*6900*/  F2FP.F16.F32.PACK_AB R71, RZ, R71 ;  /* 0x00000047ff47723e */ /* 0x000fe400000000ff */
[----:B------:R-:W-:Y:S02]  /*6910*/  LEA.HI.X R7, R116, R5, R155, 0x1, P4 ;  /* 0x0000000574077211 */ /* 0x000fe400020f0c9b */
[C---:B------:R-:W-:Y:S02]  /*6920*/  ISETP.GT.AND P4, PT, R0.reuse, 0x51, P0 ;  /* 0x000000510000780c */ /* 0x040fe40000784270 */
[----:B------:R-:W-:Y:S01]  /*6930*/  F2FP.F16.F32.PACK_AB R72, RZ, R72 ;  /* 0x00000048ff48723e */ /* 0x000fe200000000ff */
[----:B------:R1:W-:Y:S01]  /*6940*/  @P2 STG.E.U16 desc[UR38][R6.64], R63 ;  /* 0x0000003f06002986 */ /* 0x0003e2000c101526 */
[----:B------:R-:W-:-:S02]  /*6950*/  ISETP.GT.AND P2, PT, R0, 0x50, P1 ;  /* 0x000000500000780c */ /* 0x000fc40000f44270 */
[----:B------:R-:W-:Y:S01]  /*6960*/  F2FP.F16.F32.PACK_AB R73, RZ, R73 ;  /* 0x00000049ff49723e */ /* 0x000fe200000000ff */
[----:B------:R-:W-:Y:S01]  /*6970*/  @P3 STG.E.U16 desc[UR38][R4.64+0xa0], R64 ;  /* 0x0000a04004003986 */ /* 0x000fe2000c101526 */
[C---:B0-----:R-:W-:Y:S02]  /*6980*/  LEA R8, P3, R117.reuse, R4, 0x1 ;  /* 0x0000000475087211 */ /* 0x041fe400078608ff */
[----:B------:R-:W-:Y:S02]  /*6990*/  F2FP.F16.F32.PACK_AB R74, RZ, R74 ;  /* 0x0000004aff4a723e */ /* 0x000fe400000000ff */
[----:B------:R-:W-:Y:S01]  /*69a0*/  LEA.HI.X R9, R117, R5, R156, 0x1, P3 ;  /* 0x0000000575097211 */ /* 0x000fe200018f0c9c */
[----:B------:R-:W-:Y:S01]  /*69b0*/  @P4 STG.E.U16 desc[UR38][R4.64+0xa2], R65 ;  /* 0x0000a24104004986 */ /* 0x000fe2000c101526 */
[C---:B------:R-:W-:Y:S02]  /*69c0*/  ISETP.GT.AND P3, PT, R0.reuse, 0x51, P1 ;  /* 0x000000510000780c */ /* 0x040fe40000f64270 */
[----:B------:R-:W-:Y:S01]  /*69d0*/  ISETP.GT.AND P4, PT, R0, 0x58, P0 ;  /* 0x000000580000780c */ /* 0x000fe20000784270 */
[----:B------:R0:W-:Y:S01]  /*69e0*/  @P2 STG.E.U16 desc[UR38][R8.64], R66 ;  /* 0x0000004208002986 */ /* 0x0001e2000c101526 */
[----:B-1----:R-:W-:-:S02]  /*69f0*/  LEA R6, P2, R118, R4, 0x1 ;  /* 0x0000000476067211 */ /* 0x002fc400078408ff */
[----:B------:R-:W-:Y:S02]  /*6a00*/  F2FP.F16.F32.PACK_AB R75, RZ, R75 ;  /* 0x0000004bff4b723e */ /* 0x000fe400000000ff */
[----:B------:R-:W-:Y:S02]  /*6a10*/  LEA.HI.X R7, R118, R5, R157, 0x1, P2 ;  /* 0x0000000576077211 */ /* 0x000fe400010f0c9d */
[C---:B------:R-:W-:Y:S02]  /*6a20*/  ISETP.GT.AND P2, PT, R0.reuse, 0x59, P1 ;  /* 0x000000590000780c */ /* 0x040fe40000f44270 */
[----:B------:R-:W-:Y:S01]  /*6a30*/  F2FP.F16.F32.PACK_AB R76, RZ, R76 ;  /* 0x0000004cff4c723e */ /* 0x000fe200000000ff */
[----:B------:R1:W-:Y:S01]  /*6a40*/  @P3 STG.E.U16 desc[UR38][R6.64], R67 ;  /* 0x0000004306003986 */ /* 0x0003e2000c101526 */
[----:B------:R-:W-:Y:S02]  /*6a50*/  ISETP.GT.AND P3, PT, R0, 0x58, P1 ;  /* 0x000000580000780c */ /* 0x000fe40000f64270 */
[----:B------:R-:W-:Y:S01]  /*6a60*/  F2FP.F16.F32.PACK_AB R77, RZ, R77 ;  /* 0x0000004dff4d723e */ /* 0x000fe200000000ff */
[----:B------:R-:W-:Y:S01]  /*6a70*/  @P4 STG.E.U16 desc[UR38][R4.64+0xb0], R68 ;  /* 0x0000b04404004986 */ /* 0x000fe2000c101526 */
[----:B0-----:R-:W-:-:S02]  /*6a80*/  LEA R8, P4, R120, R4, 0x1 ;  /* 0x0000000478087211 */ /* 0x001fc400078808ff */
[----:B------:R-:W-:Y:S01]  /*6a90*/  F2FP.F16.F32.PACK_AB R78, RZ, R78 ;  /* 0x0000004eff4e723e */ /* 0x000fe200000000ff */
[----:B------:R-:W-:Y:S01]  /*6aa0*/  @P5 STG.E.U16 desc[UR38][R4.64+0xb2], R69 ;  /* 0x0000b24504005986 */ /* 0x000fe2000c101526 */
[----:B------:R-:W-:Y:S02]  /*6ab0*/  LEA.HI.X R9, R120, R5, R159, 0x1, P4 ;  /* 0x0000000578097211 */ /* 0x000fe400020f0c9f */
[----:B------:R-:W-:Y:S02]  /*6ac0*/  ISETP.GT.AND P4, PT, R0, 0x61, P0 ;  /* 0x000000610000780c */ /* 0x000fe40000784270 */
[C---:B-1----:R-:W-:Y:S02]  /*6ad0*/  LEA R6, P5, R119.reuse, R4, 0x1 ;  /* 0x0000000477067211 */ /* 0x042fe400078a08ff */
[----:B------:R-:W-:Y:S02]  /*6ae0*/  F2FP.F16.F32.PACK_AB R79, RZ, R79 ;  /* 0x0000004fff4f723e */ /* 0x000fe400000000ff */
[----:B------:R-:W-:-:S02]  /*6af0*/  LEA.HI.X R7, R119, R5, R158, 0x1, P5 ;  /* 0x0000000577077211 */ /* 0x000fc400028f0c9e */
[C---:B------:R-:W-:Y:S02]  /*6b00*/  ISETP.GT.AND P5, PT, R0.reuse, 0x60, P0 ;  /* 0x000000600000780c */ /* 0x040fe400007a4270 */
[----:B------:R-:W-:Y:S01]  /*6b10*/  F2FP.F16.F32.PACK_AB R80, RZ, R80 ;  /* 0x00000050ff50723e */ /* 0x000fe200000000ff */
[----:B------:R0:W-:Y:S01]  /*6b20*/  @P3 STG.E.U16 desc[UR38][R6.64], R70 ;  /* 0x0000004606003986 */ /* 0x0001e2000c101526 */
[----:B------:R-:W-:Y:S02]  /*6b30*/  F2FP.F16.F32.PACK_AB R81, RZ, R81 ;  /* 0x00000051ff51723e */ /* 0x000fe400000000ff */
[----:B------:R-:W-:Y:S01]  /*6b40*/  F2FP.F16.F32.PACK_AB R82, RZ, R82 ;  /* 0x00000052ff52723e */ /* 0x000fe200000000ff */
[----:B------:R-:W-:Y:S01]  /*6b50*/  @P2 STG.E.U16 desc[UR38][R8.64], R71 ;  /* 0x0000004708002986 */ /* 0x000fe2000c101526 */
[----:B------:R-:W-:Y:S02]  /*6b60*/  ISETP.GT.AND P2, PT, R0, 0x60, P1 ;  /* 0x000000600000780c */ /* 0x000fe40000f44270 */
[----:B------:R-:W-:-:S02]  /*6b70*/  F2FP.F16.F32.PACK_AB R83, RZ, R83 ;  /* 0x00000053ff53723e */ /* 0x000fc400000000ff */
[----:B------:R-:W-:Y:S01]  /*6b80*/  F2FP.F16.F32.PACK_AB R84, RZ, R84 ;  /* 0x00000054ff54723e */ /* 0x000fe200000000ff */
[----:B------:R-:W-:Y:S01]  /*6b90*/  @P5 STG.E.U16 desc[UR38][R4.64+0xc0], R72 ;  /* 0x0000c04804005986 */ /* 0x000fe2000c101526 */
[C---:B------:R-:W-:Y:S02]  /*6ba0*/  ISETP.GT.AND P5, PT, R0.reuse, 0x68, P0 ;  /* 0x000000680000780c */ /* 0x040fe400007a4270 */
[C---:B0-----:R-:W-:Y:S01]  /*6bb0*/  LEA R6, P3, R121.reuse, R4, 0x1 ;  /* 0x0000000479067211 */ /* 0x041fe200078608ff */
[----:B------:R-:W-:Y:S01]  /*6bc0*/  @P4 STG.E.U16 desc[UR38][R4.64+0xc2], R73 ;  /* 0x0000c24904004986 */ /* 0x000fe2000c101526 */
[----:B------:R-:W-:Y:S02]  /*6bd0*/  F2FP.F16.F32.PACK_AB R85, RZ, R85 ;  /* 0x00000055ff55723e */ /* 0x000fe400000000ff */
[----:B------:R-:W-:Y:S02]  /*6be0*/  LEA.HI.X R7, R121, R5, R160, 0x1, P3 ;  /* 0x0000000579077211 */ /* 0x000fe400018f0ca0 */
[----:B------:R-:W-:-:S02]  /*6bf0*/  ISETP.GT.AND P3, PT, R0, 0x61, P1 ;  /* 0x000000610000780c */ /* 0x000fc40000f64270 */
[----:B------:R-:W-:Y:S01]  /*6c00*/  F2FP.F16.F32.PACK_AB R86, RZ, R86 ;  /* 0x00000056ff56723e */ /* 0x000fe200000000ff */
[----:B------:R0:W-:Y:S01]  /*6c10*/  @P2 STG.E.U16 desc[UR38][R6.64], R74 ;  /* 0x0000004a06002986 */ /* 0x0001e2000c101526 */
[----:B------:R-:W-:Y:S02]  /*6c20*/  ISETP.GT.AND P2, PT, R0, 0x69, P0 ;  /* 0x000000690000780c */ /* 0x000fe40000744270 */
[----:B------:R-:W-:Y:S02]  /*6c30*/  F2FP.F16.F32.PACK_AB R87, RZ, R87 ;  /* 0x00000057ff57723e */ /* 0x000fe400000000ff */
[----:B0-----:R-:W-:-:S04]  /*6c40*/  LEA R6, P4, R122, R4, 0x1 ;  /* 0x000000047a067211 */ /* 0x001fc800078808ff */
[----:B------:R-:W-:Y:S02]  /*6c50*/  LEA.HI.X R7, R122, R5, R161, 0x1, P4 ;  /* 0x000000057a077211 */ /* 0x000fe400020f0ca1 */
[----:B------:R-:W-:-:S03]  /*6c60*/  ISETP.GT.AND P4, PT, R0, 0x68, P1 ;  /* 0x000000680000780c */ /* 0x000fc60000f84270 */
[----:B------:R0:W-:Y:S01]  /*6c70*/  @P3 STG.E.U16 desc[UR38][R6.64], R75 ;  /* 0x0000004b06003986 */ /* 0x0001e2000c101526 */
[----:B------:R-:W-:-:S03]  /*6c80*/  ISETP.GT.AND P3, PT, R0, 0x69, P1 ;  /* 0x000000690000780c */ /* 0x000fc60000f64270 */
[----:B------:R-:W-:Y:S04]  /*6c90*/  @P5 STG.E.U16 desc[UR38][R4.64+0xd0], R76 ;  /* 0x0000d04c04005986 */ /* 0x000fe8000c101526 */
[----:B------:R-:W-:Y:S01]  /*6ca0*/  @P2 STG.E.U16 desc[UR38][R4.64+0xd2], R77 ;  /* 0x0000d24d04002986 */ /* 0x000fe2000c101526 */
[CC--:B------:R-:W-:Y:S02]  /*6cb0*/  LEA R8, P2, R123.reuse, R4.reuse, 0x1 ;  /* 0x000000047b087211 */ /* 0x0c0fe400078408ff */
[----:B0-----:R-:W-:Y:S02]  /*6cc0*/  LEA R6, P5, R124, R4, 0x1 ;  /* 0x000000047c067211 */ /* 0x001fe400078a08ff */
[----:B------:R-:W-:Y:S02]  /*6cd0*/  LEA.HI.X R9, R123, R5, R162, 0x1, P2 ;  /* 0x000000057b097211 */ /* 0x000fe400010f0ca2 */
[----:B------:R-:W-:-:S02]  /*6ce0*/  ISETP.GT.AND P2, PT, R0, 0x70, P0 ;  /* 0x000000700000780c */ /* 0x000fc40000744270 */
[----:B------:R-:W-:Y:S01]  /*6cf0*/  LEA.HI.X R7, R124, R5, R163, 0x1, P5 ;  /* 0x000000057c077211 */ /* 0x000fe200028f0ca3 */
[----:B------:R-:W-:Y:S01]  /*6d00*/  @P4 STG.E.U16 desc[UR38][R8.64], R78 ;  /* 0x0000004e08004986 */ /* 0x000fe2000c101526 */
[C---:B------:R-:W-:Y:S02]  /*6d10*/  ISETP.GT.AND P5, PT, R0.reuse, 0x71, P0 ;  /* 0x000000710000780c */ /* 0x040fe400007a4270 */
[----:B------:R-:W-:Y:S01]  /*6d20*/  ISETP.GT.AND P4, PT, R0, 0x70, P1 ;  /* 0x000000700000780c */ /* 0x000fe20000f84270 */
[----:B------:R0:W-:Y:S01]  /*6d30*/  @P3 STG.E.U16 desc[UR38][R6.64], R79 ;  /* 0x0000004f06003986 */ /* 0x0001e2000c101526 */
[----:B------:R-:W-:-:S04]  /*6d40*/  LEA R10, P3, R125, R4, 0x1 ;  /* 0x000000047d0a7211 */ /* 0x000fc800078608ff */
[----:B------:R-:W-:Y:S01]  /*6d50*/  LEA.HI.X R11, R125, R5, R164, 0x1, P3 ;  /* 0x000000057d0b7211 */ /* 0x000fe200018f0ca4 */
[----:B------:R-:W-:Y:S01]  /*6d60*/  @P2 STG.E.U16 desc[UR38][R4.64+0xe0], R80 ;  /* 0x0000e05004002986 */ /* 0x000fe2000c101526 */
[C---:B------:R-:W-:Y:S02]  /*6d70*/  ISETP.GT.AND P2, PT, R0.reuse, 0x71, P1 ;  /* 0x000000710000780c */ /* 0x040fe40000f44270 */
[C---:B------:R-:W-:Y:S01]  /*6d80*/  ISETP.GT.AND P3, PT, R0.reuse, 0x78, P0 ;  /* 0x000000780000780c */ /* 0x040fe20000764270 */
[----:B------:R-:W-:Y:S01]  /*6d90*/  @P5 STG.E.U16 desc[UR38][R4.64+0xe2], R81 ;  /* 0x0000e25104005986 */ /* 0x000fe2000c101526 */
[----:B------:R-:W-:-:S03]  /*6da0*/  ISETP.GT.AND P0, PT, R0, 0x79, P0 ;  /* 0x000000790000780c */ /* 0x000fc60000704270 */
[----:B------:R1:W-:Y:S01]  /*6db0*/  @P4 STG.E.U16 desc[UR38][R10.64], R82 ;  /* 0x000000520a004986 */ /* 0x0003e2000c101526 */
[----:B0-----:R-:W-:-:S04]  /*6dc0*/  LEA R6, P4, R126, R4, 0x1 ;  /* 0x000000047e067211 */ /* 0x001fc800078808ff */
[----:B------:R-:W-:Y:S02]  /*6dd0*/  LEA.HI.X R7, R126, R5, R165, 0x1, P4 ;  /* 0x000000057e077211 */ /* 0x000fe400020f0ca5 */
[C---:B------:R-:W-:Y:S02]  /*6de0*/  ISETP.GT.AND P4, PT, R0.reuse, 0x78, P1 ;  /* 0x000000780000780c */ /* 0x040fe40000f84270 */
[----:B------:R-:W-:Y:S01]  /*6df0*/  ISETP.GT.AND P1, PT, R0, 0x79, P1 ;  /* 0x000000790000780c */ /* 0x000fe20000f24270 */
[----:B------:R3:W-:Y:S01]  /*6e00*/  @P2 STG.E.U16 desc[UR38][R6.64], R83 ;  /* 0x0000005306002986 */ /* 0x0007e2000c101526 */
[----:B------:R-:W-:-:S03]  /*6e10*/  LEA R8, P2, R127, R4, 0x1 ;  /* 0x000000047f087211 */ /* 0x000fc600078408ff */
[----:B------:R3:W-:Y:S01]  /*6e20*/  @P3 STG.E.U16 desc[UR38][R4.64+0xf0], R84 ;  /* 0x0000f05404003986 */ /* 0x0007e2000c101526 */
[C---:B-1----:R-:W-:Y:S02]  /*6e30*/  LEA R10, P3, R128.reuse, R4, 0x1 ;  /* 0x00000004800a7211 */ /* 0x042fe400078608ff */
[-C--:B------:R-:W-:Y:S01]  /*6e40*/  LEA.HI.X R9, R127, R5.reuse, R166, 0x1, P2 ;  /* 0x000000057f097211 */ /* 0x080fe200010f0ca6 */
[----:B------:R3:W-:Y:S01]  /*6e50*/  @P0 STG.E.U16 desc[UR38][R4.64+0xf2], R85 ;  /* 0x0000f25504000986 */ /* 0x0007e2000c101526 */
[----:B------:R-:W-:-:S03]  /*6e60*/  LEA.HI.X R11, R128, R5, R167, 0x1, P3 ;  /* 0x00000005800b7211 */ /* 0x000fc600018f0ca7 */
[----:B------:R3:W-:Y:S04]  /*6e70*/  @P4 STG.E.U16 desc[UR38][R8.64], R86 ;  /* 0x0000005608004986 */ /* 0x0007e8000c101526 */
[----:B------:R3:W-:Y:S02]  /*6e80*/  @P1 STG.E.U16 desc[UR38][R10.64], R87 ;  /* 0x000000570a001986 */ /* 0x0007e4000c101526 */
.L_x_1036:
[----:B------:R-:W-:Y:S05]  /*6e90*/  BSYNC B0 ;  /* 0x0000000000007941 */ /* 0x000fea0003800000 */
.L_x_910:
[----:B------:R-:W-:Y:S01]  /*6ea0*/  IADD3 R16, P0, R16, UR36, RZ ;  /* 0x0000002410107c10 */ /* 0x000fe2000ff1e0ff */
[----:B------:R-:W-:Y:S01]  /*6eb0*/  ULDC.64 UR4, c[0x0][0x650] ;  /* 0x0001940000047ab9 */ /* 0x000fe20000000a00 */
[----:B--2---:R-:W-:Y:S01]  /*6ec0*/  PRMT R0, RZ, 0x7610, R0 ;  /* 0x00007610ff007816 */ /* 0x004fe20000000000 */
[----:B------:R-:W-:Y:S01]  /*6ed0*/  IMAD.MOV.U32 R89, RZ, RZ, -0x1 ;  /* 0xffffffffff597424 */ /* 0x000fe200078e00ff */
[----:B------:R-:W-:Y:S01]  /*6ee0*/  IADD3.X R17, R17, UR42, RZ, P0, !PT ;  /* 0x0000002a11117c10 */ /* 0x000fe200087fe4ff */
[----:B------:R-:W-:Y:S01]  /*6ef0*/  IMAD.MOV.U32 R88, RZ, RZ, -0x1 ;  /* 0xffffffffff587424 */ /* 0x000fe200078e00ff */
[----:B------:R-:W-:-:S04]  /*6f00*/  ISETP.GE.U32.AND P0, PT, R16, UR4, PT ;  /* 0x0000000410007c0c */ /* 0x000fc8000bf06070 */
[----:B------:R-:W-:-:S13]  /*6f10*/  ISETP.GE.U32.AND.EX P0, PT, R17, UR5, PT, P0 ;  /* 0x0000000511007c0c */ /* 0x000fda000bf06100 */
[----:B------:R-:W-:Y:S05]  /*6f20*/  @P0 BRA `(.L_x_1037) ;  /* 0x0000000400640947 */ /* 0x000fea0003800000 */
[----:B-----5:R-:W2:Y:S01]  /*6f30*/  LDC.64 R12, c[0x0][0x628] ;  /* 0x00018a00ff0c7b82 */ /* 0x020ea20000000a00 */
[----:B------:R-:W4:Y:S01]  /*6f40*/  S2R R14, SR_CTAID.X ;  /* 0x00000000000e7919 */ /* 0x000f220000002500 */
[----:B---3--:R-:W-:Y:S02]  /*6f50*/  IMAD.MOV.U32 R10, RZ, RZ, R16 ;  /* 0x000000ffff0a7224 */ /* 0x008fe400078e0010 */
[----:B------:R-:W-:Y:S01]  /*6f60*/  IMAD.MOV.U32 R11, RZ, RZ, R17 ;  /* 0x000000ffff0b7224 */ /* 0x000fe200078e0011 */
[----:B------:R-:W3:Y:S03]  /*6f70*/  S2R R20, SR_CTAID.Y ;  /* 0x0000000000147919 */ /* 0x000ee60000002600 */
[----:B------:R-:W0:Y:S08]  /*6f80*/  LDC R0, c[0x0][0x630] ;  /* 0x00018c00ff007b82 */ /* 0x000e300000000800 */
[----:B------:R-:W0:Y:S01]  /*6f90*/  LDC.64 R6, c[0x0][0x620] ;  /* 0x00018800ff067b82 */ /* 0x000e220000000a00 */
[----:B--2---:R-:W-:-:S04]  /*6fa0*/  ISETP.NE.U32.AND P0, PT, R12, RZ, PT ;  /* 0x000000ff0c00720c */ /* 0x004fc80003f05070 */
[----:B------:R-:W-:-:S13]  /*6fb0*/  ISETP.NE.AND.EX P0, PT, R13, RZ, PT, P0 ;  /* 0x000000ff0d00720c */ /* 0x000fda0003f05300 */
[----:B0--34-:R-:W-:Y:S05]  /*6fc0*/  @!P0 BRA `(.L_x_1038) ;  /* 0x0000000000288947 */ /* 0x019fea0003800000 */
[----:B------:R-:W0:Y:S02]  /*6fd0*/  LDC R3, c[0x0][0x634] ;  /* 0x00018d00ff037b82 */ /* 0x000e240000000800 */
[----:B0-----:R-:W-:-:S05]  /*6fe0*/  IADD3 R3, P0, R16, R3, RZ ;  /* 0x0000000310037210 */ /* 0x001fca0007f1e0ff */
[----:B------:R-:W-:-:S04]  /*6ff0*/  IMAD.X R15, RZ, RZ, R17, P0 ;  /* 0x000000ffff0f7224 */ /* 0x000fc800000e0611 */
[----:B-1----:R-:W-:-:S04]  /*7000*/  IMAD.WIDE.U32 R4, R15, R12, RZ ;  /* 0x0000000c0f047225 */ /* 0x002fc800078e00ff */
[----:B------:R-:W-:-:S04]  /*7010*/  IMAD.WIDE.U32 R8, P0, R3, R13, R4 ;  /* 0x0000000d03087225 */ /* 0x000fc80007800004 */
[----:B------:R-:W-:-:S04]  /*7020*/  IMAD.WIDE.U32 R4, R3, R12, RZ ;  /* 0x0000000c03047225 */ /* 0x000fc800078e00ff */
[----:B------:R-:W-:Y:S01]  /*7030*/  IMAD.X R11, RZ, RZ, RZ, P0 ;  /* 0x000000ffff0b7224 */ /* 0x000fe200000e06ff */
[----:B------:R-:W-:Y:S01]  /*7040*/  IADD3 RZ, P0, R5, R8, RZ ;  /* 0x0000000805ff7210 */ /* 0x000fe20007f1e0ff */
[----:B------:R-:W-:-:S04]  /*7050*/  IMAD.MOV.U32 R10, RZ, RZ, R9 ;  /* 0x000000ffff0a7224 */ /* 0x000fc800078e0009 */
[----:B------:R-:W-:-:S08]  /*7060*/  IMAD.WIDE.U32.X R10, R15, R13, R10, P0 ;  /* 0x0000000d0f0a7225 */ /* 0x000fd000000e040a */
.L_x_1038:
[-CC-:B------:R-:W-:Y:S01]  /*7070*/  SHF.R.U64 R88, R10, R0.reuse, R11.reuse ;  /* 0x000000000a587219 */ /* 0x180fe2000000120b */
[----:B-1----:R-:W0:Y:S01]  /*7080*/  LDC.64 R4, c[0x0][0x640] ;  /* 0x00019000ff047b82 */ /* 0x002e220000000a00 */
[----:B------:R-:W-:Y:S01]  /*7090*/  SHF.R.U32.HI R0, RZ, R0, R11 ;  /* 0x00000000ff007219 */ /* 0x000fe2000001160b */
[----:B------:R-:W-:Y:S01]  /*70a0*/  ULDC UR4, c[0x0][0x150] ;  /* 0x0000540000047ab9 */ /* 0x000fe20000000800 */
[----:B------:R-:W-:-:S05]  /*70b0*/  IADD3 R3, P0, RZ, -R88, RZ ;  /* 0x80000058ff037210 */ /* 0x000fca0007f1e0ff */
[----:B------:R-:W1:Y:S01]  /*70c0*/  LDC R10, c[0x0][0x618] ;  /* 0x00018600ff0a7b82 */ /* 0x000e620000000800 */
[----:B------:R-:W-:Y:S01]  /*70d0*/  IMAD.X R11, RZ, RZ, ~R0, P0 ;  /* 0x000000ffff0b7224 */ /* 0x000fe200000e0e00 */
[----:B------:R-:W-:Y:S01]  /*70e0*/  I2FP.F32.U32 R0, R14 ;  /* 0x0000000e00007245 */ /* 0x000fe20000201000 */
[----:B------:R-:W-:-:S04]  /*70f0*/  IMAD.WIDE.U32 R8, R3, R6, R16 ;  /* 0x0000000603087225 */ /* 0x000fc800078e0010 */
[----:B------:R-:W-:Y:S01]  /*7100*/  IMAD R6, R11, R6, RZ ;  /* 0x000000060b067224 */ /* 0x000fe200078e02ff */
[----:B------:R-:W2:Y:S01]  /*7110*/  LDC R24, c[0x0][0x608] ;  /* 0x00018200ff187b82 */ /* 0x000ea20000000800 */
[----:B------:R-:W-:Y:S01]  /*7120*/  FMUL R0, R0, UR4 ;  /* 0x0000000400007c20 */ /* 0x000fe20008400000 */
[----:B------:R-:W-:Y:S01]  /*7130*/  ULDC UR4, c[0x0][0x154] ;  /* 0x0000550000047ab9 */ /* 0x000fe20000000800 */
[----:B------:R-:W-:Y:S01]  /*7140*/  IMAD R3, R3, R7, R6 ;  /* 0x0000000703037224 */ /* 0x000fe200078e0206 */
[----:B------:R-:W-:Y:S01]  /*7150*/  I2FP.F32.U32 R7, R20 ;  /* 0x0000001400077245 */ /* 0x000fe20000201000 */
[----:B------:R-:W3:Y:S02]  /*7160*/  F2I.U32.TRUNC.NTZ R6, R0 ;  /* 0x0000000000067305 */ /* 0x000ee4000020f000 */
[----:B------:R-:W-:Y:S01]  /*7170*/  IMAD.IADD R3, R9, 0x1, R3 ;  /* 0x0000000109037824 */ /* 0x000fe200078e0203 */
[----:B------:R-:W4:Y:S01]  /*7180*/  LDC R29, c[0x0][0x658] ;  /* 0x00019600ff1d7b82 */ /* 0x000f220000000800 */
[----:B0-----:R-:W-:Y:S01]  /*7190*/  ISETP.NE.U32.AND P0, PT, R4, RZ, PT ;  /* 0x000000ff0400720c */ /* 0x001fe20003f05070 */
[----:B------:R-:W-:-:S03]  /*71a0*/  FMUL R7, R7, UR4 ;  /* 0x0000000407077c20 */ /* 0x000fc60008400000 */
[----:B------:R-:W-:-:S03]  /*71b0*/  ISETP.NE.AND.EX P0, PT, R5, RZ, PT, P0 ;  /* 0x000000ff0500720c */ /* 0x000fc60003f05300 */
[----:B------:R-:W0:Y:S01]  /*71c0*/  LDC R11, c[0x0][0x144] ;  /* 0x00005100ff0b7b82 */ /* 0x000e220000000800 */
[-CC-:B-1----:R-:W-:Y:S01]  /*71d0*/  SHF.R.U64 R12, R8, R10.reuse, R3.reuse ;  /* 0x0000000a080c7219 */ /* 0x182fe20000001203 */
[----:B------:R-:W-:Y:S01]  /*71e0*/  IMAD.MOV.U32 R8, RZ, RZ, 0x1 ;  /* 0x00000001ff087424 */ /* 0x000fe200078e00ff */
[----:B------:R-:W-:Y:S01]  /*71f0*/  SHF.R.U32.HI R3, RZ, R10, R3 ;  /* 0x0000000aff037219 */ /* 0x000fe20000011603 */
[----:B---3--:R-:W-:-:S04]  /*7200*/  IMAD.MOV R6, RZ, RZ, -R6 ;  /* 0x000000ffff067224 */ /* 0x008fc800078e0a06 */
[----:B------:R-:W1:Y:S01]  /*7210*/  LDC R25, c[0x0][0x148] ;  /* 0x00005200ff197b82 */ /* 0x000e620000000800 */
[-CC-:B--2---:R-:W-:Y:S02]  /*7220*/  SHF.R.U64 R15, R12, R24.reuse, R3.reuse ;  /* 0x000000180c0f7219 */ /* 0x184fe40000001203 */
[----:B------:R-:W-:Y:S02]  /*7230*/  SHF.R.U32.HI R0, RZ, R24, R3 ;  /* 0x00000018ff007219 */ /* 0x000fe40000011603 */
[----:B------:R2:W3:Y:S03]  /*7240*/  F2I.U32.TRUNC.NTZ R24, R7 ;  /* 0x0000000700187305 */ /* 0x0004e6000020f000 */
[----:B------:R-:W1:Y:S01]  /*7250*/  LDC R26, c[0x0][0x600] ;  /* 0x00018000ff1a7b82 */ /* 0x000e620000000800 */
[-CC-:B----4-:R-:W-:Y:S02]  /*7260*/  SHF.R.U64 R21, R15, R29.reuse, R0.reuse ;  /* 0x0000001d0f157219 */ /* 0x190fe40000001200 */
[----:B------:R-:W-:-:S02]  /*7270*/  SHF.R.U32.HI R13, RZ, R29, R0 ;  /* 0x0000001dff0d7219 */ /* 0x000fc40000011600 */
[----:B------:R-:W-:Y:S01]  /*7280*/  SHF.L.U32 R90, R8, R29, RZ ;  /* 0x0000001d085a7219 */ /* 0x000fe200000006ff */
[----:B------:R-:W-:Y:S02]  /*7290*/  IMAD.MOV.U32 R0, RZ, RZ, R21 ;  /* 0x000000ffff007224 */ /* 0x000fe400078e0015 */
[----:B------:R-:W4:Y:S01]  /*72a0*/  LDC R28, c[0x0][0x648] ;  /* 0x00019200ff1c7b82 */ /* 0x000f220000000800 */
[----:B0-----:R-:W-:Y:S02]  /*72b0*/  IMAD R27, R11, R6, R14 ;  /* 0x000000060b1b7224 */ /* 0x001fe400078e020e */
[----:B------:R-:W-:-:S05]  /*72c0*/  IMAD.MOV.U32 R3, RZ, RZ, R13 ;  /* 0x000000ffff037224 */ /* 0x000fca00078e000d */
[----:B------:R-:W0:Y:S08]  /*72d0*/  LDC R30, c[0x0][0x638] ;  /* 0x00018e00ff1e7b82 */ /* 0x000e300000000800 */
[----:B------:R-:W0:Y:S01]  /*72e0*/  LDC R31, c[0x0][0x610] ;  /* 0x00018400ff1f7b82 */ /* 0x000e220000000800 */
[----:B-123--:R-:W-:Y:S05]  /*72f0*/  @!P0 BRA `(.L_x_1039) ;  /* 0x0000000000308947 */ /* 0x00efea0003800000 */
[----:B------:R-:W1:Y:S02]  /*7300*/  LDC R0, c[0x0][0x64c] ;  /* 0x00019300ff007b82 */ /* 0x000e640000000800 */
[----:B-1----:R-:W-:-:S05]  /*7310*/  IADD3 R3, P0, R21, R0, RZ ;  /* 0x0000000015037210 */ /* 0x002fca0007f1e0ff */
[----:B------:R-:W-:-:S04]  /*7320*/  IMAD.X R13, RZ, RZ, R13, P0 ;  /* 0x000000ffff0d7224 */ /* 0x000fc800000e060d */
[----:B------:R-:W-:-:S04]  /*7330*/  IMAD.WIDE.U32 R6, R13, R4, RZ ;  /* 0x000000040d067225 */ /* 0x000fc800078e00ff */
        /* <DEDUP_REMOVED lines=8> */
.L_x_1039:
[----:B------:R-:W-:Y:S01]  /*73c0*/  ISETP.NE.AND P0, PT, R2, 0x1, PT ;  /* 0x000000010200780c */ /* 0x000fe20003f05270 */
[----:B------:R-:W-:Y:S01]  /*73d0*/  VIADD R5, R26, 0xffffffff ;  /* 0xffffffff1a057836 */ /* 0x000fe20000000000 */
[----:B----4-:R-:W-:Y:S01]  /*73e0*/  SHF.R.U64 R3, R0, R28, R3 ;  /* 0x0000001c00037219 */ /* 0x010fe20000001203 */
[----:B------:R-:W-:Y:S01]  /*73f0*/  IMAD.MOV R24, RZ, RZ, -R24 ;  /* 0x000000ffff187224 */ /* 0x000fe200078e0a18 */
[----:B------:R-:W-:-:S03]  /*7400*/  LOP3.LUT R0, R15, R168, RZ, 0xc0, !PT ;  /* 0x000000a80f007212 */ /* 0x000fc600078ec0ff */
[----:B------:R-:W-:Y:S02]  /*7410*/  IMAD.MOV R4, RZ, RZ, -R3 ;  /* 0x000000ffff047224 */ /* 0x000fe400078e0a03 */
[----:B------:R-:W-:Y:S01]  /*7420*/  IMAD R90, R90, R3, R0 ;  /* 0x000000035a5a7224 */ /* 0x000fe200078e0200 */
[----:B------:R-:W-:Y:S01]  /*7430*/  LOP3.LUT R3, R12, R5, RZ, 0xc0, !PT ;  /* 0x000000050c037212 */ /* 0x000fe200078ec0ff */
[----:B0-----:R-:W-:Y:S02]  /*7440*/  IMAD R0, R4, R30, R21 ;  /* 0x0000001e04007224 */ /* 0x001fe400078e0215 */
[----:B------:R-:W-:Y:S02]  /*7450*/  @P0 IMAD R27, R25, R24, R20 ;  /* 0x00000018191b0224 */ /* 0x000fe400078e0214 */
[----:B------:R-:W-:Y:S02]  /*7460*/  IMAD R3, R0, R26, R3 ;  /* 0x0000001a00037224 */ /* 0x000fe400078e0203 */
[----:B------:R-:W-:-:S02]  /*7470*/  IMAD R90, R90, R31, R27 ;  /* 0x0000001f5a5a7224 */ /* 0x000fc400078e021b */
[----:B------:R-:W-:-:S03]  /*7480*/  IMAD.MOV.U32 R4, RZ, RZ, 0x1 ;  /* 0x00000001ff047424 */ /* 0x000fc600078e00ff */
[----:B------:R-:W-:Y:S02]  /*7490*/  SEL R89, R3, R90, !P0 ;  /* 0x0000005a03597207 */ /* 0x000fe40004000000 */
[----:B------:R-:W-:Y:S02]  /*74a0*/  PRMT R0, R4, 0x7610, R0 ;  /* 0x0000761004007816 */ /* 0x000fe40000000000 */
[----:B------:R-:W-:-:S07]  /*74b0*/  SEL R90, R90, R3, !P0 ;  /* 0x000000035a5a7207 */ /* 0x000fce0004000000 */
.L_x_1037:
[----:B------:R-:W-:-:S13]  /*74c0*/  LOP3.LUT P0, RZ, R0, 0xff, RZ, 0xc0, !PT ;  /* 0x000000ff00ff7812 */ /* 0x000fda000780c0ff */
[----:B------:R-:W-:Y:S05]  /*74d0*/  @P0 BRA `(.L_x_1040) ;  /* 0xffffffa400440947 */ /* 0x000fea000383ffff */
[----:B------:R-:W-:Y:S05]  /*74e0*/  EXIT ;  /* 0x000000000000794d */ /* 0x000fea0003800000 */
.L_x_883:
        /* <DEDUP_REMOVED lines=26> */
.L_x_1042:
[----:B------:R-:W0:Y:S01]  /*7690*/  LDC.64 R28, c[0x0][0x640] ;  /* 0x00019000ff1c7b82 */ /* 0x000e220000000a00 */
[-CC-:B------:R-:W-:Y:S01]  /*76a0*/  SHF.R.U64 R21, R12, R22.reuse, R13.reuse ;  /* 0x000000160c157219 */ /* 0x180fe2000000120d */
[----:B------:R-:W-:Y:S01]  /*76b0*/  IMAD.MOV.U32 R30, RZ, RZ, 0x1 ;  /* 0x00000001ff1e7424 */ /* 0x000fe200078e00ff */
[----:B------:R-:W-:Y:S02]  /*76c0*/  SHF.R.U32.HI R6, RZ, R22, R13 ;  /* 0x00000016ff067219 */ /* 0x000fe4000001160d */
[----:B------:R-:W-:-:S03]  /*76d0*/  IADD3 R11, P0, RZ, -R21, RZ ;  /* 0x80000015ff0b7210 */ /* 0x000fc60007f1e0ff */
[----:B------:R-:W1:Y:S02]  /*76e0*/  LDC R12, c[0x0][0x618] ;  /* 0x00018600ff0c7b82 */ /* 0x000e640000000800 */
[----:B------:R-:W-:-:S04]  /*76f0*/  IMAD.X R7, RZ, RZ, ~R6, P0 ;  /* 0x000000ffff077224 */ /* 0x000fc800000e0e06 */
[-C--:B------:R-:W-:Y:S02]  /*7700*/  IMAD R10, R7, R24.reuse, RZ ;  /* 0x00000018070a7224 */ /* 0x080fe400078e02ff */
[----:B------:R-:W2:Y:S01]  /*7710*/  LDC R22, c[0x0][0x608] ;  /* 0x00018200ff167b82 */ /* 0x000ea20000000800 */
[----:B------:R-:W-:-:S04]  /*7720*/  IMAD.WIDE.U32 R6, R11, R24, R16 ;  /* 0x000000180b067225 */ /* 0x000fc800078e0010 */
        /* <DEDUP_REMOVED lines=30> */
.L_x_1043:
[----:B------:R-:W-:Y:S01]  /*7910*/  ISETP.NE.AND P0, PT, R2, 0x1, PT ;  /* 0x000000010200780c */ /* 0x000fe20003f05270 */
[----:B0-----:R-:W-:Y:S01]  /*7920*/  VIADD R13, R24, 0xffffffff ;  /* 0xffffffff180d7836 */ /* 0x001fe20000000000 */
[----:B-1----:R-:W-:Y:S01]  /*7930*/  SHF.R.U64 R6, R6, R25, R7 ;  /* 0x0000001906067219 */ /* 0x002fe20000001207 */
[----:B------:R-:W-:Y:S01]  /*7940*/  IMAD.MOV.U32 R10, RZ, RZ, 0x1 ;  /* 0x00000001ff0a7424 */ /* 0x000fe200078e00ff */
        /* <DEDUP_REMOVED lines=9> */
[----:B------:R-:W-:-:S03]  /*79e0*/  IMAD.MOV.U32 R6, RZ, RZ, R21 ;  /* 0x000000ffff067224 */ /* 0x000fc600078e0015 */
[----:B------:R-:W-:Y:S02]  /*79f0*/  SEL R7, R13, R8, !P0 ;  /* 0x000000080d077207 */ /* 0x000fe40004000000 */
[----:B------:R-:W-:-:S07]  /*7a00*/  SEL R13, R8, R13, !P0 ;  /* 0x0000000d080d7207 */ /* 0x000fce0004000000 */
.L_x_1041:
[----:B------:R-:W-:-:S08]  /*7a10*/  NOP ;  /* 0x0000000000007918 */ /* 0x000fd00000000000 */
[----:B------:R-:W0:-:S00]  /*7a20*/  USETMAXREG.DEALLOC.CTAPOOL 0x28 ;  /* 0x00000028000079c8 */ /* 0x000e0000080e0500 */
[----:B0-----:R-:W-:-:S13]  /*7a30*/  ISETP.NE.AND P0, PT, R3, RZ, PT ;  /* 0x000000ff0300720c */ /* 0x001fda0003f05270 */
[----:B------:R-:W-:Y:S05]  /*7a40*/  @P0 EXIT ;  /* 0x000000000000094d */ /* 0x000fea0003800000 */
[----:B------:R-:W-:Y:S01]  /*7a50*/  LOP3.LUT P0, RZ, R10, 0xff, RZ, 0xc0, !PT ;  /* 0x000000ff0aff7812 */ /* 0x000fe2000780c0ff */
[----:B------:R-:W-:Y:S02]  /*7a60*/  IMAD.MOV.U32 R3, RZ, RZ, 0x1 ;  /* 0x00000001ff037424 */ /* 0x000fe400078e00ff */
[----:B------:R-:W-:-:S10]  /*7a70*/  IMAD.MOV.U32 R8, RZ, RZ, RZ ;  /* 0x000000ffff087224 */ /* 0x000fd400078e00ff */
[----:B------:R-:W-:Y:S05]  /*7a80*/  @!P0 BRA `(.L_x_1044) ;  /* 0x0000001000188947 */ /* 0x000fea0003800000 */
[----:B------:R-:W0:Y:S01]  /*7a90*/  LDC R3, c[0x0][0x28c] ;  /* 0x0000a300ff037b82 */ /* 0x000e220000000800 */
[----:B------:R-:W-:Y:S01]  /*7aa0*/  UMOV UR7, 0x1 ;  /* 0x0000000100077882 */ /* 0x000fe20000000000 */
[----:B------:R-:W-:Y:S01]  /*7ab0*/  ULDC UR15, c[0x0][0x658] ;  /* 0x00019600000f7ab9 */ /* 0x000fe20000000800 */
[----:B------:R-:W-:Y:S01]  /*7ac0*/  UMOV UR6, 0xffffffff ;  /* 0xffffffff00067882 */ /* 0x000fe20000000000 */
[----:B------:R-:W-:Y:S01]  /*7ad0*/  BSSY B0, `(.L_x_1044) ;  /* 0x0000101000007945 */ /* 0x000fe20003800000 */
[----:B------:R-:W-:Y:S01]  /*7ae0*/  USHF.L.U32 UR6, UR6, UR15, URZ ;  /* 0x0000000f06067299 */ /* 0x000fe2000800063f */
[----:B------:R-:W-:Y:S01]  /*7af0*/  IMAD.MOV.U32 R10, RZ, RZ, 0x1 ;  /* 0x00000001ff0a7424 */ /* 0x000fe200078e00ff */
[----:B------:R-:W-:Y:S01]  /*7b00*/  LOP3.LUT R9, R19, 0x2, RZ, 0xfc, !PT ;  /* 0x0000000213097812 */ /* 0x000fe200078efcff */
[----:B------:R-:W1:Y:S01]  /*7b10*/  S2UR UR5, SR_CgaCtaId ;  /* 0x00000000000579c3 */ /* 0x000e620000008800 */
[----:B------:R-:W-:Y:S01]  /*7b20*/  IMAD.MOV.U32 R8, RZ, RZ, RZ ;  /* 0x000000ffff087224 */ /* 0x000fe200078e00ff */
[----:B------:R-:W-:Y:S01]  /*7b30*/  ULDC UR14, c[0x0][0x600] ;  /* 0x00018000000e7ab9 */ /* 0x000fe20000000800 */
[----:B------:R-:W-:Y:S01]  /*7b40*/  UMOV UR31, 0x5 ;  /* 0x00000005001f7882 */ /* 0x000fe20000000000 */
[----:B------:R-:W-:-:S02]  /*7b50*/  UIADD3 UR14, UR14, -0x1, URZ ;  /* 0xffffffff0e0e7890 */ /* 0x000fc4000fffe03f */
[----:B------:R-:W-:Y:S02]  /*7b60*/  USHF.L.U32 UR15, UR7, UR15, URZ ;  /* 0x0000000f070f7299 */ /* 0x000fe4000800063f */
[----:B------:R-:W-:Y:S01]  /*7b70*/  ULOP3.LUT UR23, URZ, UR6, URZ, 0x33, !UPT ;  /* 0x000000063f177292 */ /* 0x000fe2000f8e333f */
[----:B------:R-:W-:Y:S01]  /*7b80*/  ULDC.64 UR38, c[0x0][0x198] ;  /* 0x0000660000267ab9 */ /* 0x000fe20000000a00 */
[----:B0-----:R-:W-:-:S05]  /*7b90*/  VIADD R3, R3, 0x3f ;  /* 0x0000003f03037836 */ /* 0x001fca0000000000 */
[----:B------:R-:W-:Y:S01]  /*7ba0*/  SHF.R.S32.HI R4, RZ, 0x1f, R3 ;  /* 0x0000001fff047819 */ /* 0x000fe20000011403 */
[----:B-1----:R-:W-:-:S03]  /*7bb0*/  ULOP3.LUT UR4, UR5, 0x1, URZ, 0xc0, !UPT ;  /* 0x0000000105047892 */ /* 0x002fc6000f8ec03f */
[----:B------:R-:W-:Y:S01]  /*7bc0*/  LEA.HI R4, R4, R3, RZ, 0x6 ;  /* 0x0000000304047211 */ /* 0x000fe200078f30ff */
[----:B------:R-:W-:Y:S01]  /*7bd0*/  USHF.R.U32.HI UR33, URZ, 0x1, UR5 ;  /* 0x000000013f217899 */ /* 0x000fe20008011605 */
[----:B------:R-:W-:Y:S01]  /*7be0*/  IMAD.MOV.U32 R3, RZ, RZ, 0x1 ;  /* 0x00000001ff037424 */ /* 0x000fe200078e00ff */
[----:B------:R-:W-:Y:S01]  /*7bf0*/  USHF.L.U32 UR22, UR5, 0x5, URZ ;  /* 0x0000000505167899 */ /* 0x000fe2000800063f */
[----:B------:R-:W-:Y:S01]  /*7c00*/  SHF.R.S32.HI R11, RZ, 0x6, R4 ;  /* 0x00000006ff0b7819 */ /* 0x000fe20000011404 */
[----:B------:R-:W-:Y:S02]  /*7c10*/  USHF.L.U32 UR34, UR5, 0xb, URZ ;  /* 0x0000000b05227899 */ /* 0x000fe4000800063f */
[----:B------:R-:W-:Y:S02]  /*7c20*/  ULOP3.LUT UR5, UR5, 0xfffffffe, URZ, 0xc0, !UPT ;  /* 0xfffffffe05057892 */ /* 0x000fe4000f8ec03f */
[----:B------:R-:W-:Y:S01]  /*7c30*/  UISETP.GT.U32.AND UP0, UPT, UR4, 0xffff, UPT ;  /* 0x0000ffff0400788c */ /* 0x000fe2000bf04070 */
[----:B------:R-:W-:Y:S01]  /*7c40*/  VIADD R12, R11, 0x1 ;  /* 0x000000010b0c7836 */ /* 0x000fe20000000000 */
[----:B------:R-:W-:-:S02]  /*7c50*/  USHF.L.U32 UR30, UR7, UR5, URZ ;  /* 0x00000005071e7299 */ /* 0x000fc4000800063f */
[----:B------:R-:W-:Y:S02]  /*7c60*/  ULOP3.LUT UR5, UR5, 0x1, URZ, 0xfc, !UPT ;  /* 0x0000000105057892 */ /* 0x000fe4000f8efc3f */
[----:B------:R-:W-:Y:S02]  /*7c70*/  USEL UR4, UR4, 0xffff, !UP0 ;  /* 0x0000ffff04047887 */ /* 0x000fe4000c000000 */
[----:B------:R-:W-:Y:S02]  /*7c80*/  USHF.L.U32 UR5, UR7, UR5, URZ ;  /* 0x0000000507057299 */ /* 0x000fe4000800063f */
[----:B------:R-:W-:Y:S02]  /*7c90*/  ULOP3.LUT UR4, UR4, 0xffff, URZ, 0xc0, !UPT ;  /* 0x0000ffff04047892 */ /* 0x000fe4000f8ec03f */
[----:B------:R-:W-:Y:S02]  /*7ca0*/  ULOP3.LUT UR22, UR22, 0x20, URZ, 0xc0, !UPT ;  /* 0x0000002016167892 */ /* 0x000fe4000f8ec03f */
[----:B------:R-:W-:-:S02]  /*7cb0*/  ULOP3.LUT UR30, UR30, UR5, URZ, 0xfc, !UPT ;  /* 0x000000051e1e7292 */ /* 0x000fc4000f8efc3f */
[----:B------:R-:W-:-:S12]  /*7cc0*/  USHF.L.U32 UR31, UR31, UR4, URZ ;  /* 0x000000041f1f7299 */ /* 0x000fd8000800063f */
.L_x_1055:
[----:B------:R-:W-:-:S03]  /*7cd0*/  UMOV UR4, 0xffffffff ;  /* 0xffffffff00047882 */ /* 0x000fc60000000000 */
[----:B------:R-:W-:Y:S05]  /*7ce0*/  BRA.DIV UR4, `(.L_x_1045) ;  /* 0x0000001204d47947 */ /* 0x000fea000b800000 */
[----:B------:R-:W-:-:S13]  /*7cf0*/  ELECT P6, URZ, PT ;  /* 0x00000000003f782f */ /* 0x000fda00038c0000 */
.L_x_1069:
[----:B------:R-:W-:Y:S04]  /*7d00*/  BSSY B1, `(.L_x_1046) ;  /* 0x0000069000017945 */ /* 0x000fe80003800000 */
[----:B------:R-:W-:Y:S05]  /*7d10*/  @!P6 BRA `(.L_x_1047) ;  /* 0x00000004009ce947 */ /* 0x000fea0003800000 */
[----:B------:R-:W0:Y:S02]  /*7d20*/  LDC R4, c[0x0][0x28c] ;  /* 0x0000a300ff047b82 */ /* 0x000e240000000800 */
[----:B0-----:R-:W-:-:S13]  /*7d30*/  ISETP.GE.AND P0, PT, R4, 0x1, PT ;  /* 0x000000010400780c */ /* 0x001fda0003f06270 */
[----:B------:R-:W-:Y:S05]  /*7d40*/  @!P0 BRA `(.L_x_1047) ;  /* 0x0000000400908947 */ /* 0x000fea0003800000 */
[----:B------:R-:W-:Y:S01]  /*7d50*/  IABS R14, R18 ;  /* 0x00000012000e7213 */ /* 0x000fe20000000000 */
[----:B------:R-:W-:Y:S01]  /*7d60*/  IMAD.MOV.U32 R23, RZ, RZ, RZ ;  /* 0x000000ffff177224 */ /* 0x000fe200078e00ff */
[----:B------:R-:W-:Y:S01]  /*7d70*/  ISETP.GE.AND P2, PT, R7, RZ, PT ;  /* 0x000000ff0700720c */ /* 0x000fe20003f46270 */
[----:B------:R-:W-:Y:S01]  /*7d80*/  IMAD.U32 R25, RZ, RZ, UR22 ;  /* 0x00000016ff197e24 */ /* 0x000fe2000f8e00ff */
[----:B------:R-:W0:Y:S01]  /*7d90*/  I2F.RP R15, R14 ;  /* 0x0000000e000f7306 */ /* 0x000e220000209400 */
[----:B------:R-:W-:-:S07]  /*7da0*/  LEA R13, R13, UR33, 0x1 ;  /* 0x000000210d0d7c11 */ /* 0x000fce000f8e08ff */
[----:B0-----:R-:W0:Y:S02]  /*7db0*/  MUFU.RCP R15, R15 ;  /* 0x0000000f000f7308 */ /* 0x001e240000001000 */
[----:B0-----:R-:W-:-:S06]  /*7dc0*/  VIADD R4, R15, 0xffffffe ;  /* 0x0ffffffe0f047836 */ /* 0x001fcc0000000000 */
[----:B------:R0:W1:Y:S02]  /*7dd0*/  F2I.FTZ.U32.TRUNC.NTZ R5, R4 ;  /* 0x0000000400057305 */ /* 0x000064000021f000 */
[----:B0-----:R-:W-:Y:S02]  /*7de0*/  IMAD.MOV.U32 R4, RZ, RZ, RZ ;  /* 0x000000ffff047224 */ /* 0x001fe400078e00ff */
[----:B-1----:R-:W-:-:S04]  /*7df0*/  IMAD.MOV R21, RZ, RZ, -R5 ;  /* 0x000000ffff157224 */ /* 0x002fc800078e0a05 */
[----:B------:R-:W-:-:S04]  /*7e00*/  IMAD R21, R21, R14, RZ ;  /* 0x0000000e15157224 */ /* 0x000fc800078e02ff */
[----:B------:R-:W-:Y:S01]  /*7e10*/  IMAD.HI.U32 R20, R5, R21, R4 ;  /* 0x0000001505147227 */ /* 0x000fe200078e0004 */
[----:B------:R-:W-:Y:S02]  /*7e20*/  IABS R5, R7 ;  /* 0x0000000700057213 */ /* 0x000fe40000000000 */
[----:B------:R-:W-:-:S03]  /*7e30*/  IABS R21, R18 ;  /* 0x0000001200157213 */ /* 0x000fc60000000000 */
[----:B------:R-:W-:Y:S01]  /*7e40*/  IMAD.HI.U32 R4, R20, R5, RZ ;  /* 0x0000000514047227 */ /* 0x000fe200078e00ff */
[----:B------:R-:W-:-:S03]  /*7e50*/  LOP3.LUT R20, RZ, R18, RZ, 0x33, !PT ;  /* 0x00000012ff147212 */ /* 0x000fc600078e33ff */
[----:B------:R-:W-:Y:S02]  /*7e60*/  IMAD.MOV R15, RZ, RZ, -R21 ;  /* 0x000000ffff0f7224 */ /* 0x000fe400078e0a15 */
[----:B------:R-:W-:Y:S02]  /*7e70*/  IMAD.SHL.U32 R21, R13, 0x8, RZ ;  /* 0x000000080d157824 */ /* 0x000fe400078e00ff */
[----:B------:R-:W-:Y:S01]  /*7e80*/  IMAD R5, R4, R15, R5 ;  /* 0x0000000f04057224 */ /* 0x000fe200078e0205 */
[----:B------:R-:W-:Y:S01]  /*7e90*/  LOP3.LUT R15, R7, R18, RZ, 0x3c, !PT ;  /* 0x00000012070f7212 */ /* 0x000fe200078e3cff */
[----:B------:R-:W-:-:S03]  /*7ea0*/  IMAD.MOV.U32 R7, RZ, RZ, R8 ;  /* 0x000000ffff077224 */ /* 0x000fc600078e0008 */
[----:B------:R-:W-:Y:S02]  /*7eb0*/  ISETP.GT.U32.AND P1, PT, R14, R5, PT ;  /* 0x000000050e00720c */ /* 0x000fe40003f24070 */
[----:B------:R-:W-:-:S11]  /*7ec0*/  ISETP.GE.AND P3, PT, R15, RZ, PT ;  /* 0x000000ff0f00720c */ /* 0x000fd60003f66270 */
[----:B------:R-:W-:Y:S02]  /*7ed0*/  @!P1 IMAD.IADD R5, R5, 0x1, -R14 ;  /* 0x0000000105059824 */ /* 0x000fe400078e0a0e */
[----:B------:R-:W-:-:S03]  /*7ee0*/  @!P1 VIADD R4, R4, 0x1 ;  /* 0x0000000104049836 */ /* 0x000fc60000000000 */
[C---:B------:R-:W-:Y:S02]  /*7ef0*/  ISETP.GE.U32.AND P0, PT, R5.reuse, R14, PT ;  /* 0x0000000e0500720c */ /* 0x040fe40003f06070 */
[----:B------:R-:W-:Y:S01]  /*7f00*/  ISETP.GT.U32.AND P1, PT, R14, R5, PT ;  /* 0x000000050e00720c */ /* 0x000fe20003f24070 */
[----:B------:R-:W-:-:S05]  /*7f10*/  IMAD.IADD R14, R5, 0x1, -R14 ;  /* 0x00000001050e7824 */ /* 0x000fca00078e0a0e */
[----:B------:R-:W-:-:S05]  /*7f20*/  SEL R5, R14, R5, !P1 ;  /* 0x000000050e057207 */ /* 0x000fca0004800000 */
[----:B------:R-:W-:Y:S01]  /*7f30*/  @P0 VIADD R4, R4, 0x1 ;  /* 0x0000000104040836 */ /* 0x000fe20000000000 */
[----:B------:R-:W-:Y:S01]  /*7f40*/  ISETP.NE.AND P0, PT, R18, RZ, PT ;  /* 0x000000ff1200720c */ /* 0x000fe20003f05270 */
[----:B------:R-:W-:Y:S02]  /*7f50*/  @!P2 IMAD.MOV R5, RZ, RZ, -R5 ;  /* 0x000000ffff05a224 */ /* 0x000fe400078e0a05 */
[----:B------:R-:W-:-:S03]  /*7f60*/  @!P3 IMAD.MOV R4, RZ, RZ, -R4 ;  /* 0x000000ffff04b224 */ /* 0x000fc600078e0a04 */
[C---:B------:R-:W-:Y:S02]  /*7f70*/  SEL R5, R20.reuse, R5, !P0 ;  /* 0x0000000514057207 */ /* 0x040fe40004000000 */
[----:B------:R-:W-:Y:S01]  /*7f80*/  SEL R20, R20, R4, !P0 ;  /* 0x0000000414147207 */ /* 0x000fe20004000000 */
[----:B------:R-:W-:Y:S02]  /*7f90*/  IMAD.MOV.U32 R4, RZ, RZ, R12 ;  /* 0x000000ffff047224 */ /* 0x000fe400078e000c */
[----:B------:R-:W-:Y:S02]  /*7fa0*/  IMAD.SHL.U32 R15, R5, 0x80, RZ ;  /* 0x00000080050f7824 */ /* 0x000fe400078e00ff */
[----:B------:R-:W-:Y:S02]  /*7fb0*/  IMAD.MOV.U32 R5, RZ, RZ, R3 ;  /* 0x000000ffff057224 */ /* 0x000fe400078e0003 */
[----:B------:R-:W-:-:S07]  /*7fc0*/  VIADD R26, R15, 0x40 ;  /* 0x000000400f1a7836 */ /* 0x000fce0000000000 */
.L_x_1050:
        /* <DEDUP_REMOVED lines=9> */
.L_x_1070:
[----:B-1----:R-:W-:Y:S01]  /*8060*/  PRMT R13, R9, 0x9910, RZ ;  /* 0x00009910090d7816 */ /* 0x002fe200000000ff */
[----:B0-----:R0:W-:Y:S03]  /*8070*/  @!P1 SYNCS.ARRIVE.TRANS64 RZ, [R22+URZ], R14 ;  /* 0x0000000e16ff99a7 */ /* 0x0011e6000800003f */
[----:B------:R-:W-:-:S13]  /*8080*/  ISETP.NE.AND P0, PT, R13, 0x2, PT ;  /* 0x000000020d00780c */ /* 0x000fda0003f05270 */
[----:B0-----:R-:W-:Y:S05]  /*8090*/  @P0 BRA `(.L_x_1049) ;  /* 0x0000000000040947 */ /* 0x001fea0003800000 */
[----:B------:R-:W-:Y:S01]  /*80a0*/  BPT.TRAP 0x1 ;  /* 0x000000040000795c */ /* 0x000fe20000300000 */
.L_x_1049:
        /* <DEDUP_REMOVED lines=46> */
.L_x_1047:
[----:B------:R-:W-:Y:S05]  /*8390*/  BSYNC B1 ;  /* 0x0000000000017941 */ /* 0x000fea0003800000 */
.L_x_1046:
[----:B------:R-:W-:Y:S01]  /*83a0*/  LOP3.LUT P1, RZ, R10, 0xff, RZ, 0xc0, !PT ;  /* 0x000000ff0aff7812 */ /* 0x000fe2000782c0ff */
[C---:B------:R-:W-:Y:S01]  /*83b0*/  IMAD.IADD R13, R11.reuse, 0x1, R8 ;  /* 0x000000010b0d7824 */ /* 0x040fe200078e0208 */
[----:B------:R-:W-:Y:S01]  /*83c0*/  ULDC.64 UR4, c[0x0][0x650] ;  /* 0x0001940000047ab9 */ /* 0x000fe20000000a00 */
[----:B------:R-:W-:Y:S01]  /*83d0*/  ISETP.GE.U32.AND P2, PT, R11, 0x7, PT ;  /* 0x000000070b00780c */ /* 0x000fe20003f46070 */
[----:B------:R-:W-:Y:S01]  /*83e0*/  BSSY B1, `(.L_x_1051) ;  /* 0x000006d000017945 */ /* 0x000fe20003800000 */
[C---:B------:R-:W-:Y:S01]  /*83f0*/  IMAD.WIDE.U32 R4, R13.reuse, 0x24924925, RZ ;  /* 0x249249250d047825 */ /* 0x040fe200078e00ff */
[----:B------:R-:W-:Y:S02]  /*8400*/  ISETP.GT.U32.AND P0, PT, R13, 0x6, PT ;  /* 0x000000060d00780c */ /* 0x000fe40003f04070 */
[----:B------:R-:W-:Y:S02]  /*8410*/  PRMT R10, RZ, 0x7610, R10 ;  /* 0x00007610ff0a7816 */ /* 0x000fe4000000000a */
[----:B------:R-:W-:-:S03]  /*8420*/  ISETP.LT.U32.AND P0, PT, R11, 0x7, P0 ;  /* 0x000000070b00780c */ /* 0x000fc60000701070 */
[----:B------:R-:W0:Y:S01]  /*8430*/  @P1 S2R R7, SR_CgaCtaId ;  /* 0x0000000000071919 */ /* 0x000e220000008800 */
[----:B------:R-:W-:Y:S02]  /*8440*/  SEL R4, RZ, 0x1, !P0 ;  /* 0x00000001ff047807 */ /* 0x000fe40004000000 */
[----:B------:R-:W-:Y:S02]  /*8450*/  IADD3 R16, P0, R16, UR36, RZ ;  /* 0x0000002410107c10 */ /* 0x000fe4000ff1e0ff */
[----:B------:R-:W-:Y:S02]  /*8460*/  @P1 MOV R6, 0x400 ;  /* 0x0000040000061802 */ /* 0x000fe40000000f00 */
[----:B------:R-:W-:Y:S02]  /*8470*/  IADD3.X R17, R17, UR42, RZ, P0, !PT ;  /* 0x0000002a11117c10 */ /* 0x000fe400087fe4ff */
[----:B------:R-:W-:Y:S02]  /*8480*/  ISETP.GE.U32.AND P0, PT, R16, UR4, PT ;  /* 0x0000000410007c0c */ /* 0x000fe4000bf06070 */
[----:B------:R-:W-:-:S02]  /*8490*/  LOP3.LUT R3, R3, R4, RZ, 0x3c, !PT ;  /* 0x0000000403037212 */ /* 0x000fc400078e3cff */
[----:B------:R-:W-:Y:S02]  /*84a0*/  ISETP.GE.U32.AND.EX P0, PT, R17, UR5, PT, P0 ;  /* 0x0000000511007c0c */ /* 0x000fe4000bf06100 */
[----:B------:R-:W-:Y:S02]  /*84b0*/  PRMT R4, RZ, 0x7610, R4 ;  /* 0x00007610ff047816 */ /* 0x000fe40000000004 */
[----:B0-----:R-:W-:Y:S01]  /*84c0*/  @P1 LEA R6, R7, R6, 0x18 ;  /* 0x0000000607061211 */ /* 0x001fe200078ec0ff */
[----:B------:R-:W-:-:S03]  /*84d0*/  IMAD.IADD R7, R13, 0x1, -R5 ;  /* 0x000000010d077824 */ /* 0x000fc600078e0a05 */
[----:B------:R0:W-:Y:S02]  /*84e0*/  @P1 SYNCS.ARRIVE.TRANS64.A1T0 RZ, [R6+URZ+0x88], RZ ;  /* 0x000088ff06ff19a7 */ /* 0x0001e4000810003f */
[----:B------:R-:W-:-:S04]  /*84f0*/  LEA.HI R7, R7, R5, RZ, 0x1f ;  /* 0x0000000507077211 */ /* 0x000fc800078ff8ff */
[----:B------:R-:W-:Y:S01]  /*8500*/  SHF.R.U32.HI R8, RZ, 0x2, R7 ;  /* 0x00000002ff087819 */ /* 0x000fe20000011607 */
[----:B------:R-:W-:Y:S02]  /*8510*/  IMAD.MOV.U32 R7, RZ, RZ, -0x1 ;  /* 0xffffffffff077424 */ /* 0x000fe400078e00ff */
[----:B0-----:R-:W-:Y:S01]  /*8520*/  IMAD.MOV.U32 R6, RZ, RZ, -0x1 ;  /* 0xffffffffff067424 */ /* 0x001fe200078e00ff */
[----:B------:R-:W-:Y:S01]  /*8530*/  @P2 LOP3.LUT R3, R3, 0x1, R8, 0x78, !PT ;  /* 0x0000000103032812 */ /* 0x000fe200078e7808 */
[----:B------:R-:W-:Y:S02]  /*8540*/  IMAD R8, R8, -0x7, R13 ;  /* 0xfffffff908087824 */ /* 0x000fe400078e020d */
[----:B------:R-:W-:Y:S01]  /*8550*/  IMAD.MOV.U32 R13, RZ, RZ, -0x1 ;  /* 0xffffffffff0d7424 */ /* 0x000fe200078e00ff */
[----:B------:R-:W-:Y:S06]  /*8560*/  @P0 BRA `(.L_x_1052) ;  /* 0x0000000400500947 */ /* 0x000fec0003800000 */
[----:B------:R-:W0:Y:S01]  /*8570*/  S2R R15, SR_CTAID.X ;  /* 0x00000000000f7919 */ /* 0x000e220000002500 */
[----:B------:R-:W-:Y:S01]  /*8580*/  ULDC.64 UR4, c[0x0][0x628] ;  /* 0x00018a0000047ab9 */ /* 0x000fe20000000a00 */
[----:B------:R-:W1:Y:S01]  /*8590*/  LDC R20, c[0x0][0x144] ;  /* 0x00005100ff147b82 */ /* 0x000e620000000800 */
[----:B------:R-:W-:Y:S01]  /*85a0*/  ISETP.NE.U32.AND P0, PT, RZ, UR4, PT ;  /* 0x00000004ff007c0c */ /* 0x000fe2000bf05070 */
[----:B------:R-:W2:Y:S01]  /*85b0*/  S2R R13, SR_CTAID.Y ;  /* 0x00000000000d7919 */ /* 0x000ea20000002600 */
[----:B------:R-:W-:Y:S01]  /*85c0*/  ULDC UR7, c[0x0][0x630] ;  /* 0x00018c0000077ab9 */ /* 0x000fe20000000800 */
[----:B------:R-:W-:Y:S01]  /*85d0*/  ULDC UR8, c[0x0][0x150] ;  /* 0x0000540000087ab9 */ /* 0x000fe20000000800 */
[----:B------:R-:W-:Y:S01]  /*85e0*/  ISETP.NE.AND.EX P0, PT, RZ, UR5, PT, P0 ;  /* 0x00000005ff007c0c */ /* 0x000fe2000bf05300 */
[----:B------:R-:W-:Y:S02]  /*85f0*/  IMAD.MOV.U32 R4, RZ, RZ, R16 ;  /* 0x000000ffff047224 */ /* 0x000fe400078e0010 */
[----:B------:R-:W-:Y:S01]  /*8600*/  IMAD.MOV.U32 R5, RZ, RZ, R17 ;  /* 0x000000ffff057224 */ /* 0x000fe200078e0011 */
[----:B0-----:R-:W-:-:S09]  /*8610*/  I2FP.F32.U32 R22, R15 ;  /* 0x0000000f00167245 */ /* 0x001fd20000201000 */
[----:B------:R-:W-:Y:S05]  /*8620*/  @!P0 BRA `(.L_x_1053) ;  /* 0x0000000000288947 */ /* 0x000fea0003800000 */
        /* <DEDUP_REMOVED lines=10> */
.L_x_1053:
[----:B------:R-:W-:Y:S01]  /*86d0*/  FMUL R22, R22, UR8 ;  /* 0x0000000816167c20 */ /* 0x000fe20008400000 */
[--C-:B------:R-:W-:Y:S01]  /*86e0*/  SHF.R.U64 R14, R4, UR7, R5.reuse ;  /* 0x00000007040e7c19 */ /* 0x100fe20008001205 */
[----:B------:R-:W-:Y:S01]  /*86f0*/  ULDC.64 UR4, c[0x0][0x620] ;  /* 0x0001880000047ab9 */ /* 0x000fe20000000a00 */
[----:B------:R-:W-:Y:S01]  /*8700*/  SHF.R.U32.HI R4, RZ, UR7, R5 ;  /* 0x00000007ff047c19 */ /* 0x000fe20008011605 */
[----:B------:R-:W-:Y:S01]  /*8710*/  ULDC.64 UR6, c[0x0][0x640] ;  /* 0x0001900000067ab9 */ /* 0x000fe20000000a00 */
[----:B------:R-:W-:Y:S01]  /*8720*/  IADD3 R5, P0, RZ, -R14, RZ ;  /* 0x8000000eff057210 */ /* 0x000fe20007f1e0ff */
[----:B------:R-:W0:Y:S04]  /*8730*/  F2I.U32.TRUNC.NTZ R22, R22 ;  /* 0x0000001600167305 */ /* 0x000e28000020f000 */
[----:B------:R-:W-:Y:S01]  /*8740*/  IMAD.X R4, RZ, RZ, ~R4, P0 ;  /* 0x000000ffff047224 */ /* 0x000fe200000e0e04 */
[----:B------:R-:W-:-:S03]  /*8750*/  ISETP.NE.U32.AND P0, PT, RZ, UR6, PT ;  /* 0x00000006ff007c0c */ /* 0x000fc6000bf05070 */
[----:B------:R-:W-:Y:S01]  /*8760*/  IMAD R4, R4, UR4, RZ ;  /* 0x0000000404047c24 */ /* 0x000fe2000f8e02ff */
[----:B------:R-:W-:-:S03]  /*8770*/  ISETP.NE.AND.EX P0, PT, RZ, UR7, PT, P0 ;  /* 0x00000007ff007c0c */ /* 0x000fc6000bf05300 */
[C---:B------:R-:W-:Y:S01]  /*8780*/  IMAD R7, R5.reuse, UR5, R4 ;  /* 0x0000000505077c24 */ /* 0x040fe2000f8e0204 */
[----:B------:R-:W-:Y:S01]  /*8790*/  ULDC UR5, c[0x0][0x154] ;  /* 0x0000550000057ab9 */ /* 0x000fe20000000800 */
[----:B------:R-:W-:Y:S01]  /*87a0*/  IMAD.WIDE.U32 R4, R5, UR4, R16 ;  /* 0x0000000405047c25 */ /* 0x000fe2000f8e0010 */
[----:B------:R-:W-:-:S03]  /*87b0*/  ULDC UR4, c[0x0][0x618] ;  /* 0x0001860000047ab9 */ /* 0x000fc60000000800 */
[----:B0-----:R-:W-:Y:S02]  /*87c0*/  IMAD.MOV R6, RZ, RZ, -R22 ;  /* 0x000000ffff067224 */ /* 0x001fe400078e0a16 */
[----:B------:R-:W-:Y:S02]  /*87d0*/  IMAD.IADD R5, R5, 0x1, R7 ;  /* 0x0000000105057824 */ /* 0x000fe400078e0207 */
[----:B-1----:R-:W-:Y:S01]  /*87e0*/  IMAD R15, R20, R6, R15 ;  /* 0x00000006140f7224 */ /* 0x002fe200078e020f */
[----:B--2---:R-:W-:Y:S01]  /*87f0*/  I2FP.F32.U32 R6, R13 ;  /* 0x0000000d00067245 */ /* 0x004fe20000201000 */
[----:B------:R-:W0:Y:S01]  /*8800*/  LDC R20, c[0x0][0x148] ;  /* 0x00005200ff147b82 */ /* 0x000e220000000800 */
[--C-:B------:R-:W-:Y:S02]  /*8810*/  SHF.R.U64 R21, R4, UR4, R5.reuse ;  /* 0x0000000404157c19 */ /* 0x100fe40008001205 */
[----:B------:R-:W-:Y:S01]  /*8820*/  SHF.R.U32.HI R4, RZ, UR4, R5 ;  /* 0x00000004ff047c19 */ /* 0x000fe20008011605 */
[----:B------:R-:W-:Y:S01]  /*8830*/  FMUL R6, R6, UR5 ;  /* 0x0000000506067c20 */ /* 0x000fe20008400000 */
[----:B------:R-:W-:-:S02]  /*8840*/  ULDC UR4, c[0x0][0x608] ;  /* 0x0001820000047ab9 */ /* 0x000fc40000000800 */
[--C-:B------:R-:W-:Y:S01]  /*8850*/  SHF.R.U64 R23, R21, UR4, R4.reuse ;  /* 0x0000000415177c19 */ /* 0x100fe20008001204 */
[----:B------:R1:W2:Y:S01]  /*8860*/  F2I.U32.TRUNC.NTZ R24, R6 ;  /* 0x0000000600187305 */ /* 0x0002a2000020f000 */
[----:B------:R-:W-:Y:S01]  /*8870*/  SHF.R.U32.HI R4, RZ, UR4, R4 ;  /* 0x00000004ff047c19 */ /* 0x000fe20008011604 */
[----:B------:R-:W-:-:S03]  /*8880*/  ULDC UR4, c[0x0][0x658] ;  /* 0x0001960000047ab9 */ /* 0x000fc60000000800 */
[--C-:B------:R-:W-:Y:S02]  /*8890*/  SHF.R.U64 R22, R23, UR4, R4.reuse ;  /* 0x0000000417167c19 */ /* 0x100fe40008001204 */
[----:B------:R-:W-:-:S03]  /*88a0*/  SHF.R.U32.HI R25, RZ, UR4, R4 ;  /* 0x00000004ff197c19 */ /* 0x000fc60008011604 */
[----:B------:R-:W-:Y:S02]  /*88b0*/  IMAD.MOV.U32 R4, RZ, RZ, R22 ;  /* 0x000000ffff047224 */ /* 0x000fe400078e0016 */
[----:B------:R-:W-:Y:S01]  /*88c0*/  IMAD.MOV.U32 R5, RZ, RZ, R25 ;  /* 0x000000ffff057224 */ /* 0x000fe200078e0019 */
[----:B-1----:R-:W-:Y:S06]  /*88d0*/  @!P0 BRA `(.L_x_1054) ;  /* 0x0000000000288947 */ /* 0x002fec0003800000 */
        /* <DEDUP_REMOVED lines=10> */
.L_x_1054:
[----:B------:R-:W-:Y:S01]  /*8980*/  ISETP.NE.AND P0, PT, R2, 0x1, PT ;  /* 0x000000010200780c */ /* 0x000fe20003f05270 */
[----:B------:R-:W-:Y:S01]  /*8990*/  ULDC UR4, c[0x0][0x648] ;  /* 0x0001920000047ab9 */ /* 0x000fe20000000800 */
[----:B------:R-:W-:Y:S01]  /*89a0*/  LOP3.LUT R23, R23, UR23, RZ, 0xc0, !PT ;  /* 0x0000001717177c12 */ /* 0x000fe2000f8ec0ff */
[----:B--2---:R-:W-:Y:S01]  /*89b0*/  IMAD.MOV R24, RZ, RZ, -R24 ;  /* 0x000000ffff187224 */ /* 0x004fe200078e0a18 */
[----:B------:R-:W-:Y:S01]  /*89c0*/  SHF.R.U64 R4, R4, UR4, R5 ;  /* 0x0000000404047c19 */ /* 0x000fe20008001205 */
[----:B------:R-:W-:Y:S01]  /*89d0*/  ULDC UR4, c[0x0][0x638] ;  /* 0x00018e0000047ab9 */ /* 0x000fe20000000800 */
[----:B------:R-:W-:Y:S01]  /*89e0*/  LOP3.LUT R21, R21, UR14, RZ, 0xc0, !PT ;  /* 0x0000000e15157c12 */ /* 0x000fe2000f8ec0ff */
[----:B------:R-:W-:Y:S01]  /*89f0*/  ULDC UR5, c[0x0][0x610] ;  /* 0x0001840000057ab9 */ /* 0x000fe20000000800 */
[----:B------:R-:W-:Y:S02]  /*8a00*/  IMAD.MOV.U32 R6, RZ, RZ, R14 ;  /* 0x000000ffff067224 */ /* 0x000fe400078e000e */
[----:B------:R-:W-:-:S02]  /*8a10*/  IMAD.MOV R5, RZ, RZ, -R4 ;  /* 0x000000ffff057224 */ /* 0x000fc400078e0a04 */
[----:B------:R-:W-:Y:S02]  /*8a20*/  IMAD R4, R4, UR15, R23 ;  /* 0x0000000f04047c24 */ /* 0x000fe4000f8e0217 */
[----:B0-----:R-:W-:Y:S02]  /*8a30*/  @P0 IMAD R15, R20, R24, R13 ;  /* 0x00000018140f0224 */ /* 0x001fe400078e020d */
[----:B------:R-:W-:Y:S01]  /*8a40*/  IMAD R22, R5, UR4, R22 ;  /* 0x0000000405167c24 */ /* 0x000fe2000f8e0216 */
[----:B------:R-:W-:Y:S01]  /*8a50*/  ULDC UR4, c[0x0][0x600] ;  /* 0x0001800000047ab9 */ /* 0x000fe20000000800 */
[----:B------:R-:W-:Y:S02]  /*8a60*/  IMAD R15, R4, UR5, R15 ;  /* 0x00000005040f7c24 */ /* 0x000fe4000f8e020f */
[----:B------:R-:W-:Y:S02]  /*8a70*/  IMAD R22, R22, UR4, R21 ;  /* 0x0000000416167c24 */ /* 0x000fe4000f8e0215 */
[----:B------:R-:W-:-:S03]  /*8a80*/  IMAD.MOV.U32 R4, RZ, RZ, 0x1 ;  /* 0x00000001ff047424 */ /* 0x000fc600078e00ff */
[----:B------:R-:W-:Y:S02]  /*8a90*/  SEL R7, R22, R15, !P0 ;  /* 0x0000000f16077207 */ /* 0x000fe40004000000 */
[----:B------:R-:W-:-:S07]  /*8aa0*/  SEL R13, R15, R22, !P0 ;  /* 0x000000160f0d7207 */ /* 0x000fce0004000000 */
.L_x_1052:
[----:B------:R-:W-:Y:S05]  /*8ab0*/  BSYNC B1 ;  /* 0x0000000000017941 */ /* 0x000fea0003800000 */
.L_x_1051:
[----:B------:R-:W-:-:S13]  /*8ac0*/  LOP3.LUT P0, RZ, R4, 0xff, RZ, 0xc0, !PT ;  /* 0x000000ff04ff7812 */ /* 0x000fda000780c0ff */
[----:B------:R-:W-:Y:S05]  /*8ad0*/  @P0 BRA `(.L_x_1055) ;  /* 0xfffffff0007c0947 */ /* 0x000fea000383ffff */
[----:B------:R-:W-:Y:S05]  /*8ae0*/  BSYNC B0 ;  /* 0x0000000000007941 */ /* 0x000fea0003800000 */
.L_x_1044:
[----:B------:R-:W-:-:S03]  /*8af0*/  UMOV UR4, 0xffffffff ;  /* 0xffffffff00047882 */ /* 0x000fc60000000000 */
[----:B------:R-:W-:Y:S05]  /*8b00*/  BRA.DIV UR4, `(.L_x_1056) ;  /* 0x0000000604807947 */ /* 0x000fea000b800000 */
[----:B------:R-:W-:-:S13]  /*8b10*/  ELECT P6, URZ, PT ;  /* 0x00000000003f782f */ /* 0x000fda00038c0000 */
.L_x_1073:
[----:B------:R-:W-:Y:S04]  /*8b20*/  BSSY B0, `(.L_x_1057) ;  /* 0x0000046000007945 */ /* 0x000fe80003800000 */
[----:B------:R-:W-:Y:S05]  /*8b30*/  @!P6 BRA `(.L_x_1058) ;  /* 0x000000040010e947 */ /* 0x000fea0003800000 */
[----:B------:R-:W-:-:S04]  /*8b40*/  LOP3.LUT R19, R19, 0x2, RZ, 0xfc, !PT ;  /* 0x0000000213137812 */ /* 0x000fc800078efcff */
[----:B------:R-:W-:-:S13]  /*8b50*/  ISETP.NE.AND P0, PT, R19, 0x3, PT ;  /* 0x000000031300780c */ /* 0x000fda0003f05270 */
[----:B------:R-:W-:Y:S05]  /*8b60*/  @!P0 BRA `(.L_x_1059) ;  /* 0x0000000000048947 */ /* 0x000fea0003800000 */
[----:B------:R-:W-:Y:S01]  /*8b70*/  BPT.TRAP 0x1 ;  /* 0x000000040000795c */ /* 0x000fe20000300000 */
.L_x_1059:
        /* <DEDUP_REMOVED lines=15> */
.L_x_1074:
        /* <DEDUP_REMOVED lines=9> */
.L_x_1075:
        /* <DEDUP_REMOVED lines=9> */
.L_x_1076:
        /* <DEDUP_REMOVED lines=9> */
.L_x_1077:
        /* <DEDUP_REMOVED lines=9> */
.L_x_1078:
[----:B------:R-:W1:Y:S01]  /*8eb0*/  SYNCS.PHASECHK.TRANS64.TRYWAIT P0, [R6+URZ], R3 ;  /* 0x00000003060075a7 */ /* 0x000e62000800017f */
[----:B------:R-:W-:-:S05]  /*8ec0*/  VIADD R0, R0, 0x1 ;  /* 0x0000000100007836 */ /* 0x000fca0000000000 */
[----:B------:R-:W-:-:S04]  /*8ed0*/  ISETP.NE.AND P1, PT, R0, 0x7, PT ;  /* 0x000000070000780c */ /* 0x000fc80003f25270 */
[----:B------:R-:W-:Y:S02]  /*8ee0*/  SEL R2, RZ, 0x1, P1 ;  /* 0x00000001ff027807 */ /* 0x000fe40000800000 */
[----:B------:R-:W-:Y:S02]  /*8ef0*/  SEL R0, R0, RZ, P1 ;  /* 0x000000ff00007207 */ /* 0x000fe40000800000 */
[----:B------:R-:W-:Y:S01]  /*8f00*/  LOP3.LUT R2, R9, R2, RZ, 0x3c, !PT ;  /* 0x0000000209027212 */ /* 0x000fe200078e3cff */
[----:B-1----:R-:W-:Y:S06]  /*8f10*/  @!P0 BRA `(.L_x_1065) ;  /* 0x0000000400008947 */ /* 0x002fec0003800000 */
.L_x_1079:
[----:B------:R-:W-:Y:S01]  /*8f20*/  IMAD R5, R0, 0x8, R5 ;  /* 0x0000000800057824 */ /* 0x000fe200078e0205 */
[----:B------:R-:W-:-:S07]  /*8f30*/  SHF.L.U32 R0, R2, 0x1f, RZ ;  /* 0x0000001f02007819 */ /* 0x000fce00000006ff */
.L_x_1066:
[----:B--2---:R2:W3:Y:S02]  /*8f40*/  SYNCS.PHASECHK.TRANS64.TRYWAIT P0, [R5+URZ], R0 ;  /* 0x00000000050075a7 */ /* 0x0044e4000800017f */
[----:B---3--:R-:W-:Y:S05]  /*8f50*/  @!P0 NANOSLEEP.SYNCS 0x989680 ;  /* 0x009896800000895d */ /* 0x008fea0003900000 */
[----:B------:R-:W3:Y:S02]  /*8f60*/  @!P0 SYNCS.PHASECHK.TRANS64 P0, [R5+URZ], R0 ;  /* 0x00000000050085a7 */ /* 0x000ee4000800007f */
[----:B---3--:R-:W-:Y:S05]  /*8f70*/  @!P0 BRA `(.L_x_1066) ;  /* 0xfffffffc00f08947 */ /* 0x008fea000383ffff */
.L_x_1058:
[----:B------:R-:W-:Y:S05]  /*8f80*/  BSYNC B0 ;  /* 0x0000000000007941 */ /* 0x000fea0003800000 */
.L_x_1057:
[----:B------:R-:W-:Y:S05]  /*8f90*/  EXIT ;  /* 0x000000000000794d */ /* 0x000fea0003800000 */
.L_x_897:
[----:B-1----:R1:W2:Y:S02]  /*8fa0*/  SYNCS.PHASECHK.TRANS64.TRYWAIT P1, [R3+URZ], R0 ;  /* 0x00000000030075a7 */ /* 0x0022a4000802017f */
[----:B--2---:R-:W-:Y:S05]  /*8fb0*/  @!P1 NANOSLEEP.SYNCS 0x989680 ;  /* 0x009896800000995d */ /* 0x004fea0003900000 */
[----:B------:R-:W2:Y:S02]  /*8fc0*/  @!P1 SYNCS.PHASECHK.TRANS64 P1, [R3+URZ], R0 ;  /* 0x00000000030095a7 */ /* 0x000ea4000802007f */
[----:B--2---:R-:W-:Y:S05]  /*8fd0*/  @!P1 BRA `(.L_x_897) ;  /* 0xfffffffc00f09947 */ /* 0x004fea000383ffff */
[----:B------:R-:W-:Y:S05]  /*8fe0*/  BRA `(.L_x_896) ;  /* 0xffffff8c004c7947 */ /* 0x000fea000383ffff */
.L_x_902:
[----:B-1----:R1:W2:Y:S02]  /*8ff0*/  SYNCS.PHASECHK.TRANS64.TRYWAIT P1, [R5+URZ], R4 ;  /* 0x00000004050075a7 */ /* 0x0022a4000802017f */
[----:B--2---:R-:W-:Y:S05]  /*9000*/  @!P1 NANOSLEEP.SYNCS 0x989680 ;  /* 0x009896800000995d */ /* 0x004fea0003900000 */
[----:B------:R-:W2:Y:S02]  /*9010*/  @!P1 SYNCS.PHASECHK.TRANS64 P1, [R5+URZ], R4 ;  /* 0x00000004050095a7 */ /* 0x000ea4000802007f */
[----:B--2---:R-:W-:Y:S05]  /*9020*/  @!P1 BRA `(.L_x_902) ;  /* 0xfffffffc00f09947 */ /* 0x004fea000383ffff */
[----:B------:R-:W-:Y:S05]  /*9030*/  BRA `(.L_x_901) ;  /* 0xffffff9000287947 */ /* 0x000fea000383ffff */
.L_x_1045:
[----:B------:R-:W-:Y:S01]  /*9040*/  BSSY B1, `(.L_x_1067) ;  /* 0x0000006000017945 */ /* 0x000fe20003800000 */
[----:B------:R-:W-:-:S07]  /*9050*/  IMAD.MOV.U32 R15, RZ, RZ, -0x1 ;  /* 0xffffffffff0f7424 */ /* 0x000fce00078e00ff */
[----:B------:R-:W-:Y:S05]  /*9060*/  WARPSYNC.COLLECTIVE R15, `(.L_x_1068) ;  /* 0x000000000f0c7348 */ /* 0x000fea0003c00000 */
[----:B------:R-:W-:Y:S02]  /*9070*/  ELECT P6, UR62, PT ;  /* 0x00000000003e782f */ /* 0x000fe400038c0000 */
[----:B------:R-:W-:Y:S01]  /*9080*/  MOV R14, UR62 ;  /* 0x0000003e000e7c02 */ /* 0x000fe20008000f00 */
[----:B------:R-:W-:Y:S10]  /*9090*/  ENDCOLLECTIVE ;  /* 0x000000000000791b */ /* 0x000ff40003800000 */
.L_x_1068:
[----:B------:R-:W-:Y:S05]  /*90a0*/  BSYNC B1 ;  /* 0x0000000000017941 */ /* 0x000fea0003800000 */
.L_x_1067:
[----:B------:R-:W-:Y:S05]  /*90b0*/  BRA `(.L_x_1069) ;  /* 0xffffffec00107947 */ /* 0x000fea000383ffff */
.L_x_1048:
[----:B-1----:R1:W2:Y:S02]  /*90c0*/  SYNCS.PHASECHK.TRANS64.TRYWAIT P0, [R22+URZ+0x38], R13 ;  /* 0x0000380d160075a7 */ /* 0x0022a4000800017f */
[----:B--2---:R-:W-:Y:S05]  /*90d0*/  @!P0 NANOSLEEP.SYNCS 0x989680 ;  /* 0x009896800000895d */ /* 0x004fea0003900000 */
[----:B------:R-:W2:Y:S02]  /*90e0*/  @!P0 SYNCS.PHASECHK.TRANS64 P0, [R22+URZ+0x38], R13 ;  /* 0x0000380d160085a7 */ /* 0x000ea4000800007f */
[----:B--2---:R-:W-:Y:S05]  /*90f0*/  @!P0 BRA `(.L_x_1048) ;  /* 0xfffffffc00f08947 */ /* 0x004fea000383ffff */
[----:B------:R-:W-:Y:S05]  /*9100*/  BRA `(.L_x_1070) ;  /* 0xffffffec00d47947 */ /* 0x000fea000383ffff */
.L_x_1056:
[----:B------:R-:W-:Y:S01]  /*9110*/  BSSY B0, `(.L_x_1071) ;  /* 0x0000006000007945 */ /* 0x000fe20003800000 */
[----:B------:R-:W-:-:S07]  /*9120*/  IMAD.MOV.U32 R15, RZ, RZ, -0x1 ;  /* 0xffffffffff0f7424 */ /* 0x000fce00078e00ff */
[----:B------:R-:W-:Y:S05]  /*9130*/  WARPSYNC.COLLECTIVE R15, `(.L_x_1072) ;  /* 0x000000000f0c7348 */ /* 0x000fea0003c00000 */
[----:B------:R-:W-:Y:S02]  /*9140*/  ELECT P6, UR62, PT ;  /* 0x00000000003e782f */ /* 0x000fe400038c0000 */
[----:B------:R-:W-:Y:S01]  /*9150*/  MOV R14, UR62 ;  /* 0x0000003e000e7c02 */ /* 0x000fe20008000f00 */
[----:B------:R-:W-:Y:S10]  /*9160*/  ENDCOLLECTIVE ;  /* 0x000000000000791b */ /* 0x000ff40003800000 */
.L_x_1072:
[----:B------:R-:W-:Y:S05]  /*9170*/  BSYNC B0 ;  /* 0x0000000000007941 */ /* 0x000fea0003800000 */
.L_x_1071:
[----:B------:R-:W-:Y:S05]  /*9180*/  BRA `(.L_x_1073) ;  /* 0xfffffff800647947 */ /* 0x000fea000383ffff */
.L_x_1060:
[----:B0-----:R0:W1:Y:S02]  /*9190*/  SYNCS.PHASECHK.TRANS64.TRYWAIT P0, [R7+URZ], R2 ;  /* 0x00000002070075a7 */ /* 0x001064000800017f */
[----:B-1----:R-:W-:Y:S05]  /*91a0*/  @!P0 NANOSLEEP.SYNCS 0x989680 ;  /* 0x009896800000895d */ /* 0x002fea0003900000 */
[----:B------:R-:W1:Y:S02]  /*91b0*/  @!P0 SYNCS.PHASECHK.TRANS64 P0, [R7+URZ], R2 ;  /* 0x00000002070085a7 */ /* 0x000e64000800007f */
[----:B-1----:R-:W-:Y:S05]  /*91c0*/  @!P0 BRA `(.L_x_1060) ;  /* 0xfffffffc00f08947 */ /* 0x002fea000383ffff */
[----:B------:R-:W-:Y:S05]  /*91d0*/  BRA `(.L_x_1074) ;  /* 0xfffffff800a47947 */ /* 0x000fea000383ffff */
.L_x_1061:
[----:B0-----:R0:W1:Y:S02]  /*91e0*/  SYNCS.PHASECHK.TRANS64.TRYWAIT P0, [R6+URZ], R3 ;  /* 0x00000003060075a7 */ /* 0x001064000800017f */
[----:B-1----:R-:W-:Y:S05]  /*91f0*/  @!P0 NANOSLEEP.SYNCS 0x989680 ;  /* 0x009896800000895d */ /* 0x002fea0003900000 */
[----:B------:R-:W1:Y:S02]  /*9200*/  @!P0 SYNCS.PHASECHK.TRANS64 P0, [R6+URZ], R3 ;  /* 0x00000003060085a7 */ /* 0x000e64000800007f */
[----:B-1----:R-:W-:Y:S05]  /*9210*/  @!P0 BRA `(.L_x_1061) ;  /* 0xfffffffc00f08947 */ /* 0x002fea000383ffff */
[----:B------:R-:W-:Y:S05]  /*9220*/  BRA `(.L_x_1075) ;  /* 0xfffffff800b47947 */ /* 0x000fea000383ffff */
.L_x_1062:
[----:B0-----:R0:W1:Y:S02]  /*9230*/  SYNCS.PHASECHK.TRANS64.TRYWAIT P0, [R7+URZ], R4 ;  /* 0x00000004070075a7 */ /* 0x001064000800017f */
[----:B-1----:R-:W-:Y:S05]  /*9240*/  @!P0 NANOSLEEP.SYNCS 0x989680 ;  /* 0x009896800000895d */ /* 0x002fea0003900000 */
[----:B------:R-:W1:Y:S02]  /*9250*/  @!P0 SYNCS.PHASECHK.TRANS64 P0, [R7+URZ], R4 ;  /* 0x00000004070085a7 */ /* 0x000e64000800007f */
[----:B-1----:R-:W-:Y:S05]  /*9260*/  @!P0 BRA `(.L_x_1062) ;  /* 0xfffffffc00f08947 */ /* 0x002fea000383ffff */
[----:B------:R-:W-:Y:S05]  /*9270*/  BRA `(.L_x_1076) ;  /* 0xfffffff800c47947 */ /* 0x000fea000383ffff */
.L_x_1063:
[----:B0-----:R0:W1:Y:S02]  /*9280*/  SYNCS.PHASECHK.TRANS64.TRYWAIT P0, [R6+URZ], R3 ;  /* 0x00000003060075a7 */ /* 0x001064000800017f */
[----:B-1----:R-:W-:Y:S05]  /*9290*/  @!P0 NANOSLEEP.SYNCS 0x989680 ;  /* 0x009896800000895d */ /* 0x002fea0003900000 */
[----:B------:R-:W1:Y:S02]  /*92a0*/  @!P0 SYNCS.PHASECHK.TRANS64 P0, [R6+URZ], R3 ;  /* 0x00000003060085a7 */ /* 0x000e64000800007f */
[----:B-1----:R-:W-:Y:S05]  /*92b0*/  @!P0 BRA `(.L_x_1063) ;  /* 0xfffffffc00f08947 */ /* 0x002fea000383ffff */
[----:B------:R-:W-:Y:S05]  /*92c0*/  BRA `(.L_x_1077) ;  /* 0xfffffff800d47947 */ /* 0x000fea000383ffff */
.L_x_1064:
[----:B0-----:R0:W1:Y:S02]  /*92d0*/  SYNCS.PHASECHK.TRANS64.TRYWAIT P0, [R7+URZ], R4 ;  /* 0x00000004070075a7 */ /* 0x001064000800017f */
[----:B-1----:R-:W-:Y:S05]  /*92e0*/  @!P0 NANOSLEEP.SYNCS 0x989680 ;  /* 0x009896800000895d */ /* 0x002fea0003900000 */
[----:B------:R-:W1:Y:S02]  /*92f0*/  @!P0 SYNCS.PHASECHK.TRANS64 P0, [R7+URZ], R4 ;  /* 0x00000004070085a7 */ /* 0x000e64000800007f */
[----:B-1----:R-:W-:Y:S05]  /*9300*/  @!P0 BRA `(.L_x_1064) ;  /* 0xfffffffc00f08947 */ /* 0x002fea000383ffff */
[----:B------:R-:W-:Y:S05]  /*9310*/  BRA `(.L_x_1078) ;  /* 0xfffffff800e47947 */ /* 0x000fea000383ffff */
.L_x_1065:
[----:B-1----:R1:W2:Y:S02]  /*9320*/  SYNCS.PHASECHK.TRANS64.TRYWAIT P0, [R6+URZ], R3 ;  /* 0x00000003060075a7 */ /* 0x0022a4000800017f */
[----:B--2---:R-:W-:Y:S05]  /*9330*/  @!P0 NANOSLEEP.SYNCS 0x989680 ;  /* 0x009896800000895d */ /* 0x004fea0003900000 */
[----:B------:R-:W2:Y:S02]  /*9340*/  @!P0 SYNCS.PHASECHK.TRANS64 P0, [R6+URZ], R3 ;  /* 0x00000003060085a7 */ /* 0x000ea4000800007f */
[----:B--2---:R-:W-:Y:S05]  /*9350*/  @!P0 BRA `(.L_x_1065) ;  /* 0xfffffffc00f08947 */ /* 0x004fea000383ffff */
[----:B------:R-:W-:Y:S05]  /*9360*/  BRA `(.L_x_1079) ;  /* 0xfffffff800ec7947 */ /* 0x000fea000383ffff */
.L_x_1080:
        /* <DEDUP_REMOVED lines=9> */
.L_x_1909:


//--------------------- .text._ZN7cutlass13device_kernelINS_4gemm6kernel13GemmUniversalIN4cute5tupleIJiiiiEEENS1_10collective13CollectiveMmaINS1_34MainloopSm90TmaGmmaWarpSpecializedILi7ENS5_IJNS4_1CILi2EEESB_NSA_ILi1EEEEEENS1_35KernelTmaWarpSpecializedCooperativeEEENS5_IJNSA_ILi128EEESG_NSA_ILi64EEEEEENS_6half_tENS5_IJlSC_lEEESJ_SK_NS4_8TiledMMAINS4_8MMA_AtomIJNS4_4SM904GMMA26MMA_64x128x16_F32F16F16_SSILNSO_5MajorE0ELSQ_0ELNSO_7ScaleInE1ELSR_1EEEEEENS4_6LayoutINS5_IJSB_SC_SC_EEENS5_IJSC_NSA_ILi0EEESW_EEEEENS5_IJNS4_10UnderscoreESZ_SZ_EEEEENS4_23SM90_TMA_LOAD_MULTICASTENS4_14ComposedLayoutINS4_7SwizzleILi3ELi4ELi3EEENS4_18smem_ptr_flag_bitsILi16EEENSU_INS5_IJNSA_ILi8EEESH_EEENS5_IJSH_SC_EEEEEEEvNS4_8identityES12_S1C_vS1D_EENS_8epilogue10collective6detail29Sm90TmaWarpSpecializedAdapterINS1G_15DefaultEpilogueISJ_SK_SK_NS1F_6thread17LinearCombinationISJ_Li1EffLNS1K_9ScaleType4KindE0ELNS_15FloatRoundStyleE2ESJ_EENS1_15EpilogueDefaultEEEEEvvEEEEvNT_6ParamsE --------------------------
	.section	.text._ZN7cutlass13device_kernelINS_4gemm6kernel13GemmUniversalIN4cute5tupleIJiiiiEEENS1_10collective13CollectiveMmaINS1_34MainloopSm90TmaGmmaWarpSpecializedILi7ENS5_IJNS4_1CILi2EEESB_NSA_ILi1EEEEEENS1_35KernelTmaWarpSpecializedCooperativeEEENS5_IJNSA_ILi128EEESG_NSA_ILi64EEEEEENS_6half_tENS5_IJlSC_lEEESJ_SK_NS4_8TiledMMAINS4_8MMA_AtomIJNS4_4SM904GMMA26MMA_64x128x16_F32F16F16_SSILNSO_5MajorE0ELSQ_0ELNSO_7ScaleInE1ELSR_1EEEEEENS4_6LayoutINS5_IJSB_SC_SC_EEENS5_IJSC_NSA_ILi0EEESW_EEEEENS5_IJNS4_10UnderscoreESZ_SZ_EEEEENS4_23SM90_TMA_LOAD_MULTICASTENS4_14ComposedLayoutINS4_7SwizzleILi3ELi4ELi3EEENS4_18smem_ptr_flag_bitsILi16EEENSU_INS5_IJNSA_ILi8EEESH_EEENS5_IJSH_SC_EEEEEEEvNS4_8identityES12_S1C_vS1D_EENS_8epilogue10collective6detail29Sm90TmaWarpSpecializedAdapterINS1G_15DefaultEpilogueISJ_SK_SK_NS1F_6thread17LinearCombinationISJ_Li1EffLNS1K_9ScaleType4KindE0ELNS_15FloatRoundStyleE2ESJ_EENS1_15EpilogueDefaultEEEEEvvEEEEvNT_6ParamsE,"ax",@progbits
	.align	128
.text._ZN7cutlass13device_kernelINS_4gemm6kernel13GemmUniversalIN4cute5tupleIJiiiiEEENS1_10collective13CollectiveMmaINS1_34MainloopSm90TmaGmmaWarpSpecializedILi7ENS5_IJNS4_1CILi2EEESB_NSA_ILi1EEEEEENS1_35KernelTmaWarpSpecializedCooperativeEEENS5_IJNSA_ILi128EEESG_NSA_ILi64EEEEEENS_6half_tENS5_IJlSC_lEEESJ_SK_NS4_8TiledMMAINS4_8MMA_AtomIJNS4_4SM904GMMA26MMA_64x128x16_F32F16F16_SSILNSO_5MajorE0ELSQ_0ELNSO_7ScaleInE1ELSR_1EEEEEENS4_6LayoutINS5_IJSB_SC_SC_EEENS5_IJSC_NSA_ILi0EEESW_EEEEENS5_IJNS4_10UnderscoreESZ_SZ_EEEEENS4_23SM90_TMA_LOAD_MULTICASTENS4_14ComposedLayoutINS4_7SwizzleILi3ELi4ELi3EEENS4_18smem_ptr_flag_bitsILi16EEENSU_INS5_IJNSA_ILi8EEESH_EEENS5_IJSH_SC_EEEEEEEvNS4_8identityES12_S1C_vS1D_EENS_8epilogue10collective6detail29Sm90TmaWarpSpecializedAdapterINS1G_15DefaultEpilogueISJ_SK_SK_NS1F_6thread17LinearCombinationISJ_Li1EffLNS1K_9ScaleType4KindE0ELNS_15FloatRoundStyleE2ESJ_EENS1_15EpilogueDefaultEEEEEvvEEEEvNT_6ParamsE:
        .type           _ZN7cutlass13device_kernelINS_4gemm6kernel13GemmUniversalIN4cute5tupleIJiiiiEEENS1_10collective13CollectiveMmaINS1_34MainloopSm90TmaGmmaWarpSpecializedILi7ENS5_IJNS4_1CILi2EEESB_NSA_ILi1EEEEEENS1_35KernelTmaWarpSpecializedCooperativeEEENS5_IJNSA_ILi128EEESG_NSA_ILi64EEEEEENS_6half_tENS5_IJlSC_lEEESJ_SK_NS4_8TiledMMAINS4_8MMA_AtomIJNS4_4SM904GMMA26MMA_64x128x16_F32F16F16_SSILNSO_5MajorE0ELSQ_0ELNSO_7ScaleInE1ELSR_1EEEEEENS4_6LayoutINS5_IJSB_SC_SC_EEENS5_IJSC_NSA_ILi0EEESW_EEEEENS5_IJNS4_10UnderscoreESZ_SZ_EEEEENS4_23SM90_TMA_LOAD_MULTICASTENS4_14ComposedLayoutINS4_7SwizzleILi3ELi4ELi3EEENS4_18smem_ptr_flag_bitsILi16EEENSU_INS5_IJNSA_ILi8EEESH_EEENS5_IJSH_SC_EEEEEEEvNS4_8identityES12_S1C_vS1D_EENS_8epilogue10collective6detail29Sm90TmaWarpSpecializedAdapterINS1G_15DefaultEpilogueISJ_SK_SK_NS1F_6thread17LinearCombinationISJ_Li1EffLNS1K_9ScaleType4KindE0ELNS_15FloatRoundStyleE2ESJ_EENS1_15EpilogueDefaultEEEEEvvEEEEvNT_6ParamsE,@function
        .size           _ZN7cutlass13device_kernelINS_4gemm6kernel13GemmUniversalIN4cute5tupleIJiiiiEEENS1_10collective13CollectiveMmaINS1_34MainloopSm90TmaGmmaWarpSpecializedILi7ENS5_IJNS4_1CILi2EEESB_NSA_ILi1EEEEEENS1_35KernelTmaWarpSpecializedCooperativeEEENS5_IJNSA_ILi128EEESG_NSA_ILi64EEEEEENS_6half_tENS5_IJlSC_lEEESJ_SK_NS4_8TiledMMAINS4_8MMA_AtomIJNS4_4SM904GMMA26MMA_64x128x16_F32F16F16_SSILNSO_5MajorE0ELSQ_0ELNSO_7ScaleInE1ELSR_1EEEEEENS4_6LayoutINS5_IJSB_SC_SC_EEENS5_IJSC_NSA_ILi0EEESW_EEEEENS5_IJNS4_10UnderscoreESZ_SZ_EEEEENS4_23SM90_TMA_LOAD_MULTICASTENS4_14ComposedLayoutINS4_7SwizzleILi3ELi4ELi3EEENS4_18smem_ptr_flag_bitsILi16EEENSU_INS5_IJNSA_ILi8EEESH_EEENS5_IJSH_SC_EEEEEEEvNS4_8identityES12_S1C_vS1D_EENS_8epilogue10collective6detail29Sm90TmaWarpSpecializedAdapterINS1G_15DefaultEpilogueISJ_SK_SK_NS1F_6thread17LinearCombinationISJ_Li1EffLNS1K_9ScaleType4KindE0ELNS_15FloatRoundStyleE2ESJ_EENS1_15EpilogueDefaultEEEEEvvEEEEvNT_6ParamsE,(.L_x_1910 - _ZN7cutlass13device_kernelINS_4gemm6kernel13GemmUniversalIN4cute5tupleIJiiiiEEENS1_10collective13CollectiveMmaINS1_34MainloopSm90TmaGmmaWarpSpecializedILi7ENS5_IJNS4_1CILi2EEESB_NSA_ILi1EEEEEENS1_35KernelTmaWarpSpecializedCooperativeEEENS5_IJNSA_ILi128EEESG_NSA_ILi64EEEEEENS_6half_tENS5_IJlSC_lEEESJ_SK_NS4_8TiledMMAINS4_8MMA_AtomIJNS4_4SM904GMMA26MMA_64x128x16_F32F16F16_SSILNSO_5MajorE0ELSQ_0ELNSO_7ScaleInE1ELSR_1EEEEEENS4_6LayoutINS5_IJSB_SC_SC_EEENS5_IJSC_NSA_ILi0EEESW_EEEEENS5_IJNS4_10UnderscoreESZ_SZ_EEEEENS4_23SM90_TMA_LOAD_MULTICASTENS4_14ComposedLayoutINS4_7SwizzleILi3ELi4ELi3EEENS4_18smem_ptr_flag_bitsILi16EEENSU_INS5_IJNSA_ILi8EEESH_EEENS5_IJSH_SC_EEEEEEEvNS4_8identityES12_S1C_vS1D_EENS_8epilogue10collective6detail29Sm90TmaWarpSpecializedAdapterINS1G_15DefaultEpilogueISJ_SK_SK_NS1F_6thread17LinearCombinationISJ_Li1EffLNS1K_9ScaleType4KindE0ELNS_15FloatRoundStyleE2ESJ_EENS1_15EpilogueDefaultEEEEEvvEEEEvNT_6ParamsE)
        .other          _ZN7cutlass13device_kernelINS_4gemm6kernel13GemmUniversalIN4cute5tupleIJiiiiEEENS1_10collective13CollectiveMmaINS1_34MainloopSm90TmaGmmaWarpSpecializedILi7ENS5_IJNS4_1CILi2EEESB_NSA_ILi1EEEEEENS1_35KernelTmaWarpSpecializedCooperativeEEENS5_IJNSA_ILi128EEESG_NSA_ILi64EEEEEENS_6half_tENS5_IJlSC_lEEESJ_SK_NS4_8TiledMMAINS4_8MMA_AtomIJNS4_4SM904GMMA26MMA_64x128x16_F32F16F16_SSILNSO_5MajorE0ELSQ_0ELNSO_7ScaleInE1ELSR_1EEEEEENS4_6LayoutINS5_IJSB_SC_SC_EEENS5_IJSC_NSA_ILi0EEESW_EEEEENS5_IJNS4_10UnderscoreESZ_SZ_EEEEENS4_23SM90_TMA_LOAD_MULTICASTENS4_14ComposedLayoutINS4_7SwizzleILi3ELi4ELi3EEENS4_18smem_ptr_flag_bitsILi16EEENSU_INS5_IJNSA_ILi8EEESH_EEENS5_IJSH_SC_EEEEEEEvNS4_8identityES12_S1C_vS1D_EENS_8epilogue10collective6detail29Sm90TmaWarpSpecializedAdapterINS1G_15DefaultEpilogueISJ_SK_SK_NS1F_6thread17LinearCombinationISJ_Li1EffLNS1K_9ScaleType4KindE0ELNS_15FloatRoundStyleE2ESJ_EENS1_15EpilogueDefaultEEEEEvvEEEEvNT_6ParamsE,@"STO_CUDA_ENTRY STV_DEFAULT"
_ZN7cutlass13device_kernelINS_4gemm6kernel13GemmUniversalIN4cute5tupleIJiiiiEEENS1_10collective13CollectiveMmaINS1_34MainloopSm90TmaGmmaWarpSpecializedILi7ENS5_IJNS4_1CILi2EEESB_NSA_ILi1EEEEEENS1_35KernelTmaWarpSpecializedCooperativeEEENS5_IJNSA_ILi128EEESG_NSA_ILi64EEEEEENS_6half_tENS5_IJlSC_lEEESJ_SK_NS4_8TiledMMAINS4_8MMA_AtomIJNS4_4SM904GMMA26MMA_64x128x16_F32F16F16_SSILNSO_5MajorE0ELSQ_0ELNSO_7ScaleInE1ELSR_1EEEEEENS4_6LayoutINS5_IJSB_SC_SC_EEENS5_IJSC_NSA_ILi0EEESW_EEEEENS5_IJNS4_10UnderscoreESZ_SZ_EEEEENS4_23SM90_TMA_LOAD_MULTICASTENS4_14ComposedLayoutINS4_7SwizzleILi3ELi4ELi3EEENS4_18smem_ptr_flag_bitsILi16EEENSU_INS5_IJNSA_ILi8EEESH_EEENS5_IJSH_SC_EEEEEEEvNS4_8identityES12_S1C_vS1D_EENS_8epilogue10collective6detail29Sm90TmaWarpSpecializedAdapterINS1G_15DefaultEpilogueISJ_SK_SK_NS1F_6thread17LinearCombinationISJ_Li1EffLNS1K_9ScaleType4KindE0ELNS_15FloatRoundStyleE2ESJ_EENS1_15EpilogueDefaultEEEEEvvEEEEvNT_6ParamsE:
        /* <DEDUP_REMOVED lines=18> */
.L_x_1082:
[----:B------:R-:W-:Y:S05]  /*0120*/  BSYNC B0 ;  /* 0x0000000000007941 */ /* 0x000fea0003800000 */
.L_x_1081:
        /* <DEDUP_REMOVED lines=31> */
.L_x_1083:
[----:B------:R-:W-:Y:S01]  /*0320*/  SHF.R.S32.HI R4, RZ, 0x1f, R95 ;  /* 0x0000001fff047819 */ /* 0x000fe2000001145f */
[----:B------:R-:W5:Y:S01]  /*0330*/  SHFL.IDX PT, R0, R0, RZ, 0x1f ;  /* 0x00001fff00007589 */ /* 0x000f6200000e0000 */
[----:B0-----:R-:W0:Y:S01]  /*0340*/  S2UR UR8, SR_CTAID.X ;  /* 0x00000000000879c3 */ /* 0x001e220000002500 */
[----:B------:R-:W-:Y:S02]  /*0350*/  ELECT P0, URZ, PT ;  /* 0x00000000003f782f */ /* 0x000fe40003800000 */
[----:B------:R-:W-:Y:S01]  /*0360*/  LEA.HI R4, R4, R95, RZ, 0x7 ;  /* 0x0000005f04047211 */ /* 0x000fe200078f38ff */
[----:B------:R-:W-:Y:S01]  /*0370*/  ULDC UR4, c[0x0][0x150] ;  /* 0x0000540000047ab9 */ /* 0x000fe20000000800 */
[----:B------:R-:W-:Y:S01]  /*0380*/  SHF.R.S32.HI R6, RZ, 0x1f, R5 ;  /* 0x0000001fff067819 */ /* 0x000fe20000011405 */
[----:B------:R-:W-:Y:S01]  /*0390*/  NOP ;  /* 0x0000000000007918 */ /* 0x000fe20000000000 */
[----:B------:R-:W-:Y:S01]  /*03a0*/  LOP3.LUT R4, R4, 0xffffff80, RZ, 0xc0, !PT ;  /* 0xffffff8004047812 */ /* 0x000fe200078ec0ff */
[----:B------:R-:W-:Y:S01]  /*03b0*/  NOP ;  /* 0x0000000000007918 */ /* 0x000fe20000000000 */
[----:B------:R-:W-:Y:S01]  /*03c0*/  LEA.HI R6, R6, R5, RZ, 0x2 ;  /* 0x0000000506067211 */ /* 0x000fe200078f10ff */
[----:B------:R-:W1:Y:S01]  /*03d0*/  LDC R11, c[0x0][0x144] ;  /* 0x00005100ff0b7b82 */ /* 0x000e620000000800 */
[----:B------:R-:W-:Y:S01]  /*03e0*/  IMAD.MOV.U32 R22, RZ, RZ, 0x1 ;  /* 0x00000001ff167424 */ /* 0x000fe200078e00ff */
[----:B------:R-:W-:Y:S01]  /*03f0*/  ISETP.NE.AND P3, PT, R2, RZ, PT ;  /* 0x000000ff0200720c */ /* 0x000fe20003f65270 */
        /* <DEDUP_REMOVED lines=20> */
[----:B------:R-:W-:Y:S01]  /*0540*/  SHF.R.S32.HI R0, RZ, 0x1f, R3 ;  /* 0x0000001fff007819 */ /* 0x000fe20000011403 */
[----:B------:R-:W-:Y:S01]  /*0550*/  @!UP0 UMOV UR6, 0x400 ;  /* 0x0000040000068882 */ /* 0x000fe20000000000 */
[----:B---3--:R-:W-:Y:S01]  /*0560*/  ISETP.EQ.U32.AND P2, PT, R13, 0x1, PT ;  /* 0x000000010d00780c */ /* 0x008fe20003f42070 */
[----:B------:R-:W-:Y:S01]  /*0570*/  IMAD R19, R6, 0x4, R9 ;  /* 0x0000000406137824 */ /* 0x000fe200078e0209 */
[----:B--2---:R-:W-:-:S02]  /*0580*/  I2FP.F32.U32 R12, R4 ;  /* 0x00000004000c7245 */ /* 0x004fc40000201000 */
[----:B------:R-:W2:Y:S01]  /*0590*/  LDC R9, c[0x0][0x148] ;  /* 0x00005200ff097b82 */ /* 0x000ea20000000800 */
[----:B------:R-:W-:Y:S02]  /*05a0*/  LEA.HI R0, R0, R3, RZ, 0x2 ;  /* 0x0000000300007211 */ /* 0x000fe400078f10ff */
[----:B------:R-:W-:Y:S01]  /*05b0*/  LEA.HI R6, R19, R19, RZ, 0x1 ;  /* 0x0000001313067211 */ /* 0x000fe200078f08ff */
[----:B0-----:R-:W-:Y:S02]  /*05c0*/  IMAD.MOV R14, RZ, RZ, -R10 ;  /* 0x000000ffff0e7224 */ /* 0x001fe400078e0a0a */
[----:B------:R-:W-:Y:S01]  /*05d0*/  FMUL R12, R12, UR4 ;  /* 0x000000040c0c7c20 */ /* 0x000fe20008400000 */
[----:B------:R-:W-:Y:S01]  /*05e0*/  LOP3.LUT R0, R0, 0xfffffffc, RZ, 0xc0, !PT ;  /* 0xfffffffc00007812 */ /* 0x000fe200078ec0ff */
[----:B------:R-:W-:Y:S01]  /*05f0*/  UMOV UR4, 0x20 ;  /* 0x0000002000047882 */ /* 0x000fe20000000000 */
[----:B------:R-:W-:Y:S01]  /*0600*/  LOP3.LUT R10, R6, 0xfffffffe, RZ, 0xc0, !PT ;  /* 0xfffffffe060a7812 */ /* 0x000fe200078ec0ff */
[----:B-1----:R-:W-:Y:S01]  /*0610*/  IMAD R6, R11, R14, UR8 ;  /* 0x000000080b067e24 */ /* 0x002fe2000f8e020e */
[----:B------:R-:W-:-:S04]  /*0620*/  @!UP0 UIADD3 UR4, -UR4, 0x100000, URZ ;  /* 0x0010000004048890 */ /* 0x000fc8000fffe13f */
[----:B------:R-:W-:Y:S02]  /*0630*/  @!UP0 USHF.L.U32 UR5, UR4, 0xb, URZ ;  /* 0x0000000b04058899 */ /* 0x000fe4000800063f */
[----:B------:R-:W-:Y:S01]  /*0640*/  @!UP0 USHF.L.U32 UR4, UR4, 0x1, URZ ;  /* 0x0000000104048899 */ /* 0x000fe2000800063f */
[----:B------:R-:W0:Y:S01]  /*0650*/  F2I.U32.TRUNC.NTZ R12, R12 ;  /* 0x0000000c000c7305 */ /* 0x000e22000020f000 */
[----:B------:R-:W-:Y:S02]  /*0660*/  IMAD.IADD R3, R3, 0x1, -R0 ;  /* 0x0000000103037824 */ /* 0x000fe400078e0a00 */
[C---:B------:R-:W-:Y:S02]  /*0670*/  IMAD.IADD R11, R19.reuse, 0x1, -R10 ;  /* 0x00000001130b7824 */ /* 0x040fe400078e0a0a */
[----:B------:R-:W-:Y:S01]  /*0680*/  IMAD.SHL.U32 R10, R19, 0x4, RZ ;  /* 0x00000004130a7824 */ /* 0x000fe200078e00ff */
[----:B-----5:R-:W-:Y:S01]  /*0690*/  @!UP0 ULEA UR6, UR7, UR6, 0x18 ;  /* 0x0000000607068291 */ /* 0x020fe2000f8ec03f */
[----:B------:R-:W-:Y:S01]  /*06a0*/  ISETP.NE.AND P1, PT, R3, 0x3, PT ;  /* 0x000000030300780c */ /* 0x000fe20003f25270 */
[----:B------:R-:W-:Y:S01]  /*06b0*/  VOTEU.ALL UP0, P0 ;  /* 0x00000000003f7886 */ /* 0x000fe20000000000 */
[----:B------:R-:W-:-:S02]  /*06c0*/  ISETP.NE.AND P4, PT, R11, R6, PT ;  /* 0x000000060b00720c */ /* 0x000fc40003f85270 */
[----:B------:R-:W-:Y:S02]  /*06d0*/  LOP3.LUT R19, R19, 0xc, R10, 0x78, !PT ;  /* 0x0000000c13137812 */ /* 0x000fe400078e780a */
[----:B------:R-:W-:Y:S01]  /*06e0*/  LOP3.LUT P0, RZ, R8, 0x7, RZ, 0xc0, !PT ;  /* 0x0000000708ff7812 */ /* 0x000fe2000780c0ff */
[C---:B------:R-:W-:Y:S01]  /*06f0*/  VIADD R8, R2.reuse, 0xffffffff ;  /* 0xffffffff02087836 */ /* 0x040fe20000000000 */
[----:B------:R-:W-:Y:S01]  /*0700*/  ISETP.EQ.OR P1, PT, R3, RZ, !P1 ;  /* 0x000000ff0300720c */ /* 0x000fe20004f22670 */
[----:B0-----:R-:W-:Y:S01]  /*0710*/  IMAD.MOV R23, RZ, RZ, -R12 ;  /* 0x000000ffff177224 */ /* 0x001fe200078e0a0c */
[----:B------:R-:W-:Y:S01]  /*0720*/  ISETP.LT.U32.AND P0, PT, R19, 0x4, !P0 ;  /* 0x000000041300780c */ /* 0x000fe20004701070 */
[----:B------:R-:W0:Y:S02]  /*0730*/  FENCE.VIEW.ASYNC.S ;  /* 0x00000000000073c6 */ /* 0x000e240000000000 */
[----:B0-----:R0:W1:Y:S01]  /*0740*/  @!UP0 SYNCS.EXCH.64 URZ, [UR6+0x80], UR4 ;  /* 0x00008004063f85b2 */ /* 0x0010620008000100 */
[----:B------:R-:W-:Y:S01]  /*0750*/  ISETP.EQ.AND P1, PT, R2, RZ, P1 ;  /* 0x000000ff0200720c */ /* 0x000fe20000f22270 */
[----:B--2---:R-:W-:Y:S01]  /*0760*/  IMAD R11, R9, R23, R4 ;  /* 0x00000017090b7224 */ /* 0x004fe200078e0204 */
[----:B------:R-:W-:-:S02]  /*0770*/  ISETP.GE.U32.AND P6, PT, R8, 0x2, PT ;  /* 0x000000020800780c */ /* 0x000fc40003fc6070 */
[----:B------:R-:W-:Y:S02]  /*0780*/  @P4 LEA.HI R0, R19, R19, RZ, 0x1 ;  /* 0x0000001313004211 */ /* 0x000fe400078f08ff */
[----:B------:R-:W-:Y:S02]  /*0790*/  SEL R18, RZ, 0x1, !P1 ;  /* 0x00000001ff127807 */ /* 0x000fe40004800000 */
[----:B------:R-:W-:Y:S02]  /*07a0*/  @P4 SHF.R.S32.HI R0, RZ, 0x1, R0 ;  /* 0x00000001ff004819 */ /* 0x000fe40000011400 */
[----:B------:R-:W-:Y:S02]  /*07b0*/  SEL R18, R18, 0x2, P6 ;  /* 0x0000000212127807 */ /* 0x000fe40003000000 */
[----:B------:R-:W-:Y:S02]  /*07c0*/  @P4 ISETP.NE.AND P5, PT, R0, R11, PT ;  /* 0x0000000b0000420c */ /* 0x000fe40003fa5270 */
[----:B------:R-:W-:Y:S01]  /*07d0*/  SEL R11, RZ, 0x1, !P0 ;  /* 0x00000001ff0b7807 */ /* 0x000fe20004000000 */
[----:B------:R0:W2:Y:S01]  /*07e0*/  @!UP1 SYNCS.EXCH.64 URZ, [UR6+0x88], UR4 ;  /* 0x00008804063f95b2 */ /* 0x0000a20008000100 */
[----:B------:R-:W-:Y:S01]  /*07f0*/  @P4 SEL R22, RZ, 0x1, P5 ;  /* 0x00000001ff164807 */ /* 0x000fe20002800000 */
[----:B------:R-:W-:Y:S01]  /*0800*/  NOP ;  /* 0x0000000000007918 */ /* 0x000fe20000000000 */
[----:B------:R-:W-:-:S02]  /*0810*/  LOP3.LUT R0, R95, 0x7f, RZ, 0xc0, !PT ;  /* 0x0000007f5f007812 */ /* 0x000fc400078ec0ff */
[----:B------:R-:W-:Y:S01]  /*0820*/  LOP3.LUT R22, R22, R11, RZ, 0xc0, !PT ;  /* 0x0000000b16167212 */ /* 0x000fe200078ec0ff */
[----:B01----:R-:W-:Y:S06]  /*0830*/  @!P2 BRA `(.L_x_1084) ;  /* 0x000000000008a947 */ /* 0x003fec0003800000 */
[----:B--2-4-:R-:W-:Y:S01]  /*0840*/  UCGABAR_ARV ;  /* 0x00000000000079c7 */ /* 0x014fe20008000000 */
[----:B------:R-:W-:Y:S05]  /*0850*/  BRA `(.L_x_1085) ;  /* 0x0000000000047947 */ /* 0x000fea0003800000 */
.L_x_1084:
[----:B--2-4-:R-:W-:Y:S01]  /*0860*/  NOP ;  /* 0x0000000000007918 */ /* 0x014fe20000000000 */
.L_x_1085:
[----:B------:R-:W0:Y:S01]  /*0870*/  LDC R2, c[0x0][0x65c] ;  /* 0x00019700ff027b82 */ /* 0x000e220000000800 */
[----:B------:R-:W-:Y:S02]  /*0880*/  IMAD.U32 R10, RZ, RZ, UR8 ;  /* 0x00000008ff0a7e24 */ /* 0x000fe4000f8e00ff */
[----:B------:R-:W-:Y:S01]  /*0890*/  IMAD.MOV.U32 R11, RZ, RZ, RZ ;  /* 0x000000ffff0b7224 */ /* 0x000fe200078e00ff */
[----:B0-----:R-:W-:-:S04]  /*08a0*/  ISETP.NE.AND P1, PT, R2, 0x1, PT ;  /* 0x000000010200780c */ /* 0x001fc80003f25270 */
[----:B------:R-:W-:-:S09]  /*08b0*/  P2R R5, PR, RZ, 0x2 ;  /* 0x00000002ff057803 */ /* 0x000fd20000000000 */
[----:B------:R-:W0:Y:S01]  /*08c0*/  @P1 LDC R17, c[0x0][0x10] ;  /* 0x00000400ff111b82 */ /* 0x000e220000000800 */
[----:B------:R-:W-:Y:S02]  /*08d0*/  @P1 IMAD.MOV.U32 R5, RZ, RZ, RZ ;  /* 0x000000ffff051224 */ /* 0x000fe400078e00ff */
[----:B------:R-:W-:-:S05]  /*08e0*/  @P1 IMAD.MOV.U32 R15, RZ, RZ, RZ ;  /* 0x000000ffff0f1224 */ /* 0x000fca00078e00ff */
        /* <DEDUP_REMOVED lines=17> */
.L_x_1086:
[----:B------:R-:W-:Y:S06]  /*0a00*/  BAR.SYNC.DEFER_BLOCKING 0x0 ;  /* 0x0000000000007b1d */ /* 0x000fec0000010000 */
.L_x_1087:
        /* <DEDUP_REMOVED lines=29> */
.L_x_1090:
[----:B------:R-:W0:Y:S01]  /*0be0*/  LDC.64 R30, c[0x0][0x640] ;  /* 0x00019000ff1e7b82 */ /* 0x000e220000000a00 */
[-CC-:B------:R-:W-:Y:S01]  /*0bf0*/  SHF.R.U64 R101, R10, R8.reuse, R11.reuse ;  /* 0x000000080a657219 */ /* 0x180fe2000000120b */
        /* <DEDUP_REMOVED lines=39> */
.L_x_1091:
[----:B-1----:R-:W-:Y:S01]  /*0e70*/  SHF.R.U64 R4, R4, R15, R5 ;  /* 0x0000000f04047219 */ /* 0x002fe20000001205 */
[----:B0-----:R-:W-:Y:S01]  /*0e80*/  VIADD R5, R24, 0xffffffff ;  /* 0xffffffff18057836 */ /* 0x001fe20000000000 */
[----:B------:R-:W-:Y:S02]  /*0e90*/  SHF.L.U32 R3, R23, R28, RZ ;  /* 0x0000001c17037219 */ /* 0x000fe400000006ff */
        /* <DEDUP_REMOVED lines=10> */
[----:B------:R-:W-:Y:S02]  /*0f40*/  PRMT R3, R4, 0x7610, R3 ;  /* 0x0000761004037816 */ /* 0x000fe40000000003 */
[----:B------:R-:W-:-:S07]  /*0f50*/  SEL R103, R6, R103, !P1 ;  /* 0x0000006706677207 */ /* 0x000fce0004800000 */
.L_x_1089:
        /* <DEDUP_REMOVED lines=16> */
.L_x_1092:
[----:B------:R-:W-:Y:S02]  /*1060*/  ULDC.64 UR4, c[0x0][0x588] ;  /* 0x0001620000047ab9 */ /* 0x000fe40000000a00 */
[----:B------:R-:W-:-:S04]  /*1070*/  ISETP.NE.U32.AND P0, PT, RZ, UR4, PT ;  /* 0x00000004ff007c0c */ /* 0x000fc8000bf05070 */
[----:B------:R-:W-:-:S13]  /*1080*/  ISETP.NE.AND.EX P0, PT, RZ, UR5, PT, P0 ;  /* 0x00000005ff007c0c */ /* 0x000fda000bf05300 */
[----:B------:R-:W-:Y:S05]  /*1090*/  @!P0 BRA `(.L_x_1094) ;  /* 0x00000000000c8947 */ /* 0x000fea0003800000 */
[----:B------:R-:W0:Y:S02]  /*10a0*/  LDC.64 R4, c[0x0][0x588] ;  /* 0x00016200ff047b82 */ /* 0x000e240000000a00 */
[----:B0-----:R1:W5:Y:S01]  /*10b0*/  LDG.E R23, desc[UR38][R4.64] ;  /* 0x0000002604177981 */ /* 0x001362000c1e1900 */
[----:B------:R-:W-:Y:S05]  /*10c0*/  BRA `(.L_x_1093) ;  /* 0x0000000000087947 */ /* 0x000fea0003800000 */
.L_x_1094:
[----:B------:R-:W-:Y:S02]  /*10d0*/  ULDC UR4, c[0x0][0x580] ;  /* 0x0001600000047ab9 */ /* 0x000fe40000000800 */
[----:B------:R-:W-:-:S07]  /*10e0*/  IMAD.U32 R23, RZ, RZ, UR4 ;  /* 0x00000004ff177e24 */ /* 0x000fce000f8e00ff */
.L_x_1093:
        /* <DEDUP_REMOVED lines=11> */
.L_x_1095:
[----:B------:R-:W-:Y:S02]  /*11a0*/  ULDC.64 UR4, c[0x0][0x590] ;  /* 0x0001640000047ab9 */ /* 0x000fe40000000a00 */
[----:B------:R-:W-:-:S04]  /*11b0*/  ISETP.NE.U32.AND P0, PT, RZ, UR4, PT ;  /* 0x00000004ff007c0c */ /* 0x000fc8000bf05070 */
[----:B------:R-:W-:-:S13]  /*11c0*/  ISETP.NE.AND.EX P0, PT, RZ, UR5, PT, P0 ;  /* 0x00000005ff007c0c */ /* 0x000fda000bf05300 */
[----:B------:R-:W-:Y:S05]  /*11d0*/  @!P0 BRA `(.L_x_1097) ;  /* 0x00000000000c8947 */ /* 0x000fea0003800000 */
[----:B------:R-:W2:Y:S02]  /*11e0*/  LDC.64 R90, c[0x0][0x590] ;  /* 0x00016400ff5a7b82 */ /* 0x000ea40000000a00 */
[----:B--2---:R2:W5:Y:S01]  /*11f0*/  LDG.E R90, desc[UR38][R90.64] ;  /* 0x000000265a5a7981 */ /* 0x004562000c1e1900 */
[----:B------:R-:W-:Y:S05]  /*1200*/  BRA `(.L_x_1096) ;  /* 0x0000000000087947 */ /* 0x000fea0003800000 */
.L_x_1097:
[----:B------:R-:W-:Y:S02]  /*1210*/  ULDC UR4, c[0x0][0x584] ;  /* 0x0001610000047ab9 */ /* 0x000fe40000000800 */
[----:B------:R-:W-:-:S07]  /*1220*/  IMAD.U32 R90, RZ, RZ, UR4 ;  /* 0x00000004ff5a7e24 */ /* 0x000fce000f8e00ff */
.L_x_1096:
[----:B------:R-:W-:-:S13]  /*1230*/  LOP3.LUT P0, RZ, R3, 0xff, RZ, 0xc0, !PT ;  /* 0x000000ff03ff7812 */ /* 0x000fda000780c0ff */
[----:B------:R-:W-:Y:S05]  /*1240*/  @!P0 EXIT ;  /* 0x000000000000894d */ /* 0x000fea0003800000 */
[----:B------:R-:W3:Y:S01]  /*1250*/  LDC R93, c[0x0][0x658] ;  /* 0x00019600ff5d7b82 */ /* 0x000ee20000000800 */
[----:B------:R-:W-:Y:S01]  /*1260*/  LOP3.LUT R7, R7, 0x1, RZ, 0xc0, !PT ;  /* 0x0000000107077812 */ /* 0x000fe200078ec0ff */
[----:B------:R-:W-:Y:S01]  /*1270*/  ULDC.64 UR6, c[0x0][0x288] ;  /* 0x0000a20000067ab9 */ /* 0x000fe20000000a00 */
[----:B------:R-:W-:Y:S01]  /*1280*/  SHF.R.U32.HI R3, RZ, 0x2, R95 ;  /* 0x00000002ff037819 */ /* 0x000fe2000001165f */
[----:B------:R-:W-:Y:S01]  /*1290*/  UIADD3 UR4, UR7, 0x3f, URZ ;  /* 0x0000003f07047890 */ /* 0x000fe2000fffe03f */
[----:B------:R-:W-:Y:S01]  /*12a0*/  SHF.R.U32.HI R0, RZ, 0x1, R0 ;  /* 0x00000001ff007819 */ /* 0x000fe20000011600 */
[----:B------:R-:W-:Y:S01]  /*12b0*/  IMAD.SHL.U32 R88, R7, 0x40, RZ ;  /* 0x0000004007587824 */ /* 0x000fe200078e00ff */
[----:B------:R-:W-:Y:S01]  /*12c0*/  LOP3.LUT R3, R3, 0x7, RZ, 0xc0, !PT ;  /* 0x0000000703037812 */ /* 0x000fe200078ec0ff */
[----:B------:R-:W4:Y:S01]  /*12d0*/  LDC.64 R8, c[0x0][0x5c8] ;  /* 0x00017200ff087b82 */ /* 0x000f220000000a00 */
[----:B------:R-:W-:Y:S01]  /*12e0*/  USHF.R.S32.HI UR5, URZ, 0x1f, UR4 ;  /* 0x0000001f3f057899 */ /* 0x000fe20008011404 */
[----:B------:R-:W-:Y:S01]  /*12f0*/  LOP3.LUT R0, R0, 0x30, RZ, 0xc0, !PT ;  /* 0x0000003000007812 */ /* 0x000fe200078ec0ff */
[----:B------:R-:W-:Y:S01]  /*1300*/  IMAD.MOV.U32 R6, RZ, RZ, 0x1 ;  /* 0x00000001ff067424 */ /* 0x000fe200078e00ff */
[--C-:B------:R-:W-:Y:S01]  /*1310*/  LOP3.LUT R88, R88, 0x40, R3.reuse, 0xe2, !PT ;  /* 0x0000004058587812 */ /* 0x100fe200078ee203 */
[----:B------:R-:W-:Y:S01]  /*1320*/  ULEA.HI UR5, UR5, UR4, URZ, 0x6 ;  /* 0x0000000405057291 */ /* 0x000fe2000f8f303f */
[-C--:B01----:R-:W-:Y:S01]  /*1330*/  IADD3 R4, RZ, -R0.reuse, -R3 ;  /* 0x80000000ff047210 */ /* 0x083fe20007ffe803 */
[----:B------:R-:W-:Y:S01]  /*1340*/  IMAD.U32 R5, RZ, RZ, UR6 ;  /* 0x00000006ff057e24 */ /* 0x000fe2000f8e00ff */
[----:B------:R-:W0:Y:S01]  /*1350*/  LDC R97, c[0x0][0x600] ;  /* 0x00018000ff617b82 */ /* 0x000e220000000800 */
[----:B------:R-:W-:Y:S01]  /*1360*/  LOP3.LUT R88, R88, R0, RZ, 0xfc, !PT ;  /* 0x0000000058587212 */ /* 0x000fe200078efcff */
[----:B------:R-:W-:Y:S01]  /*1370*/  IMAD.MOV.U32 R0, RZ, RZ, -0x1 ;  /* 0xffffffffff007424 */ /* 0x000fe200078e00ff */
[----:B------:R-:W-:Y:S01]  /*1380*/  USHF.R.S32.HI UR43, URZ, 0x6, UR5 ;  /* 0x000000063f2b7899 */ /* 0x000fe20008011405 */
[----:B------:R-:W-:Y:S01]  /*1390*/  LOP3.LUT R94, R95, 0x3, RZ, 0xc0, !PT ;  /* 0x000000035f5e7812 */ /* 0x000fe200078ec0ff */
[----:B------:R-:W-:Y:S01]  /*13a0*/  IMAD R4, R7, -0x40, R4 ;  /* 0xffffffc007047824 */ /* 0x000fe200078e0204 */
[C---:B------:R-:W-:Y:S01]  /*13b0*/  LOP3.LUT R96, R95.reuse, 0x80, RZ, 0xc0, !PT ;  /* 0x000000805f607812 */ /* 0x040fe200078ec0ff */
[----:B------:R-:W-:Y:S01]  /*13c0*/  UISETP.LT.AND UP0, UPT, UR43, 0x1, UPT ;  /* 0x000000012b00788c */ /* 0x000fe2000bf01270 */
[-C--:B---3--:R-:W-:Y:S01]  /*13d0*/  SHF.L.U32 R0, R0, R93.reuse, RZ ;  /* 0x0000005d00007219 */ /* 0x088fe200000006ff */
[----:B------:R-:W-:Y:S01]  /*13e0*/  ULDC UR4, c[0x0][0x284] ;  /* 0x0000a10000047ab9 */ /* 0x000fe20000000800 */
[----:B------:R-:W-:Y:S01]  /*13f0*/  IMAD R94, R94, -0x2, R5 ;  /* 0xfffffffe5e5e7824 */ /* 0x000fe200078e0205 */
[----:B------:R-:W-:Y:S01]  /*1400*/  USEL UR44, UR43, 0x1, UP0 ;  /* 0x000000012b2c7887 */ /* 0x000fe20008000000 */
[----:B------:R-:W-:Y:S01]  /*1410*/  SHF.L.U32 R93, R6, R93, RZ ;  /* 0x0000005d065d7219 */ /* 0x000fe200000006ff */
[----:B------:R-:W-:Y:S01]  /*1420*/  IMAD.SHL.U32 R95, R95, 0x2, RZ ;  /* 0x000000025f5f7824 */ /* 0x000fe200078e00ff */
[----:B------:R-:W-:Y:S01]  /*1430*/  LOP3.LUT R102, R18, 0x1, RZ, 0xfc, !PT ;  /* 0x0000000112667812 */ /* 0x000fe200078efcff */
[----:B------:R-:W-:Y:S01]  /*1440*/  VIADD R99, R4, UR4 ;  /* 0x0000000404637c36 */ /* 0x000fe20008000000 */
[C---:B----4-:R-:W-:Y:S01]  /*1450*/  SHF.L.U64.HI R92, R8.reuse, 0x3, R9 ;  /* 0x00000003085c7819 */ /* 0x050fe20000010209 */
[----:B--2---:R-:W-:Y:S01]  /*1460*/  IMAD.SHL.U32 R91, R8, 0x8, RZ ;  /* 0x00000008085b7824 */ /* 0x004fe200078e00ff */
[----:B------:R-:W-:Y:S01]  /*1470*/  SHF.R.U32.HI R96, RZ, 0x7, R96 ;  /* 0x00000007ff607819 */ /* 0x000fe20000011660 */
[----:B------:R-:W-:Y:S01]  /*1480*/  IMAD.MOV.U32 R89, RZ, RZ, RZ ;  /* 0x000000ffff597224 */ /* 0x000fe200078e00ff */
[----:B------:R-:W-:Y:S01]  /*1490*/  LOP3.LUT R98, RZ, R0, RZ, 0x33, !PT ;  /* 0x00000000ff627212 */ /* 0x000fe200078e33ff */
[----:B------:R-:W-:Y:S01]  /*14a0*/  UIADD3 UR44, UR43, -UR44, URZ ;  /* 0x8000002c2b2c7290 */ /* 0x000fe2000fffe03f */
[----:B------:R-:W-:Y:S01]  /*14b0*/  UMOV UR40, URZ ;  /* 0x0000003f00287c82 */ /* 0x000fe20008000000 */
[----:B0-----:R-:W-:Y:S01]  /*14c0*/  VIADD R97, R97, 0xffffffff ;  /* 0xffffffff61617836 */ /* 0x001fe20000000000 */
[----:B------:R-:W-:-:S09]  /*14d0*/  UMOV UR41, URZ ;  /* 0x0000003f00297c82 */ /* 0x000fd20008000000 */
.L_x_1245:
        /* <DEDUP_REMOVED lines=15> */
[----:B--2345:R-:W-:Y:S11]  /*15d0*/  @P0 BRA `(.L_x_1098) ;  /* 0x0000000000400947 */ /* 0x03cff60003800000 */
        /* <DEDUP_REMOVED lines=16> */
.L_x_1098:
[----:B------:R-:W-:-:S13]  /*16e0*/  ISETP.NE.AND P0, PT, R102, 0x3, PT ;  /* 0x000000036600780c */ /* 0x000fda0003f05270 */
[----:B------:R-:W-:Y:S05]  /*16f0*/  @!P0 BRA `(.L_x_1099) ;  /* 0x0000000000048947 */ /* 0x000fea0003800000 */
[----:B------:R-:W-:Y:S01]  /*1700*/  BPT.TRAP 0x1 ;  /* 0x000000040000795c */ /* 0x000fe20000300000 */
.L_x_1099:
        /* <DEDUP_REMOVED lines=11> */
.L_x_1100:
[----:B------:R-:W-:-:S05]  /*17c0*/  IMAD.U32 R4, RZ, RZ, UR44 ;  /* 0x0000002cff047e24 */ /* 0x000fca000f8e00ff */
[----:B------:R-:W-:Y:S01]  /*17d0*/  ISETP.GE.AND P2, PT, R4, 0x1, PT ;  /* 0x000000010400780c */ /* 0x000fe20003f46270 */
[----:B-1----:R-:W-:-:S12]  /*17e0*/  @P1 BRA `(.L_x_1101) ;  /* 0x0000000000081947 */ /* 0x002fd80003800000 */
[----:B------:R-:W1:Y:S02]  /*17f0*/  SYNCS.PHASECHK.TRANS64.TRYWAIT P1, [R3+URZ], R0 ;  /* 0x00000000030075a7 */ /* 0x000e64000802017f */
[----:B-1----:R-:W-:Y:S05]  /*1800*/  @!P1 BRA `(.L_x_1102) ;  /* 0x0000006800489947 */ /* 0x002fea0003800000 */
.L_x_1101:
        /* <DEDUP_REMOVED lines=13> */
[----:B------:R-:W-:Y:S01]  /*18e0*/  HGMMA.64x128x16.F32 R24, gdesc[UR8], RZ, !UPT, gsb0 ;  /* 0x01e00000081879f0 */ /* 0x000fe2000c0008ff */
[----:B------:R-:W-:Y:S02]  /*18f0*/  UIADD3 UR8, UR5, 0x2, URZ ;  /* 0x0000000205087890 */ /* 0x000fe4000fffe03f */
[----:B------:R-:W-:Y:S01]  /*1900*/  UIADD3 UR10, UR6, 0x2, URZ ;  /* 0x00000002060a7890 */ /* 0x000fe2000fffe03f */
[----:B------:R-:W-:Y:S01]  /*1910*/  UMOV UR9, 0x40000040 ;  /* 0x4000004000097882 */ /* 0x000fe20000000000 */
[----:B------:R-:W-:Y:S01]  /*1920*/  UMOV UR11, 0x40000040 ;  /* 0x40000040000b7882 */ /* 0x000fe20000000000 */
[----:B------:R-:W-:Y:S02]  /*1930*/  WARPGROUP.DEPBAR.LE gsb0, 0x0 ;  /* 0x00008000000079c5 */ /* 0x000fe40000010000 */
[----:B------:R-:W-:-:S06]  /*1940*/  WARPGROUP.ARRIVE ;  /* 0x00000000000079c5 */ /* 0x000fcc0000000000 */
[----:B------:R-:W-:Y:S01]  /*1950*/  HGMMA.64x128x16.F32 R24, gdesc[UR8], R24, gsb0 ;  /* 0x01e00000081879f0 */ /* 0x000fe20008000818 */
        /* <DEDUP_REMOVED lines=13> */
[----:B------:R-:W-:Y:S03]  /*1a30*/  HGMMA.64x128x16.F32 R24, gdesc[UR8], R24, gsb0 ;  /* 0x01e00000081879f0 */ /* 0x000fe60008000818 */
        /* <DEDUP_REMOVED lines=10> */
.L_x_1110:
[----:B------:R-:W-:Y:S05]  /*1ae0*/  @!P0 BRA `(.L_x_1104) ;  /* 0x0000000000048947 */ /* 0x000fea0003800000 */
[----:B------:R-:W-:Y:S01]  /*1af0*/  BPT.TRAP 0x1 ;  /* 0x000000040000795c */ /* 0x000fe20000300000 */
.L_x_1104:
        /* <DEDUP_REMOVED lines=10> */
.L_x_1105:
[----:B-1----:R-:W-:Y:S05]  /*1ba0*/  @P1 BRA `(.L_x_1106) ;  /* 0x0000000000081947 */ /* 0x002fea0003800000 */
[----:B------:R-:W1:Y:S02]  /*1bb0*/  SYNCS.PHASECHK.TRANS64.TRYWAIT P1, [R5+URZ], R4 ;  /* 0x00000004050075a7 */ /* 0x000e64000802017f */
[----:B-1----:R-:W-:Y:S05]  /*1bc0*/  @!P1 BRA `(.L_x_1107) ;  /* 0x00000064006c9947 */ /* 0x002fea0003800000 */
.L_x_1106:
[----:B------:R-:W-:Y:S01]  /*1bd0*/  ULEA UR6, UR5, UR45, 0xa ;  /* 0x0000002d05067291 */ /* 0x000fe2000f8e503f */
[----:B------:R-:W-:Y:S01]  /*1be0*/  WARPGROUP.ARRIVE ;  /* 0x00000000000079c5 */ /* 0x000fe20000000000 */
[----:B------:R-:W-:Y:S01]  /*1bf0*/  ULEA UR7, UR5, UR4, 0xa ;  /* 0x0000000405077291 */ /* 0x000fe2000f8e503f */
[----:B------:R-:W-:Y:S01]  /*1c00*/  UMOV UR9, 0x40000040 ;  /* 0x4000004000097882 */ /* 0x000fe20000000000 */
[----:B------:R-:W-:-:S03]  /*1c10*/  UMOV UR11, 0x40000040 ;  /* 0x40000040000b7882 */ /* 0x000fc60000000000 */
[----:B------:R-:W-:Y:S02]  /*1c20*/  UMOV UR8, UR6 ;  /* 0x0000000600087c82 */ /* 0x000fe40008000000 */
[----:B------:R-:W-:Y:S02]  /*1c30*/  UMOV UR10, UR7 ;  /* 0x00000007000a7c82 */ /* 0x000fe40008000000 */
[----:B------:R-:W-:Y:S01]  /*1c40*/  HGMMA.64x128x16.F32 R24, gdesc[UR8], R24, gsb0 ;  /* 0x01e00000081879f0 */ /* 0x000fe20008000818 */
[----:B------:R-:W-:Y:S02]  /*1c50*/  UIADD3 UR8, UR6, 0x2, URZ ;  /* 0x0000000206087890 */ /* 0x000fe4000fffe03f */
[----:B------:R-:W-:Y:S01]  /*1c60*/  UIADD3 UR10, UR7, 0x2, URZ ;  /* 0x00000002070a7890 */ /* 0x000fe2000fffe03f */
[----:B------:R-:W-:Y:S01]  /*1c70*/  UMOV UR9, 0x40000040 ;  /* 0x4000004000097882 */ /* 0x000fe20000000000 */
[----:B------:R-:W-:Y:S01]  /*1c80*/  UMOV UR11, 0x40000040 ;  /* 0x40000040000b7882 */ /* 0x000fe20000000000 */
[----:B------:R-:W-:-:S02]  /*1c90*/  WARPGROUP.DEPBAR.LE gsb0, 0x0 ;  /* 0x00008000000079c5 */ /* 0x000fc40000010000 */
        /* <DEDUP_REMOVED lines=18> */
[----:B------:R-:W-:Y:S01]  /*1dc0*/  BPT.TRAP 0x1 ;  /* 0x000000040000795c */ /* 0x000fe20000300000 */
.L_x_1108:
        /* <DEDUP_REMOVED lines=8> */
.L_x_1109:
        /* <DEDUP_REMOVED lines=11> */
.L_x_1103:
[----:B01----:R-:W0:Y:S02]  /*1f00*/  LDC R0, c[0x0][0x28c] ;  /* 0x0000a300ff007b82 */ /* 0x003e240000000800 */
[----:B0-----:R-:W-:-:S13]  /*1f10*/  ISETP.GE.AND P1, PT, R0, 0x1, PT ;  /* 0x000000010000780c */ /* 0x001fda0003f26270 */
[----:B------:R-:W-:Y:S05]  /*1f20*/  @!P1 BRA `(.L_x_1111) ;  /* 0x0000000000509947 */ /* 0x000fea0003800000 */
[----:B------:R-:W-:Y:S05]  /*1f30*/  @!P0 BRA `(.L_x_1112) ;  /* 0x0000000000048947 */ /* 0x000fea0003800000 */
[----:B------:R-:W-:Y:S01]  /*1f40*/  BPT.TRAP 0x1 ;  /* 0x000000040000795c */ /* 0x000fe20000300000 */
.L_x_1112:
        /* <DEDUP_REMOVED lines=15> */
.L_x_1114:
[----:B------:R-:W-:Y:S05]  /*2040*/  BSYNC B0 ;  /* 0x0000000000007941 */ /* 0x000fea0003800000 */
.L_x_1113:
[----:B------:R-:W-:Y:S05]  /*2050*/  @P1 BRA `(.L_x_1111) ;  /* 0x0000000000041947 */ /* 0x000fea0003800000 */
[----:B------:R-:W-:Y:S01]  /*2060*/  BPT.TRAP 0x1 ;  /* 0x000000040000795c */ /* 0x000fe20000300000 */
.L_x_1111:
[----:B------:R-:W-:Y:S01]  /*2070*/  UISETP.GE.U32.AND UP1, UPT, UR43, 0x7, UPT ;  /* 0x000000072b00788c */ /* 0x000fe2000bf26070 */
[----:B------:R-:W-:Y:S01]  /*2080*/  IMAD.SHL.U32 R100, R100, 0x80, RZ ;  /* 0x0000008064647824 */ /* 0x000fe200078e00ff */
[----:B------:R-:W-:Y:S01]  /*2090*/  UIADD3 UR41, UR43, UR41, URZ ;  /* 0x000000292b297290 */ /* 0x000fe2000fffe03f */
[----:B------:R-:W-:Y:S01]  /*20a0*/  SHF.R.S32.HI R11, RZ, 0x1f, R101 ;  /* 0x0000001fff0b7819 */ /* 0x000fe20000011465 */
[----:B------:R-:W-:Y:S01]  /*20b0*/  ULDC UR10, c[0x0][0x288] ;  /* 0x0000a200000a7ab9 */ /* 0x000fe20000000800 */
[----:B------:R-:W-:Y:S01]  /*20c0*/  IMAD.SHL.U32 R6, R103, 0x80, RZ ;  /* 0x0000008067067824 */ /* 0x000fe200078e00ff */
[C---:B------:R-:W-:Y:S01]  /*20d0*/  LOP3.LUT R8, R100.reuse, 0x6, R95, 0xf8, !PT ;  /* 0x0000000664087812 */ /* 0x040fe200078ef85f */
[----:B------:R-:W-:Y:S01]  /*20e0*/  UISETP.GT.U32.AND UP0, UPT, UR41, 0x6, UPT ;  /* 0x000000062900788c */ /* 0x000fe2000bf04070 */
[----:B------:R-:W-:Y:S01]  /*20f0*/  ISETP.GE.AND P0, PT, R100, UR10, PT ;  /* 0x0000000a64007c0c */ /* 0x000fe2000bf06270 */
[----:B------:R-:W-:Y:S01]  /*2100*/  ULDC.64 UR6, c[0x0][0x5d0] ;  /* 0x0001740000067ab9 */ /* 0x000fe20000000a00 */
[----:B------:R-:W-:Y:S01]  /*2110*/  ULDC UR11, c[0x0][0x284] ;  /* 0x0000a100000b7ab9 */ /* 0x000fe20000000800 */
[----:B------:R-:W-:Y:S01]  /*2120*/  @UP1 UIMAD.WIDE.U32 UR4, UR41, 0x24924925, URZ ;  /* 0x24924925290418a5 */ /* 0x000fe2000f8e003f */
[----:B------:R-:W-:Y:S01]  /*2130*/  SHF.R.S32.HI R9, RZ, 0x1f, R8 ;  /* 0x0000001fff097819 */ /* 0x000fe20000011408 */
[----:B0-----:R-:W-:Y:S01]  /*2140*/  IMAD R0, R11, UR6, RZ ;  /* 0x000000060b007c24 */ /* 0x001fe2000f8e02ff */
[----:B------:R-:W-:Y:S01]  /*2150*/  UISETP.LT.U32.AND UP0, UPT, UR43, 0x7, UP0 ;  /* 0x000000072b00788c */ /* 0x000fe20008701070 */
[----:B------:R-:W-:Y:S01]  /*2160*/  ISETP.GE.OR P0, PT, R6, UR11, P0 ;  /* 0x0000000b06007c0c */ /* 0x000fe20008706670 */
[----:B------:R-:W-:Y:S01]  /*2170*/  @UP1 UIADD3 UR4, UR41, -UR5, URZ ;  /* 0x8000000529041290 */ /* 0x000fe2000fffe03f */
[C---:B------:R-:W-:Y:S01]  /*2180*/  IMAD R3, R101.reuse, UR7, R0 ;  /* 0x0000000765037c24 */ /* 0x040fe2000f8e0200 */
[----:B------:R-:W-:Y:S01]  /*2190*/  ULDC.64 UR8, c[0x0][0x5c8] ;  /* 0x0001720000087ab9 */ /* 0x000fe20000000a00 */
[----:B------:R-:W-:Y:S01]  /*21a0*/  IMAD.WIDE.U32 R4, R101, UR6, R8 ;  /* 0x0000000665047c25 */ /* 0x000fe2000f8e0008 */
[----:B------:R-:W-:-:S02]  /*21b0*/  USEL UR6, URZ, 0x1, !UP0 ;  /* 0x000000013f067887 */ /* 0x000fc4000c000000 */
[----:B------:R-:W-:Y:S01]  /*21c0*/  @UP1 ULEA.HI UR4, UR4, UR5, URZ, 0x1f ;  /* 0x0000000504041291 */ /* 0x000fe2000f8ff83f */
[----:B------:R-:W-:Y:S01]  /*21d0*/  IMAD.WIDE R104, R103, 0x80, R88 ;  /* 0x0000008067687825 */ /* 0x000fe200078e0258 */
[----:B------:R-:W-:Y:S02]  /*21e0*/  ULOP3.LUT UR40, UR40, UR6, URZ, 0x3c, !UPT ;  /* 0x0000000628287292 */ /* 0x000fe4000f8e3c3f */
[----:B------:R-:W-:Y:S01]  /*21f0*/  @UP1 USHF.R.U32.HI UR4, URZ, 0x2, UR4 ;  /* 0x000000023f041899 */ /* 0x000fe20008011604 */
[----:B------:R-:W-:Y:S02]  /*2200*/  IMAD.IADD R5, R5, 0x1, R3 ;  /* 0x0000000105057824 */ /* 0x000fe400078e0203 */
[----:B------:R-:W-:Y:S01]  /*2210*/  IMAD R3, R105, UR8, RZ ;  /* 0x0000000869037c24 */ /* 0x000fe2000f8e02ff */
[----:B------:R-:W-:Y:S01]  /*2220*/  @UP1 ULOP3.LUT UR40, UR40, 0x1, UR4, 0x78, !UPT ;  /* 0x0000000128281892 */ /* 0x000fe2000f8e7804 */
[----:B------:R-:W-:-:S04]  /*2230*/  IMAD.WIDE.U32 R106, R104, UR8, R4 ;  /* 0x00000008686a7c25 */ /* 0x000fc8000f8e0004 */
[----:B------:R-:W-:Y:S02]  /*2240*/  IMAD R7, R104, UR9, R3 ;  /* 0x0000000968077c24 */ /* 0x000fe4000f8e0203 */
[----:B------:R-:W-:Y:S01]  /*2250*/  IMAD.MOV.U32 R0, RZ, RZ, -0x1 ;  /* 0xffffffffff007424 */ /* 0x000fe200078e00ff */
[----:B------:R-:W-:Y:S06]  /*2260*/  @P0 BRA `(.L_x_1115) ;  /* 0x00000040001c0947 */ /* 0x000fec0003800000 */
[----:B-----5:R-:W-:Y:S01]  /*2270*/  FSETP.NEU.AND P0, PT, R90, RZ, PT ;  /* 0x000000ff5a00720b */ /* 0x020fe20003f0d000 */
[----:B------:R-:W-:Y:S01]  /*2280*/  IMAD.IADD R4, R94, 0x1, -R100 ;  /* 0x000000015e047824 */ /* 0x000fe200078e0a64 */
[----:B------:R-:W-:Y:S01]  /*2290*/  BSSY B0, `(.L_x_1115) ;  /* 0x0000404000007945 */ /* 0x000fe20003800000 */
[----:B------:R-:W-:Y:S02]  /*22a0*/  IMAD.IADD R3, R99, 0x1, -R6 ;  /* 0x0000000163037824 */ /* 0x000fe400078e0a06 */
[----:B------:R-:W-:Y:S01]  /*22b0*/  IMAD.IADD R103, R107, 0x1, R7 ;  /* 0x000000016b677824 */ /* 0x000fe200078e0207 */
[----:B------:R-:W-:-:S04]  /*22c0*/  ISETP.GT.AND P2, PT, R4, RZ, PT ;  /* 0x000000ff0400720c */ /* 0x000fc80003f44270 */
[----:B------:R-:W-:-:S03]  /*22d0*/  ISETP.GT.AND P1, PT, R3, RZ, P2 ;  /* 0x000000ff0300720c */ /* 0x000fc60001724270 */
[----:B------:R-:W-:Y:S10]  /*22e0*/  @!P0 BRA `(.L_x_1116) ;  /* 0x0000002c00288947 */ /* 0x000ff40003800000 */
[----:B------:R-:W0:Y:S01]  /*22f0*/  LDC.64 R110, c[0x0][0x5b8] ;  /* 0x00016e00ff6e7b82 */ /* 0x000e220000000a00 */
[----:B------:R-:W-:-:S07]  /*2300*/  ULDC.64 UR4, c[0x0][0x5c0] ;  /* 0x0001700000047ab9 */ /* 0x000fce0000000a00 */
[----:B------:R-:W1:Y:S08]  /*2310*/  LDC.64 R112, c[0x0][0x5b0] ;  /* 0x00016c00ff707b82 */ /* 0x000e700000000a00 */
[----:B------:R-:W2:Y:S01]  /*2320*/  LDC.64 R114, c[0x0][0x5a8] ;  /* 0x00016a00ff727b82 */ /* 0x000ea20000000a00 */
[-C--:B0-----:R-:W-:Y:S02]  /*2330*/  IMAD R6, R11, R110.reuse, RZ ;  /* 0x0000006e0b067224 */ /* 0x081fe400078e02ff */
[----:B------:R-:W-:-:S04]  /*2340*/  IMAD.WIDE.U32 R108, R101, R110, R8 ;  /* 0x0000006e656c7225 */ /* 0x000fc800078e0008 */
[----:B------:R-:W-:Y:S02]  /*2350*/  IMAD R107, R101, R111, R6 ;  /* 0x0000006f656b7224 */ /* 0x000fe400078e0206 */
[-C--:B-1----:R-:W-:Y:S02]  /*2360*/  IMAD R5, R105, R112.reuse, RZ ;  /* 0x0000007069057224 */ /* 0x082fe400078e02ff */
[----:B------:R-:W-:Y:S02]  /*2370*/  IMAD.IADD R13, R109, 0x1, R107 ;  /* 0x000000016d0d7824 */ /* 0x000fe400078e026b */
[----:B------:R-:W-:Y:S02]  /*2380*/  IMAD.MOV.U32 R12, RZ, RZ, R108 ;  /* 0x000000ffff0c7224 */ /* 0x000fe400078e006c */
[C---:B------:R-:W-:Y:S02]  /*2390*/  IMAD R111, R104.reuse, R113, R5 ;  /* 0x00000071686f7224 */ /* 0x040fe400078e0205 */
[----:B------:R-:W-:-:S04]  /*23a0*/  IMAD.WIDE.U32 R6, R104, R112, R12 ;  /* 0x0000007068067225 */ /* 0x000fc800078e000c */
[----:B------:R-:W-:Y:S01]  /*23b0*/  IMAD.IADD R5, R7, 0x1, R111 ;  /* 0x0000000107057824 */ /* 0x000fe200078e026f */
[----:B--2---:R-:W-:-:S04]  /*23c0*/  LEA R14, P0, R6, R114, 0x1 ;  /* 0x00000072060e7211 */ /* 0x004fc800078008ff */
[----:B------:R-:W-:-:S05]  /*23d0*/  LEA.HI.X R15, R6, R115, R5, 0x1, P0 ;  /* 0x00000073060f7211 */ /* 0x000fca00000f0c05 */
[----:B------:R0:W2:Y:S01]  /*23e0*/  @P1 LDG.E.LTC128B.U16 R5, desc[UR38][R14.64] ;  /* 0x000000260e051981 */ /* 0x0000a2000c1e1520 */
[----:B------:R-:W-:Y:S01]  /*23f0*/  LEA R10, P0, R106, UR4, 0x1 ;  /* 0x000000046a0a7c11 */ /* 0x000fe2000f8008ff */
[----:B------:R-:W-:Y:S01]  /*2400*/  IMAD.WIDE.U32 R6, R104, R112, R8 ;  /* 0x0000007068067225 */ /* 0x000fe200078e0008 */
[----:B------:R-:W-:Y:S03]  /*2410*/  BSSY B1, `(.L_x_1117) ;  /* 0x0000012000017945 */ /* 0x000fe60003800000 */
[----:B------:R-:W-:Y:S02]  /*2420*/  IMAD.IADD R7, R111, 0x1, R7 ;  /* 0x000000016f077824 */ /* 0x000fe400078e0207 */
[----:B------:R-:W-:Y:S01]  /*2430*/  IMAD.WIDE.U32 R20, R101, R110, R6 ;  /* 0x0000006e65147225 */ /* 0x000fe200078e0006 */
[----:B0-----:R-:W-:-:S03]  /*2440*/  SHF.L.U64.HI R15, R112, 0x3, R113 ;  /* 0x00000003700f7819 */ /* 0x001fc60000010271 */
[----:B------:R-:W-:Y:S01]  /*2450*/  IMAD.IADD R7, R107, 0x1, R21 ;  /* 0x000000016b077824 */ /* 0x000fe200078e0215 */
[----:B------:R-:W-:Y:S01]  /*2460*/  LEA R6, P4, R20, R114, 0x1 ;  /* 0x0000007214067211 */ /* 0x000fe200078808ff */
[----:B------:R-:W-:-:S03]  /*2470*/  IMAD.SHL.U32 R14, R112, 0x8, RZ ;  /* 0x00000008700e7824 */ /* 0x000fc600078e00ff */
[----:B------:R-:W-:Y:S01]  /*2480*/  LEA.HI.X R7, R20, R115, R7, 0x1, P4 ;  /* 0x0000007314077211 */ /* 0x000fe200020f0c07 */
[----:B--2---:R-:W-:-:S05]  /*2490*/  HADD2.F32 R11, -RZ, R5.H0_H0 ;  /* 0x20000005ff0b7230 */ /* 0x004fca0000004100 */
[----:B------:R-:W-:-:S04]  /*24a0*/  FMUL R11, R11, R90 ;  /* 0x0000005a0b0b7220 */ /* 0x000fc80000400000 */
[----:B------:R-:W-:Y:S01]  /*24b0*/  FFMA R24, R24, R23, R11 ;  /* 0x0000001718187223 */ /* 0x000fe2000000000b */
[----:B------:R-:W-:Y:S02]  /*24c0*/  LEA.HI.X R11, R106, UR5, R103, 0x1, P0 ;  /* 0x000000056a0b7c11 */ /* 0x000fe400080f0c67 */
[----:B------:R-:W-:Y:S02]  /*24d0*/  ISETP.GT.AND P0, PT, R4, 0x1, PT ;  /* 0x000000010400780c */ /* 0x000fe40003f04270 */
[----:B------:R-:W-:Y:S02]  /*24e0*/  F2FP.F16.F32.PACK_AB R24, RZ, R24 ;  /* 0x00000018ff18723e */ /* 0x000fe400000000ff */
[----:B------:R-:W-:-:S03]  /*24f0*/  ISETP.GT.AND P3, PT, R3, RZ, P0 ;  /* 0x000000ff0300720c */ /* 0x000fc60000764270 */
[----:B------:R0:W-:Y:S10]  /*2500*/  @P1 STG.E.U16 desc[UR38][R10.64], R24 ;  /* 0x000000180a001986 */ /* 0x0001f4000c101526 */
[----:B------:R-:W-:Y:S05]  /*2510*/  @!P3 BRA `(.L_x_1118) ;  /* 0x000000000004b947 */ /* 0x000fea0003800000 */
[----:B------:R1:W5:Y:S02]  /*2520*/  LDG.E.LTC128B.U16 R5, desc[UR38][R6.64+0x2] ;  /* 0x0000022606057981 */ /* 0x000364000c1e1520 */
.L_x_1118:
[----:B------:R-:W-:Y:S05]  /*2530*/  BSYNC B1 ;  /* 0x0000000000017941 */ /* 0x000fea0003800000 */
.L_x_1117:
[----:B-----5:R-:W-:Y:S01]  /*2540*/  HADD2.F32 R103, -RZ, R5.H0_H0 ;  /* 0x20000005ff677230 */ /* 0x020fe20000004100 */
[----:B------:R-:W-:Y:S01]  /*2550*/  ISETP.GT.AND P2, PT, R3, 0x8, P2 ;  /* 0x000000080300780c */ /* 0x000fe20001744270 */
[----:B------:R-:W-:Y:S01]  /*2560*/  IMAD.WIDE.U32 R20, R104, R112, R14 ;  /* 0x0000007068147225 */ /* 0x000fe200078e000e */
[----:B0-----:R-:W-:-:S03]  /*2570*/  PRMT R24, R5, 0x7610, R24 ;  /* 0x0000761005187816 */ /* 0x001fc60000000018 */
[----:B------:R-:W-:Y:S01]  /*2580*/  FMUL R12, R103, R90 ;  /* 0x0000005a670c7220 */ /* 0x000fe20000400000 */
[----:B------:R-:W-:Y:S01]  /*2590*/  IMAD.IADD R111, R111, 0x1, R21 ;  /* 0x000000016f6f7824 */ /* 0x000fe200078e0215 */
[----:B------:R-:W-:Y:S02]  /*25a0*/  IADD3 R108, P1, R108, R20, RZ ;  /* 0x000000146c6c7210 */ /* 0x000fe40007f3e0ff */
[----:B------:R-:W-:-:S03]  /*25b0*/  FFMA R12, R25, R23, R12 ;  /* 0x00000017190c7223 */ /* 0x000fc6000000000c */
[----:B------:R-:W-:Y:S01]  /*25c0*/  IMAD.X R13, R111, 0x1, R13, P1 ;  /* 0x000000016f0d7824 */ /* 0x000fe200008e060d */
[C---:B------:R-:W-:Y:S02]  /*25d0*/  LEA R14, P1, R108.reuse, R114, 0x1 ;  /* 0x000000726c0e7211 */ /* 0x040fe400078208ff */
[----:B------:R-:W-:Y:S02]  /*25e0*/  F2FP.F16.F32.PACK_AB R12, RZ, R12 ;  /* 0x0000000cff0c723e */ /* 0x000fe400000000ff */
[----:B------:R-:W-:Y:S02]  /*25f0*/  LEA.HI.X R15, R108, R115, R13, 0x1, P1 ;  /* 0x000000736c0f7211 */ /* 0x000fe400008f0c0d */
[----:B------:R-:W-:-:S05]  /*2600*/  PRMT R21, R12, 0x7610, R21 ;  /* 0x000076100c157816 */ /* 0x000fca0000000015 */
[----:B------:R0:W-:Y:S04]  /*2610*/  @P3 STG.E.U16 desc[UR38][R10.64+0x2], R21 ;  /* 0x000002150a003986 */ /* 0x0001e8000c101526 */
[----:B------:R-:W2:Y:S01]  /*2620*/  @P2 LDG.E.LTC128B.U16 R24, desc[UR38][R14.64] ;  /* 0x000000260e182981 */ /* 0x000ea2000c1e1520 */
[----:B------:R-:W-:Y:S01]  /*2630*/  IADD3 R20, P1, R8, R20, RZ ;  /* 0x0000001408147210 */ /* 0x000fe20007f3e0ff */
[----:B------:R-:W-:Y:S01]  /*2640*/  BSSY B1, `(.L_x_1119) ;  /* 0x0000011000017945 */ /* 0x000fe20003800000 */
[----:B------:R-:W-:Y:S02]  /*2650*/  SHF.L.U64.HI R13, R91, 0x1, R92 ;  /* 0x000000015b0d7819 */ /* 0x000fe4000001025c */
[----:B------:R-:W-:Y:S01]  /*2660*/  ISETP.GT.AND P0, PT, R3, 0x8, P0 ;  /* 0x000000080300780c */ /* 0x000fe20000704270 */
[----:B0-----:R-:W-:Y:S01]  /*2670*/  IMAD.X R21, R9, 0x1, R111, P1 ;  /* 0x0000000109157824 */ /* 0x001fe200008e066f */
[----:B------:R-:W-:Y:S01]  /*2680*/  LEA R12, P1, R91, R10, 0x1 ;  /* 0x0000000a5b0c7211 */ /* 0x000fe200078208ff */
[----:B------:R-:W-:-:S04]  /*2690*/  IMAD.WIDE.U32 R20, R101, R110, R20 ;  /* 0x0000006e65147225 */ /* 0x000fc800078e0014 */
[----:B------:R-:W-:Y:S01]  /*26a0*/  IMAD.X R13, R13, 0x1, R11, P1 ;  /* 0x000000010d0d7824 */ /* 0x000fe200008e060b */
[----:B------:R-:W-:Y:S01]  /*26b0*/  LEA R8, P3, R20, R114, 0x1 ;  /* 0x0000007214087211 */ /* 0x000fe200078608ff */
[----:B------:R-:W-:-:S05]  /*26c0*/  IMAD.IADD R9, R107, 0x1, R21 ;  /* 0x000000016b097824 */ /* 0x000fca00078e0215 */
[----:B------:R-:W-:Y:S01]  /*26d0*/  LEA.HI.X R9, R20, R115, R9, 0x1, P3 ;  /* 0x0000007314097211 */ /* 0x000fe200018f0c09 */
[----:B--2---:R-:W-:-:S05]  /*26e0*/  HADD2.F32 R5, -RZ, R24.H0_H0 ;  /* 0x20000018ff057230 */ /* 0x004fca0000004100 */
[----:B------:R-:W-:-:S04]  /*26f0*/  FMUL R5, R5, R90 ;  /* 0x0000005a05057220 */ /* 0x000fc80000400000 */
[----:B------:R-:W-:-:S05]  /*2700*/  FFMA R5, R26, R23, R5 ;  /* 0x000000171a057223 */ /* 0x000fca0000000005 */
[----:B------:R-:W-:-:S05]  /*2710*/  F2FP.F16.F32.PACK_AB R5, RZ, R5 ;  /* 0x00000005ff05723e */ /* 0x000fca00000000ff */
[----:B------:R0:W-:Y:S01]  /*2720*/  @P2 STG.E.U16 desc[UR38][R12.64], R5 ;  /* 0x000000050c002986 */ /* 0x0001e2000c101526 */
[----:B------:R-:W-:Y:S05]  /*2730*/  @!P0 BRA `(.L_x_1120) ;  /* 0x0000000000048947 */ /* 0x000fea0003800000 */
[----:B------:R2:W5:Y:S02]  /*2740*/  LDG.E.LTC128B.U16 R24, desc[UR38][R8.64+0x2] ;  /* 0x0000022608187981 */ /* 0x000564000c1e1520 */
.L_x_1120:
[----:B------:R-:W-:Y:S05]  /*2750*/  BSYNC B1 ;  /* 0x0000000000017941 */ /* 0x000fea0003800000 */
.L_x_1119:
        /* <DEDUP_REMOVED lines=10> */
.L_x_1122:
[----:B------:R-:W-:Y:S05]  /*2800*/  BSYNC B1 ;  /* 0x0000000000017941 */ /* 0x000fea0003800000 */
.L_x_1121:
        /* <DEDUP_REMOVED lines=10> */
.L_x_1124:
[----:B------:R-:W-:Y:S05]  /*28b0*/  BSYNC B1 ;  /* 0x0000000000017941 */ /* 0x000fea0003800000 */
.L_x_1123:
[----:B----45:R-:W-:Y:S01]  /*28c0*/  HADD2.F32 R5, -RZ, R24.H0_H0 ;  /* 0x20000018ff057230 */ /* 0x030fe20000004100 */
[----:B------:R-:W-:Y:S01]  /*28d0*/  ISETP.GT.AND P1, PT, R3, 0x8, P1 ;  /* 0x000000080300780c */ /* 0x000fe20000f24270 */
[----:B------:R-:W-:Y:S03]  /*28e0*/  BSSY B1, `(.L_x_1125) ;  /* 0x0000007000017945 */ /* 0x000fe60003800000 */
[----:B0-----:R-:W-:-:S04]  /*28f0*/  FMUL R14, R5, R90 ;  /* 0x0000005a050e7220 */ /* 0x001fc80000400000 */
[----:B------:R-:W-:-:S05]  /*2900*/  FFMA R14, R29, R23, R14 ;  /* 0x000000171d0e7223 */ /* 0x000fca000000000e */
[----:B------:R-:W-:-:S05]  /*2910*/  F2FP.F16.F32.PACK_AB R14, RZ, R14 ;  /* 0x0000000eff0e723e */ /* 0x000fca00000000ff */
[----:B------:R0:W-:Y:S01]  /*2920*/  @P3 STG.E.U16 desc[UR38][R10.64+0x12], R14 ;  /* 0x0000120e0a003986 */ /* 0x0001e2000c101526 */
[----:B------:R-:W-:Y:S05]  /*2930*/  @!P1 BRA `(.L_x_1126) ;  /* 0x0000000000049947 */ /* 0x000fea0003800000 */
[----:B------:R4:W5:Y:S02]  /*2940*/  LDG.E.LTC128B.U16 R24, desc[UR38][R8.64+0x10] ;  /* 0x0000102608187981 */ /* 0x000964000c1e1520 */
.L_x_1126:
[----:B------:R-:W-:Y:S05]  /*2950*/  BSYNC B1 ;  /* 0x0000000000017941 */ /* 0x000fea0003800000 */
.L_x_1125:
        /* <DEDUP_REMOVED lines=9> */
.L_x_1128:
[----:B------:R-:W-:Y:S05]  /*29f0*/  BSYNC B1 ;  /* 0x0000000000017941 */ /* 0x000fea0003800000 */
.L_x_1127:
        /* <DEDUP_REMOVED lines=10> */
.L_x_1130:
[----:B------:R-:W-:Y:S05]  /*2aa0*/  BSYNC B1 ;  /* 0x0000000000017941 */ /* 0x000fea0003800000 */
.L_x_1129:
        /* <DEDUP_REMOVED lines=10> */
.L_x_1132:
[----:B------:R-:W-:Y:S05]  /*2b50*/  BSYNC B1 ;  /* 0x0000000000017941 */ /* 0x000fea0003800000 */
.L_x_1131:
        /* <DEDUP_REMOVED lines=9> */
.L_x_1134:
[----:B------:R-:W-:Y:S05]  /*2bf0*/  BSYNC B1 ;  /* 0x0000000000017941 */ /* 0x000fea0003800000 */
.L_x_1133:
        /* <DEDUP_REMOVED lines=9> */
.L_x_1136:
[----:B------:R-:W-:Y:S05]  /*2c90*/  BSYNC B1 ;  /* 0x0000000000017941 */ /* 0x000fea0003800000 */
.L_x_1135:
        /* <DEDUP_REMOVED lines=10> */
.L_x_1138:
[----:B------:R-:W-:Y:S05]  /*2d40*/  BSYNC B1 ;  /* 0x0000000000017941 */ /* 0x000fea0003800000 */
.L_x_1137:
        /* <DEDUP_REMOVED lines=10> */
.L_x_1140:
[----:B------:R-:W-:Y:S05]  /*2df0*/  BSYNC B1 ;  /* 0x0000000000017941 */ /* 0x000fea0003800000 */
.L_x_1139:
        /* <DEDUP_REMOVED lines=9> */
.L_x_1142:
[----:B------:R-:W-:Y:S05]  /*2e90*/  BSYNC B1 ;  /* 0x0000000000017941 */ /* 0x000fea0003800000 */
.L_x_1141:
        /* <DEDUP_REMOVED lines=9> */
.L_x_1144:
[----:B------:R-:W-:Y:S05]  /*2f30*/  BSYNC B1 ;  /* 0x0000000000017941 */ /* 0x000fea0003800000 */
.L_x_1143:
        /* <DEDUP_REMOVED lines=10> */
.L_x_1146:
[----:B------:R-:W-:Y:S05]  /*2fe0*/  BSYNC B1 ;  /* 0x0000000000017941 */ /* 0x000fea0003800000 */
.L_x_1145:
        /* <DEDUP_REMOVED lines=10> */
.L_x_1148:
[----:B------:R-:W-:Y:S05]  /*3090*/  BSYNC B1 ;  /* 0x0000000000017941 */ /* 0x000fea0003800000 */
.L_x_1147:
        /* <DEDUP_REMOVED lines=9> */
.L_x_1150:
[----:B------:R-:W-:Y:S05]  /*3130*/  BSYNC B1 ;  /* 0x0000000000017941 */ /* 0x000fea0003800000 */
.L_x_1149:
        /* <DEDUP_REMOVED lines=9> */
.L_x_1152:
[----:B------:R-:W-:Y:S05]  /*31d0*/  BSYNC B1 ;  /* 0x0000000000017941 */ /* 0x000fea0003800000 */
.L_x_1151:
        /* <DEDUP_REMOVED lines=10> */
.L_x_1154:
[----:B------:R-:W-:Y:S05]  /*3280*/  BSYNC B1 ;  /* 0x0000000000017941 */ /* 0x000fea0003800000 */
.L_x_1153:
        /* <DEDUP_REMOVED lines=10> */
.L_x_1156:
[----:B------:R-:W-:Y:S05]  /*3330*/  BSYNC B1 ;  /* 0x0000000000017941 */ /* 0x000fea0003800000 */
.L_x_1155:
        /* <DEDUP_REMOVED lines=9> */
.L_x_1158:
[----:B------:R-:W-:Y:S05]  /*33d0*/  BSYNC B1 ;  /* 0x0000000000017941 */ /* 0x000fea0003800000 */
.L_x_1157:
        /* <DEDUP_REMOVED lines=9> */
.L_x_1160:
[----:B------:R-:W-:Y:S05]  /*3470*/  BSYNC B1 ;  /* 0x0000000000017941 */ /* 0x000fea0003800000 */
.L_x_1159:
        /* <DEDUP_REMOVED lines=10> */
.L_x_1162:
[----:B------:R-:W-:Y:S05]  /*3520*/  BSYNC B1 ;  /* 0x0000000000017941 */ /* 0x000fea0003800000 */
.L_x_1161:
        /* <DEDUP_REMOVED lines=10> */
.L_x_1164:
[----:B------:R-:W-:Y:S05]  /*35d0*/  BSYNC B1 ;  /* 0x0000000000017941 */ /* 0x000fea0003800000 */
.L_x_1163:
        /* <DEDUP_REMOVED lines=9> */
.L_x_1166:
[----:B------:R-:W-:Y:S05]  /*3670*/  BSYNC B1 ;  /* 0x0000000000017941 */ /* 0x000fea0003800000 */
.L_x_1165:
        /* <DEDUP_REMOVED lines=9> */
.L_x_1168:
[----:B------:R-:W-:Y:S05]  /*3710*/  BSYNC B1 ;  /* 0x0000000000017941 */ /* 0x000fea0003800000 */
.L_x_1167:
        /* <DEDUP_REMOVED lines=10> */
.L_x_1170:
[----:B------:R-:W-:Y:S05]  /*37c0*/  BSYNC B1 ;  /* 0x0000000000017941 */ /* 0x000fea0003800000 */
.L_x_1169:
        /* <DEDUP_REMOVED lines=10> */
.L_x_1172:
[----:B------:R-:W-:Y:S05]  /*3870*/  BSYNC B1 ;  /* 0x0000000000017941 */ /* 0x000fea0003800000 */
.L_x_1171:
        /* <DEDUP_REMOVED lines=9> */
.L_x_1174:
[----:B------:R-:W-:Y:S05]  /*3910*/  BSYNC B1 ;  /* 0x0000000000017941 */ /* 0x000fea0003800000 */
.L_x_1173:
        /* <DEDUP_REMOVED lines=9> */
.L_x_1176:
[----:B------:R-:W-:Y:S05]  /*39b0*/  BSYNC B1 ;  /* 0x0000000000017941 */ /* 0x000fea0003800000 */
.L_x_1175:
        /* <DEDUP_REMOVED lines=10> */
.L_x_1178:
[----:B------:R-:W-:Y:S05]  /*3a60*/  BSYNC B1 ;  /* 0x0000000000017941 */ /* 0x000fea0003800000 */
.L_x_1177:
        /* <DEDUP_REMOVED lines=10> */
.L_x_1180:
[----:B------:R-:W-:Y:S05]  /*3b10*/  BSYNC B1 ;  /* 0x0000000000017941 */ /* 0x000fea0003800000 */
.L_x_1179:
        /* <DEDUP_REMOVED lines=9> */
.L_x_1182:
[----:B------:R-:W-:Y:S05]  /*3bb0*/  BSYNC B1 ;  /* 0x0000000000017941 */ /* 0x000fea0003800000 */
.L_x_1181:
        /* <DEDUP_REMOVED lines=9> */
.L_x_1184:
[----:B------:R-:W-:Y:S05]  /*3c50*/  BSYNC B1 ;  /* 0x0000000000017941 */ /* 0x000fea0003800000 */
.L_x_1183:
        /* <DEDUP_REMOVED lines=10> */
.L_x_1186:
[----:B------:R-:W-:Y:S05]  /*3d00*/  BSYNC B1 ;  /* 0x0000000000017941 */ /* 0x000fea0003800000 */
.L_x_1185:
        /* <DEDUP_REMOVED lines=10> */
.L_x_1188:
[----:B------:R-:W-:Y:S05]  /*3db0*/  BSYNC B1 ;  /* 0x0000000000017941 */ /* 0x000fea0003800000 */
.L_x_1187:
        /* <DEDUP_REMOVED lines=9> */
.L_x_1190:
[----:B------:R-:W-:Y:S05]  /*3e50*/  BSYNC B1 ;  /* 0x0000000000017941 */ /* 0x000fea0003800000 */
.L_x_1189:
        /* <DEDUP_REMOVED lines=9> */
.L_x_1192:
[----:B------:R-:W-:Y:S05]  /*3ef0*/  BSYNC B1 ;  /* 0x0000000000017941 */ /* 0x000fea0003800000 */
.L_x_1191:
        /* <DEDUP_REMOVED lines=10> */
.L_x_1194:
[----:B------:R-:W-:Y:S05]  /*3fa0*/  BSYNC B1 ;  /* 0x0000000000017941 */ /* 0x000fea0003800000 */
.L_x_1193:
        /* <DEDUP_REMOVED lines=10> */
.L_x_1196:
[----:B------:R-:W-:Y:S05]  /*4050*/  BSYNC B1 ;  /* 0x0000000000017941 */ /* 0x000fea0003800000 */
.L_x_1195:
        /* <DEDUP_REMOVED lines=9> */
.L_x_1198:
[----:B------:R-:W-:Y:S05]  /*40f0*/  BSYNC B1 ;  /* 0x0000000000017941 */ /* 0x000fea0003800000 */
.L_x_1197:
        /* <DEDUP_REMOVED lines=9> */
.L_x_1200:
[----:B------:R-:W-:Y:S05]  /*4190*/  BSYNC B1 ;  /* 0x0000000000017941 */ /* 0x000fea0003800000 */
.L_x_1199:
        /* <DEDUP_REMOVED lines=10> */
.L_x_1202:
[----:B------:R-:W-:Y:S05]  /*4240*/  BSYNC B1 ;  /* 0x0000000000017941 */ /* 0x000fea0003800000 */
.L_x_1201:
        /* <DEDUP_REMOVED lines=10> */
.L_x_1204:
[----:B------:R-:W-:Y:S05]  /*42f0*/  BSYNC B1 ;  /* 0x0000000000017941 */ /* 0x000fea0003800000 */
.L_x_1203:
        /* <DEDUP_REMOVED lines=9> */
.L_x_1206:
[----:B------:R-:W-:Y:S05]  /*4390*/  BSYNC B1 ;  /* 0x0000000000017941 */ /* 0x000fea0003800000 */
.L_x_1205:
        /* <DEDUP_REMOVED lines=9> */
.L_x_1208:
[----:B------:R-:W-:Y:S05]  /*4430*/  BSYNC B1 ;  /* 0x0000000000017941 */ /* 0x000fea0003800000 */
.L_x_1207:
        /* <DEDUP_REMOVED lines=10> */
.L_x_1210:
[----:B------:R-:W-:Y:S05]  /*44e0*/  BSYNC B1 ;  /* 0x0000000000017941 */ /* 0x000fea0003800000 */
.L_x_1209:
        /* <DEDUP_REMOVED lines=10> */
.L_x_1212:
[----:B------:R-:W-:Y:S05]  /*4590*/  BSYNC B1 ;  /* 0x0000000000017941 */ /* 0x000fea0003800000 */
.L_x_1211:
        /* <DEDUP_REMOVED lines=9> */
.L_x_1214:
[----:B------:R-:W-:Y:S05]  /*4630*/  BSYNC B1 ;  /* 0x0000000000017941 */ /* 0x000fea0003800000 */
.L_x_1213:
        /* <DEDUP_REMOVED lines=9> */
.L_x_1216:
[----:B------:R-:W-:Y:S05]  /*46d0*/  BSYNC B1 ;  /* 0x0000000000017941 */ /* 0x000fea0003800000 */
.L_x_1215:
        /* <DEDUP_REMOVED lines=10> */
.L_x_1218:
[----:B------:R-:W-:Y:S05]  /*4780*/  BSYNC B1 ;  /* 0x0000000000017941 */ /* 0x000fea0003800000 */
.L_x_1217:
        /* <DEDUP_REMOVED lines=10> */
.L_x_1220:
[----:B------:R-:W-:Y:S05]  /*4830*/  BSYNC B1 ;  /* 0x0000000000017941 */ /* 0x000fea0003800000 */
.L_x_1219:
        /* <DEDUP_REMOVED lines=9> */
.L_x_1222:
[----:B------:R-:W-:Y:S05]  /*48d0*/  BSYNC B1 ;  /* 0x0000000000017941 */ /* 0x000fea0003800000 */
.L_x_1221:
        /* <DEDUP_REMOVED lines=9> */
.L_x_1224:
[----:B------:R-:W-:Y:S05]  /*4970*/  BSYNC B1 ;  /* 0x0000000000017941 */ /* 0x000fea0003800000 */
.L_x_1223:
        /* <DEDUP_REMOVED lines=10> */
.L_x_1226:
[----:B------:R-:W-:Y:S05]  /*4a20*/  BSYNC B1 ;  /* 0x0000000000017941 */ /* 0x000fea0003800000 */
.L_x_1225:
        /* <DEDUP_REMOVED lines=10> */
.L_x_1228:
[----:B------:R-:W-:Y:S05]  /*4ad0*/  BSYNC B1 ;  /* 0x0000000000017941 */ /* 0x000fea0003800000 */
.L_x_1227:
        /* <DEDUP_REMOVED lines=9> */
.L_x_1230:
[----:B------:R-:W-:Y:S05]  /*4b70*/  BSYNC B1 ;  /* 0x0000000000017941 */ /* 0x000fea0003800000 */
.L_x_1229:
        /* <DEDUP_REMOVED lines=9> */
.L_x_1232:
[----:B------:R-:W-:Y:S05]  /*4c10*/  BSYNC B1 ;  /* 0x0000000000017941 */ /* 0x000fea0003800000 */
.L_x_1231:
        /* <DEDUP_REMOVED lines=10> */
.L_x_1234:
[----:B------:R-:W-:Y:S05]  /*4cc0*/  BSYNC B1 ;  /* 0x0000000000017941 */ /* 0x000fea0003800000 */
.L_x_1233:
[----:B-----5:R-:W-:Y:S01]  /*4cd0*/  HADD2.F32 R5, -RZ, R24.H0_H0 ;  /* 0x20000018ff057230 */ /* 0x020fe20000004100 */
[----:B------:R-:W-:Y:S01]  /*4ce0*/  ISETP.GT.AND P0, PT, R4, 0x79, PT ;  /* 0x000000790400780c */ /* 0x000fe20003f04270 */
[----:B------:R-:W-:Y:S01]  /*4cf0*/  @P2 IMAD.MOV.U32 R4, RZ, RZ, R10 ;  /* 0x000000ffff042224 */ /* 0x000fe200078e000a */
[----:B------:R-:W-:Y:S02]  /*4d00*/  BSSY B1, `(.L_x_1235) ;  /* 0x000000a000017945 */ /* 0x000fe40003800000 */
[----:B------:R-:W-:Y:S01]  /*4d10*/  FMUL R5, R5, R90 ;  /* 0x0000005a05057220 */ /* 0x000fe20000400000 */
[----:B------:R-:W-:-:S03]  /*4d20*/  ISETP.GT.AND P3, PT, R3, RZ, P0 ;  /* 0x000000ff0300720c */ /* 0x000fc60000764270 */
[----:B------:R-:W-:-:S05]  /*4d30*/  FFMA R5, R84, R23, R5 ;  /* 0x0000001754057223 */ /* 0x000fca0000000005 */
[----:B------:R-:W-:-:S04]  /*4d40*/  F2FP.F16.F32.PACK_AB R5, RZ, R5 ;  /* 0x00000005ff05723e */ /* 0x000fc800000000ff */
[----:B0-----:R-:W-:Y:S01]  /*4d50*/  PRMT R14, R5, 0x7610, R14 ;  /* 0x00007610050e7816 */ /* 0x001fe2000000000e */
[----:B------:R-:W-:-:S05]  /*4d60*/  @P2 IMAD.MOV.U32 R5, RZ, RZ, R11 ;  /* 0x000000ffff052224 */ /* 0x000fca00078e000b */
[----:B------:R0:W-:Y:S01]  /*4d70*/  @P2 STG.E.U16 desc[UR38][R4.64+0xf0], R14 ;  /* 0x0000f00e04002986 */ /* 0x0001e2000c101526 */
[----:B------:R-:W-:Y:S05]  /*4d80*/  @!P3 BRA `(.L_x_1236) ;  /* 0x000000000004b947 */ /* 0x000fea0003800000 */
[----:B------:R0:W5:Y:S02]  /*4d90*/  LDG.E.LTC128B.U16 R24, desc[UR38][R6.64+0xf2] ;  /* 0x0000f22606187981 */ /* 0x000164000c1e1520 */
.L_x_1236:
[----:B------:R-:W-:Y:S05]  /*4da0*/  BSYNC B1 ;  /* 0x0000000000017941 */ /* 0x000fea0003800000 */
.L_x_1235:
        /* <DEDUP_REMOVED lines=9> */
.L_x_1238:
[----:B------:R-:W-:Y:S05]  /*4e40*/  BSYNC B1 ;  /* 0x0000000000017941 */ /* 0x000fea0003800000 */
.L_x_1237:
[----:B-----5:R-:W-:Y:S01]  /*4e50*/  HADD2.F32 R5, -RZ, R24.H0_H0 ;  /* 0x20000018ff057230 */ /* 0x020fe20000004100 */
[----:B------:R-:W-:Y:S01]  /*4e60*/  ISETP.GT.AND P0, PT, R3, 0x8, P0 ;  /* 0x000000080300780c */ /* 0x000fe20000704270 */
[----:B0-----:R-:W-:Y:S01]  /*4e70*/  @P1 IMAD.MOV.U32 R4, RZ, RZ, R12 ;  /* 0x000000ffff041224 */ /* 0x001fe200078e000c */
[----:B------:R-:W-:Y:S02]  /*4e80*/  BSSY B1, `(.L_x_1239) ;  /* 0x0000009000017945 */ /* 0x000fe40003800000 */
[----:B------:R-:W-:-:S04]  /*4e90*/  FMUL R5, R5, R90 ;  /* 0x0000005a05057220 */ /* 0x000fc80000400000 */
[----:B------:R-:W-:-:S05]  /*4ea0*/  FFMA R5, R86, R23, R5 ;  /* 0x0000001756057223 */ /* 0x000fca0000000005 */
[----:B------:R-:W-:-:S04]  /*4eb0*/  F2FP.F16.F32.PACK_AB R5, RZ, R5 ;  /* 0x00000005ff05723e */ /* 0x000fc800000000ff */
[----:B-1-3--:R-:W-:Y:S01]  /*4ec0*/  PRMT R6, R5, 0x7610, R6 ;  /* 0x0000761005067816 */ /* 0x00afe20000000006 */
[----:B------:R-:W-:-:S05]  /*4ed0*/  @P1 IMAD.MOV.U32 R5, RZ, RZ, R13 ;  /* 0x000000ffff051224 */ /* 0x000fca00078e000d */
[----:B------:R0:W-:Y:S01]  /*4ee0*/  @P1 STG.E.U16 desc[UR38][R4.64+0xf0], R6 ;  /* 0x0000f00604001986 */ /* 0x0001e2000c101526 */
[----:B------:R-:W-:Y:S05]  /*4ef0*/  @!P0 BRA `(.L_x_1240) ;  /* 0x0000000000048947 */ /* 0x000fea0003800000 */
[----:B------:R1:W5:Y:S02]  /*4f00*/  LDG.E.LTC128B.U16 R24, desc[UR38][R8.64+0xf2] ;  /* 0x0000f22608187981 */ /* 0x000364000c1e1520 */
.L_x_1240:
[----:B------:R-:W-:Y:S05]  /*4f10*/  BSYNC B1 ;  /* 0x0000000000017941 */ /* 0x000fea0003800000 */
.L_x_1239:
[----:B------:R-:W-:Y:S05]  /*4f20*/  @!P0 BRA `(.L_x_1241) ;  /* 0x0000001000e88947 */ /* 0x000fea0003800000 */
[----:B-----5:R-:W-:-:S05]  /*4f30*/  HADD2.F32 R3, -RZ, R24.H0_H0 ;  /* 0x20000018ff037230 */ /* 0x020fca0000004100 */
[----:B0-----:R-:W-:-:S04]  /*4f40*/  FMUL R4, R3, R90 ;  /* 0x0000005a03047220 */ /* 0x001fc80000400000 */
[----:B------:R-:W-:-:S05]  /*4f50*/  FFMA R4, R87, R23, R4 ;  /* 0x0000001757047223 */ /* 0x000fca0000000004 */
[----:B------:R-:W-:-:S05]  /*4f60*/  F2FP.F16.F32.PACK_AB R4, RZ, R4 ;  /* 0x00000004ff04723e */ /* 0x000fca00000000ff */
[----:B------:R3:W-:Y:S01]  /*4f70*/  STG.E.U16 desc[UR38][R12.64+0xf2], R4 ;  /* 0x0000f2040c007986 */ /* 0x0007e2000c101526 */
[----:B------:R-:W-:Y:S05]  /*4f80*/  BRA `(.L_x_1241) ;  /* 0x0000001000d07947 */ /* 0x000fea0003800000 */
.L_x_1116:
[----:B------:R-:W-:Y:S01]  /*4f90*/  ISETP.GT.AND P3, PT, R4, 0x1, PT ;  /* 0x000000010400780c */ /* 0x000fe20003f64270 */
[----:B------:R-:W-:Y:S01]  /*4fa0*/  ULDC.64 UR4, c[0x0][0x5c0] ;  /* 0x0001700000047ab9 */ /* 0x000fe20000000a00 */
[-C--:B------:R-:W-:Y:S01]  /*4fb0*/  FMUL R24, R24, R23.reuse ;  /* 0x0000001718187220 */ /* 0x080fe20000400000 */
[----:B------:R-:W-:Y:S01]  /*4fc0*/  LEA R6, P4, R106, UR4, 0x1 ;  /* 0x000000046a067c11 */ /* 0x000fe2000f8808ff */
[-C--:B------:R-:W-:Y:S01]  /*4fd0*/  FMUL R25, R25, R23.reuse ;  /* 0x0000001719197220 */ /* 0x080fe20000400000 */
[----:B------:R-:W-:Y:S01]  /*4fe0*/  ISETP.GT.AND P0, PT, R3, RZ, P3 ;  /* 0x000000ff0300720c */ /* 0x000fe20001f04270 */
        /* <DEDUP_REMOVED lines=11> */
[C---:B------:R-:W-:Y:S01]  /*50a0*/  SHF.L.U64.HI R5, R91.reuse, 0x1, R92 ;  /* 0x000000015b057819 */ /* 0x040fe2000001025c */
[----:B------:R-:W-:Y:S01]  /*50b0*/  @P0 STG.E.U16 desc[UR38][R6.64+0x2], R25 ;  /* 0x0000021906000986 */ /* 0x000fe2000c101526 */
[----:B------:R-:W-:Y:S01]  /*50c0*/  LEA R8, P5, R91, R6, 0x1 ;  /* 0x000000065b087211 */ /* 0x000fe200078a08ff */
[-C--:B------:R-:W-:Y:S01]  /*50d0*/  FMUL R31, R31, R23.reuse ;  /* 0x000000171f1f7220 */ /* 0x080fe20000400000 */
[----:B------:R-:W-:Y:S01]  /*50e0*/  ISETP.GT.AND P3, PT, R3, 0x8, P3 ;  /* 0x000000080300780c */ /* 0x000fe20001f64270 */
[-C--:B------:R-:W-:Y:S01]  /*50f0*/  FMUL R32, R32, R23.reuse ;  /* 0x0000001720207220 */ /* 0x080fe20000400000 */
[----:B------:R-:W-:Y:S01]  /*5100*/  ISETP.GT.AND P0, PT, R4, 0x9, PT ;  /* 0x000000090400780c */ /* 0x000fe20003f04270 */
[----:B------:R-:W-:Y:S01]  /*5110*/  IMAD.X R9, R5, 0x1, R7, P5 ;  /* 0x0000000105097824 */ /* 0x000fe200028e0607 */
[----:B------:R-:W-:Y:S01]  /*5120*/  ISETP.GT.AND P4, PT, R3, RZ, P1 ;  /* 0x000000ff0300720c */ /* 0x000fe20000f84270 */
[-C--:B------:R-:W-:Y:S01]  /*5130*/  FMUL R33, R33, R23.reuse ;  /* 0x0000001721217220 */ /* 0x080fe20000400000 */
[----:B------:R-:W-:Y:S01]  /*5140*/  F2FP.F16.F32.PACK_AB R26, RZ, R26 ;  /* 0x0000001aff1a723e */ /* 0x000fe200000000ff */
[-C--:B------:R-:W-:Y:S01]  /*5150*/  FMUL R34, R34, R23.reuse ;  /* 0x0000001722227220 */ /* 0x080fe20000400000 */
[----:B------:R-:W-:Y:S01]  /*5160*/  ISETP.GT.AND P5, PT, R3, RZ, P0 ;  /* 0x000000ff0300720c */ /* 0x000fe200007a4270 */
[----:B------:R-:W-:Y:S01]  /*5170*/  FMUL R35, R35, R23 ;  /* 0x0000001723237220 */ /* 0x000fe20000400000 */
[----:B------:R-:W-:Y:S01]  /*5180*/  F2FP.F16.F32.PACK_AB R27, RZ, R27 ;  /* 0x0000001bff1b723e */ /* 0x000fe200000000ff */
[----:B------:R-:W-:Y:S01]  /*5190*/  @P2 STG.E.U16 desc[UR38][R8.64], R26 ;  /* 0x0000001a08002986 */ /* 0x000fe2000c101526 */
[----:B------:R-:W-:Y:S01]  /*51a0*/  F2FP.F16.F32.PACK_AB R28, RZ, R28 ;  /* 0x0000001cff1c723e */ /* 0x000fe200000000ff */
[-C--:B------:R-:W-:Y:S01]  /*51b0*/  FMUL R36, R36, R23.reuse ;  /* 0x0000001724247220 */ /* 0x080fe20000400000 */
[----:B------:R-:W-:Y:S01]  /*51c0*/  ISETP.GT.AND P2, PT, R3, 0x8, P1 ;  /* 0x000000080300780c */ /* 0x000fe20000f44270 */
[----:B------:R-:W-:Y:S01]  /*51d0*/  @P3 STG.E.U16 desc[UR38][R8.64+0x2], R27 ;  /* 0x0000021b08003986 */ /* 0x000fe2000c101526 */
[----:B------:R-:W-:Y:S01]  /*51e0*/  ISETP.GT.AND P1, PT, R4, 0x10, PT ;  /* 0x000000100400780c */ /* 0x000fe20003f24270 */
[----:B------:R-:W-:Y:S01]  /*51f0*/  FMUL R37, R37, R23 ;  /* 0x0000001725257220 */ /* 0x000fe20000400000 */
[----:B------:R-:W-:Y:S01]  /*5200*/  F2FP.F16.F32.PACK_AB R29, RZ, R29 ;  /* 0x0000001dff1d723e */ /* 0x000fe200000000ff */
[----:B------:R-:W-:Y:S01]  /*5210*/  @P4 STG.E.U16 desc[UR38][R6.64+0x10], R28 ;  /* 0x0000101c06004986 */ /* 0x000fe2000c101526 */
[C---:B------:R-:W-:Y:S01]  /*5220*/  ISETP.GT.AND P3, PT, R3.reuse, 0x8, P0 ;  /* 0x000000080300780c */ /* 0x040fe20000764270 */
[-C--:B------:R-:W-:Y:S01]  /*5230*/  FMUL R38, R38, R23.reuse ;  /* 0x0000001726267220 */ /* 0x080fe20000400000 */
[----:B------:R-:W-:Y:S01]  /*5240*/  ISETP.GT.AND P0, PT, R4, 0x11, PT ;  /* 0x000000110400780c */ /* 0x000fe20003f04270 */
[----:B------:R-:W-:Y:S01]  /*5250*/  @P5 STG.E.U16 desc[UR38][R6.64+0x12], R29 ;  /* 0x0000121d06005986 */ /* 0x000fe2000c101526 */
        /* <DEDUP_REMOVED lines=161> */
[----:B------:R-:W-:Y:S01]  /*5c70*/  FMUL R87, R87, R23 ;  /* 0x0000001757577220 */ /* 0x000fe20000400000 */
[----:B------:R-:W-:-:S02]  /*5c80*/  F2FP.F16.F32.PACK_AB R62, RZ, R62 ;  /* 0x0000003eff3e723e */ /* 0x000fc400000000ff */
[C---:B------:R-:W-:Y:S02]  /*5c90*/  ISETP.GT.AND P5, PT, R3.reuse, RZ, P0 ;  /* 0x000000ff0300720c */ /* 0x040fe400007a4270 */
[----:B------:R-:W-:Y:S01]  /*5ca0*/  F2FP.F16.F32.PACK_AB R63, RZ, R63 ;  /* 0x0000003fff3f723e */ /* 0x000fe200000000ff */
[----:B------:R-:W-:Y:S01]  /*5cb0*/  @P2 STG.E.U16 desc[UR38][R8.64+0x90], R62 ;  /* 0x0000903e08002986 */ /* 0x000fe2000c101526 */
[----:B------:R-:W-:Y:S02]  /*5cc0*/  F2FP.F16.F32.PACK_AB R64, RZ, R64 ;  /* 0x00000040ff40723e */ /* 0x000fe400000000ff */
[C---:B------:R-:W-:Y:S01]  /*5cd0*/  ISETP.GT.AND P2, PT, R3.reuse, 0x8, P1 ;  /* 0x000000080300780c */ /* 0x040fe20000f44270 */
[----:B------:R-:W-:Y:S01]  /*5ce0*/  @P3 STG.E.U16 desc[UR38][R8.64+0x92], R63 ;  /* 0x0000923f08003986 */ /* 0x000fe2000c101526 */
[----:B------:R-:W-:Y:S02]  /*5cf0*/  ISETP.GT.AND P1, PT, R4, 0x58, PT ;  /* 0x000000580400780c */ /* 0x000fe40003f24270 */
[----:B------:R-:W-:Y:S01]  /*5d00*/  F2FP.F16.F32.PACK_AB R65, RZ, R65 ;  /* 0x00000041ff41723e */ /* 0x000fe200000000ff */
[----:B------:R-:W-:Y:S01]  /*5d10*/  @P4 STG.E.U16 desc[UR38][R6.64+0xa0], R64 ;  /* 0x0000a04006004986 */ /* 0x000fe2000c101526 */
[----:B------:R-:W-:-:S02]  /*5d20*/  ISETP.GT.AND P3, PT, R3, 0x8, P0 ;  /* 0x000000080300780c */ /* 0x000fc40000764270 */
[----:B------:R-:W-:Y:S01]  /*5d30*/  ISETP.GT.AND P0, PT, R4, 0x59, PT ;  /* 0x000000590400780c */ /* 0x000fe20003f04270 */
[----:B------:R-:W-:Y:S01]  /*5d40*/  @P5 STG.E.U16 desc[UR38][R6.64+0xa2], R65 ;  /* 0x0000a24106005986 */ /* 0x000fe2000c101526 */
[C---:B------:R-:W-:Y:S02]  /*5d50*/  ISETP.GT.AND P4, PT, R3.reuse, RZ, P1 ;  /* 0x000000ff0300720c */ /* 0x040fe40000f84270 */
[----:B------:R-:W-:Y:S02]  /*5d60*/  F2FP.F16.F32.PACK_AB R66, RZ, R66 ;  /* 0x00000042ff42723e */ /* 0x000fe400000000ff */
[----:B------:R-:W-:Y:S02]  /*5d70*/  ISETP.GT.AND P5, PT, R3, RZ, P0 ;  /* 0x000000ff0300720c */ /* 0x000fe400007a4270 */
[----:B------:R-:W-:Y:S01]  /*5d80*/  F2FP.F16.F32.PACK_AB R67, RZ, R67 ;  /* 0x00000043ff43723e */ /* 0x000fe200000000ff */
[----:B------:R-:W-:Y:S01]  /*5d90*/  @P2 STG.E.U16 desc[UR38][R8.64+0xa0], R66 ;  /* 0x0000a04208002986 */ /* 0x000fe2000c101526 */
[----:B------:R-:W-:-:S02]  /*5da0*/  F2FP.F16.F32.PACK_AB R68, RZ, R68 ;  /* 0x00000044ff44723e */ /* 0x000fc400000000ff */
[C---:B------:R-:W-:Y:S01]  /*5db0*/  ISETP.GT.AND P2, PT, R3.reuse, 0x8, P1 ;  /* 0x000000080300780c */ /* 0x040fe20000f44270 */
[----:B------:R-:W-:Y:S01]  /*5dc0*/  @P3 STG.E.U16 desc[UR38][R8.64+0xa2], R67 ;  /* 0x0000a24308003986 */ /* 0x000fe2000c101526 */
[C---:B------:R-:W-:Y:S02]  /*5dd0*/  ISETP.GT.AND P1, PT, R4.reuse, 0x60, PT ;  /* 0x000000600400780c */ /* 0x040fe40003f24270 */
[----:B------:R-:W-:Y:S01]  /*5de0*/  F2FP.F16.F32.PACK_AB R69, RZ, R69 ;  /* 0x00000045ff45723e */ /* 0x000fe200000000ff */
[----:B------:R-:W-:Y:S01]  /*5df0*/  @P4 STG.E.U16 desc[UR38][R6.64+0xb0], R68 ;  /* 0x0000b04406004986 */ /* 0x000fe2000c101526 */
[C---:B------:R-:W-:Y:S02]  /*5e00*/  ISETP.GT.AND P3, PT, R3.reuse, 0x8, P0 ;  /* 0x000000080300780c */ /* 0x040fe40000764270 */
[----:B------:R-:W-:Y:S01]  /*5e10*/  ISETP.GT.AND P0, PT, R4, 0x61, PT ;  /* 0x000000610400780c */ /* 0x000fe20003f04270 */
[----:B------:R-:W-:Y:S01]  /*5e20*/  @P5 STG.E.U16 desc[UR38][R6.64+0xb2], R69 ;  /* 0x0000b24506005986 */ /* 0x000fe2000c101526 */
[----:B------:R-:W-:-:S02]  /*5e30*/  ISETP.GT.AND P4, PT, R3, RZ, P1 ;  /* 0x000000ff0300720c */ /* 0x000fc40000f84270 */
[C---:B------:R-:W-:Y:S02]  /*5e40*/  ISETP.GT.AND P5, PT, R3.reuse, RZ, P0 ;  /* 0x000000ff0300720c */ /* 0x040fe400007a4270 */
[----:B------:R-:W-:Y:S02]  /*5e50*/  F2FP.F16.F32.PACK_AB R70, RZ, R70 ;  /* 0x00000046ff46723e */ /* 0x000fe400000000ff */
[----:B------:R-:W-:Y:S02]  /*5e60*/  F2FP.F16.F32.PACK_AB R71, RZ, R71 ;  /* 0x00000047ff47723e */ /* 0x000fe400000000ff */
[----:B------:R-:W-:Y:S01]  /*5e70*/  F2FP.F16.F32.PACK_AB R72, RZ, R72 ;  /* 0x00000048ff48723e */ /* 0x000fe200000000ff */
[----:B------:R-:W-:Y:S01]  /*5e80*/  @P2 STG.E.U16 desc[UR38][R8.64+0xb0], R70 ;  /* 0x0000b04608002986 */ /* 0x000fe2000c101526 */
[----:B------:R-:W-:Y:S02]  /*5e90*/  F2FP.F16.F32.PACK_AB R73, RZ, R73 ;  /* 0x00000049ff49723e */ /* 0x000fe400000000ff */
[C---:B------:R-:W-:Y:S01]  /*5ea0*/  ISETP.GT.AND P1, PT, R3.reuse, 0x8, P1 ;  /* 0x000000080300780c */ /* 0x040fe20000f24270 */
[----:B------:R-:W-:Y:S01]  /*5eb0*/  @P3 STG.E.U16 desc[UR38][R8.64+0xb2], R71 ;  /* 0x0000b24708003986 */ /* 0x000fe2000c101526 */
[----:B------:R-:W-:-:S02]  /*5ec0*/  ISETP.GT.AND P2, PT, R3, 0x8, P0 ;  /* 0x000000080300780c */ /* 0x000fc40000744270 */
[C---:B------:R-:W-:Y:S01]  /*5ed0*/  ISETP.GT.AND P0, PT, R4.reuse, 0x69, PT ;  /* 0x000000690400780c */ /* 0x040fe20003f04270 */
[----:B------:R-:W-:Y:S01]  /*5ee0*/  @P4 STG.E.U16 desc[UR38][R6.64+0xc0], R72 ;  /* 0x0000c04806004986 */ /* 0x000fe2000c101526 */
[----:B------:R-:W-:Y:S02]  /*5ef0*/  ISETP.GT.AND P4, PT, R4, 0x68, PT ;  /* 0x000000680400780c */ /* 0x000fe40003f84270 */
[----:B------:R-:W-:Y:S01]  /*5f00*/  F2FP.F16.F32.PACK_AB R74, RZ, R74 ;  /* 0x0000004aff4a723e */ /* 0x000fe200000000ff */
[----:B------:R-:W-:Y:S01]  /*5f10*/  @P5 STG.E.U16 desc[UR38][R6.64+0xc2], R73 ;  /* 0x0000c24906005986 */ /* 0x000fe2000c101526 */
[C---:B------:R-:W-:Y:S02]  /*5f20*/  ISETP.GT.AND P5, PT, R3.reuse, RZ, P4 ;  /* 0x000000ff0300720c */ /* 0x040fe400027a4270 */
[----:B------:R-:W-:Y:S01]  /*5f30*/  ISETP.GT.AND P3, PT, R3, RZ, P0 ;  /* 0x000000ff0300720c */ /* 0x000fe20000764270 */
[----:B------:R-:W-:Y:S01]  /*5f40*/  @P1 STG.E.U16 desc[UR38][R8.64+0xc0], R74 ;  /* 0x0000c04a08001986 */ /* 0x000fe2000c101526 */
[----:B------:R-:W-:-:S02]  /*5f50*/  F2FP.F16.F32.PACK_AB R75, RZ, R75 ;  /* 0x0000004bff4b723e */ /* 0x000fc400000000ff */
[----:B------:R-:W-:Y:S02]  /*5f60*/  F2FP.F16.F32.PACK_AB R76, RZ, R76 ;  /* 0x0000004cff4c723e */ /* 0x000fe400000000ff */
[C---:B------:R-:W-:Y:S01]  /*5f70*/  ISETP.GT.AND P4, PT, R3.reuse, 0x8, P4 ;  /* 0x000000080300780c */ /* 0x040fe20002784270 */
[----:B------:R-:W-:Y:S01]  /*5f80*/  @P2 STG.E.U16 desc[UR38][R8.64+0xc2], R75 ;  /* 0x0000c24b08002986 */ /* 0x000fe2000c101526 */
[----:B------:R-:W-:Y:S02]  /*5f90*/  F2FP.F16.F32.PACK_AB R77, RZ, R77 ;  /* 0x0000004dff4d723e */ /* 0x000fe400000000ff */
[C---:B------:R-:W-:Y:S01]  /*5fa0*/  ISETP.GT.AND P2, PT, R4.reuse, 0x71, PT ;  /* 0x000000710400780c */ /* 0x040fe20003f44270 */
[----:B------:R-:W-:Y:S01]  /*5fb0*/  @P5 STG.E.U16 desc[UR38][R6.64+0xd0], R76 ;  /* 0x0000d04c06005986 */ /* 0x000fe2000c101526 */
[----:B------:R-:W-:Y:S02]  /*5fc0*/  ISETP.GT.AND P5, PT, R3, 0x8, P0 ;  /* 0x000000080300780c */ /* 0x000fe400007a4270 */
[C---:B------:R-:W-:Y:S01]  /*5fd0*/  ISETP.GT.AND P1, PT, R4.reuse, 0x78, PT ;  /* 0x000000780400780c */ /* 0x040fe20003f24270 */
[----:B------:R-:W-:Y:S01]  /*5fe0*/  @P3 STG.E.U16 desc[UR38][R6.64+0xd2], R77 ;  /* 0x0000d24d06003986 */ /* 0x000fe2000c101526 */
[----:B------:R-:W-:-:S02]  /*5ff0*/  ISETP.GT.AND P3, PT, R4, 0x70, PT ;  /* 0x000000700400780c */ /* 0x000fc40003f64270 */
[----:B------:R-:W-:Y:S01]  /*6000*/  ISETP.GT.AND P0, PT, R4, 0x79, PT ;  /* 0x000000790400780c */ /* 0x000fe20003f04270 */
[----:B------:R-:W-:Y:S01]  /*6010*/  @P4 IMAD.MOV.U32 R4, RZ, RZ, R8 ;  /* 0x000000ffff044224 */ /* 0x000fe200078e0008 */
[----:B------:R-:W-:Y:S01]  /*6020*/  F2FP.F16.F32.PACK_AB R78, RZ, R78 ;  /* 0x0000004eff4e723e */ /* 0x000fe200000000ff */
[----:B------:R-:W-:Y:S01]  /*6030*/  @P4 IMAD.MOV.U32 R5, RZ, RZ, R9 ;  /* 0x000000ffff054224 */ /* 0x000fe200078e0009 */
[----:B------:R-:W-:Y:S02]  /*6040*/  F2FP.F16.F32.PACK_AB R79, RZ, R79 ;  /* 0x0000004fff4f723e */ /* 0x000fe400000000ff */
[----:B------:R-:W-:Y:S02]  /*6050*/  F2FP.F16.F32.PACK_AB R80, RZ, R80 ;  /* 0x00000050ff50723e */ /* 0x000fe400000000ff */
[----:B------:R0:W-:Y:S01]  /*6060*/  @P4 STG.E.U16 desc[UR38][R4.64+0xd0], R78 ;  /* 0x0000d04e04004986 */ /* 0x0001e2000c101526 */
[----:B------:R-:W-:Y:S02]  /*6070*/  ISETP.GT.AND P4, PT, R3, RZ, P2 ;  /* 0x000000ff0300720c */ /* 0x000fe40001784270 */
[----:B------:R-:W-:-:S02]  /*6080*/  F2FP.F16.F32.PACK_AB R81, RZ, R81 ;  /* 0x00000051ff51723e */ /* 0x000fc400000000ff */
[----:B------:R-:W-:Y:S02]  /*6090*/  ISETP.GT.AND P2, PT, R3, 0x8, P2 ;  /* 0x000000080300780c */ /* 0x000fe40001744270 */
[----:B------:R-:W-:Y:S02]  /*60a0*/  F2FP.F16.F32.PACK_AB R82, RZ, R82 ;  /* 0x00000052ff52723e */ /* 0x000fe400000000ff */
[----:B------:R-:W-:Y:S02]  /*60b0*/  F2FP.F16.F32.PACK_AB R83, RZ, R83 ;  /* 0x00000053ff53723e */ /* 0x000fe400000000ff */
[----:B------:R-:W-:Y:S01]  /*60c0*/  F2FP.F16.F32.PACK_AB R84, RZ, R84 ;  /* 0x00000054ff54723e */ /* 0x000fe200000000ff */
[----:B0-----:R-:W-:Y:S01]  /*60d0*/  @P5 IMAD.MOV.U32 R4, RZ, RZ, R8 ;  /* 0x000000ffff045224 */ /* 0x001fe200078e0008 */
[----:B------:R-:W-:Y:S01]  /*60e0*/  F2FP.F16.F32.PACK_AB R85, RZ, R85 ;  /* 0x00000055ff55723e */ /* 0x000fe200000000ff */
[----:B------:R-:W-:Y:S01]  /*60f0*/  @P5 IMAD.MOV.U32 R5, RZ, RZ, R9 ;  /* 0x000000ffff055224 */ /* 0x000fe200078e0009 */
[----:B------:R-:W-:-:S02]  /*6100*/  F2FP.F16.F32.PACK_AB R86, RZ, R86 ;  /* 0x00000056ff56723e */ /* 0x000fc400000000ff */
[----:B------:R-:W-:Y:S02]  /*6110*/  F2FP.F16.F32.PACK_AB R87, RZ, R87 ;  /* 0x00000057ff57723e */ /* 0x000fe400000000ff */
[----:B------:R0:W-:Y:S01]  /*6120*/  @P5 STG.E.U16 desc[UR38][R4.64+0xd2], R79 ;  /* 0x0000d24f04005986 */ /* 0x0001e2000c101526 */
[C---:B------:R-:W-:Y:S02]  /*6130*/  ISETP.GT.AND P5, PT, R3.reuse, RZ, P3 ;  /* 0x000000ff0300720c */ /* 0x040fe40001fa4270 */
[----:B------:R-:W-:-:S11]  /*6140*/  ISETP.GT.AND P3, PT, R3, 0x8, P3 ;  /* 0x000000080300780c */ /* 0x000fd60001f64270 */
[----:B0-----:R-:W-:Y:S02]  /*6150*/  @P5 IMAD.MOV.U32 R4, RZ, RZ, R6 ;  /* 0x000000ffff045224 */ /* 0x001fe400078e0006 */
[----:B------:R-:W-:-:S05]  /*6160*/  @P5 IMAD.MOV.U32 R5, RZ, RZ, R7 ;  /* 0x000000ffff055224 */ /* 0x000fca00078e0007 */
[----:B------:R0:W-:Y:S01]  /*6170*/  @P5 STG.E.U16 desc[UR38][R4.64+0xe0], R80 ;  /* 0x0000e05004005986 */ /* 0x0001e2000c101526 */
[C---:B------:R-:W-:Y:S02]  /*6180*/  ISETP.GT.AND P5, PT, R3.reuse, RZ, P0 ;  /* 0x000000ff0300720c */ /* 0x040fe400007a4270 */
[----:B------:R-:W-:Y:S01]  /*6190*/  ISETP.GT.AND P0, PT, R3, 0x8, P0 ;  /* 0x000000080300780c */ /* 0x000fe20000704270 */
[----:B0-----:R-:W-:Y:S02]  /*61a0*/  @P4 IMAD.MOV.U32 R4, RZ, RZ, R6 ;  /* 0x000000ffff044224 */ /* 0x001fe400078e0006 */
[----:B------:R-:W-:-:S05]  /*61b0*/  @P4 IMAD.MOV.U32 R5, RZ, RZ, R7 ;  /* 0x000000ffff054224 */ /* 0x000fca00078e0007 */
[----:B------:R0:W-:Y:S01]  /*61c0*/  @P4 STG.E.U16 desc[UR38][R4.64+0xe2], R81 ;  /* 0x0000e25104004986 */ /* 0x0001e2000c101526 */
[C---:B------:R-:W-:Y:S02]  /*61d0*/  ISETP.GT.AND P4, PT, R3.reuse, RZ, P1 ;  /* 0x000000ff0300720c */ /* 0x040fe40000f84270 */
[----:B------:R-:W-:Y:S01]  /*61e0*/  ISETP.GT.AND P1, PT, R3, 0x8, P1 ;  /* 0x000000080300780c */ /* 0x000fe20000f24270 */
[----:B0-----:R-:W-:Y:S02]  /*61f0*/  @P3 IMAD.MOV.U32 R4, RZ, RZ, R8 ;  /* 0x000000ffff043224 */ /* 0x001fe400078e0008 */
[----:B------:R-:W-:-:S05]  /*6200*/  @P3 IMAD.MOV.U32 R5, RZ, RZ, R9 ;  /* 0x000000ffff053224 */ /* 0x000fca00078e0009 */
[----:B------:R0:W-:Y:S02]  /*6210*/  @P3 STG.E.U16 desc[UR38][R4.64+0xe0], R82 ;  /* 0x0000e05204003986 */ /* 0x0001e4000c101526 */
[----:B0-----:R-:W-:Y:S02]  /*6220*/  @P2 IMAD.MOV.U32 R4, RZ, RZ, R8 ;  /* 0x000000ffff042224 */ /* 0x001fe400078e0008 */
[----:B------:R-:W-:-:S05]  /*6230*/  @P2 IMAD.MOV.U32 R5, RZ, RZ, R9 ;  /* 0x000000ffff052224 */ /* 0x000fca00078e0009 */
[----:B------:R0:W-:Y:S02]  /*6240*/  @P2 STG.E.U16 desc[UR38][R4.64+0xe2], R83 ;  /* 0x0000e25304002986 */ /* 0x0001e4000c101526 */
[----:B0-----:R-:W-:Y:S02]  /*6250*/  @P4 IMAD.MOV.U32 R4, RZ, RZ, R6 ;  /* 0x000000ffff044224 */ /* 0x001fe400078e0006 */
[----:B------:R-:W-:-:S05]  /*6260*/  @P4 IMAD.MOV.U32 R5, RZ, RZ, R7 ;  /* 0x000000ffff054224 */ /* 0x000fca00078e0007 */
[----:B------:R0:W-:Y:S04]  /*6270*/  @P4 STG.E.U16 desc[UR38][R4.64+0xf0], R84 ;  /* 0x0000f05404004986 */ /* 0x0001e8000c101526 */
[----:B------:R1:W-:Y:S01]  /*6280*/  @P5 STG.E.U16 desc[UR38][R6.64+0xf2], R85 ;  /* 0x0000f25506005986 */ /* 0x0003e2000c101526 */
[----:B0-----:R-:W-:Y:S02]  /*6290*/  @P1 IMAD.MOV.U32 R4, RZ, RZ, R8 ;  /* 0x000000ffff041224 */ /* 0x001fe400078e0008 */
[----:B------:R-:W-:-:S05]  /*62a0*/  @P1 IMAD.MOV.U32 R5, RZ, RZ, R9 ;  /* 0x000000ffff051224 */ /* 0x000fca00078e0009 */
[----:B------:R1:W-:Y:S04]  /*62b0*/  @P1 STG.E.U16 desc[UR38][R4.64+0xf0], R86 ;  /* 0x0000f05604001986 */ /* 0x0003e8000c101526 */
[----:B------:R1:W-:Y:S02]  /*62c0*/  @P0 STG.E.U16 desc[UR38][R8.64+0xf2], R87 ;  /* 0x0000f25708000986 */ /* 0x0003e4000c101526 */
.L_x_1241:
[----:B------:R-:W-:Y:S05]  /*62d0*/  BSYNC B0 ;  /* 0x0000000000007941 */ /* 0x000fea0003800000 */
.L_x_1115:
[----:B------:R-:W-:Y:S01]  /*62e0*/  IADD3 R16, P0, R16, UR36, RZ ;  /* 0x0000002410107c10 */ /* 0x000fe2000ff1e0ff */
[----:B------:R-:W-:Y:S01]  /*62f0*/  ULDC.64 UR4, c[0x0][0x650] ;  /* 0x0001940000047ab9 */ /* 0x000fe20000000a00 */
[----:B------:R-:W-:Y:S01]  /*6300*/  PRMT R3, RZ, 0x7610, R3 ;  /* 0x00007610ff037816 */ /* 0x000fe20000000003 */
[----:B------:R-:W-:Y:S01]  /*6310*/  IMAD.MOV.U32 R100, RZ, RZ, -0x1 ;  /* 0xffffffffff647424 */ /* 0x000fe200078e00ff */
[----:B------:R-:W-:Y:S01]  /*6320*/  IADD3.X R17, R17, UR42, RZ, P0, !PT ;  /* 0x0000002a11117c10 */ /* 0x000fe200087fe4ff */
[----:B------:R-:W-:Y:S01]  /*6330*/  IMAD.MOV.U32 R101, RZ, RZ, -0x1 ;  /* 0xffffffffff657424 */ /* 0x000fe200078e00ff */
[----:B------:R-:W-:-:S04]  /*6340*/  ISETP.GE.U32.AND P0, PT, R16, UR4, PT ;  /* 0x0000000410007c0c */ /* 0x000fc8000bf06070 */
[----:B------:R-:W-:-:S13]  /*6350*/  ISETP.GE.U32.AND.EX P0, PT, R17, UR5, PT, P0 ;  /* 0x0000000511007c0c */ /* 0x000fda000bf06100 */
[----:B------:R-:W-:Y:S05]  /*6360*/  @P0 BRA `(.L_x_1242) ;  /* 0x00000004004c0947 */ /* 0x000fea0003800000 */
[----:B------:R-:W0:Y:S01]  /*6370*/  LDC.64 R10, c[0x0][0x628] ;  /* 0x00018a00ff0a7b82 */ /* 0x000e220000000a00 */
[----:B---3--:R-:W3:Y:S01]  /*6380*/  S2R R12, SR_CTAID.X ;  /* 0x00000000000c7919 */ /* 0x008ee20000002500 */
[----:B-12-4-:R-:W-:Y:S02]  /*6390*/  IMAD.MOV.U32 R8, RZ, RZ, R16 ;  /* 0x000000ffff087224 */ /* 0x016fe400078e0010 */
[----:B------:R-:W-:Y:S01]  /*63a0*/  IMAD.MOV.U32 R9, RZ, RZ, R17 ;  /* 0x000000ffff097224 */ /* 0x000fe200078e0011 */
[----:B------:R-:W1:Y:S03]  /*63b0*/  S2R R20, SR_CTAID.Y ;  /* 0x0000000000147919 */ /* 0x000e660000002600 */
[----:B------:R-:W2:Y:S08]  /*63c0*/  LDC R0, c[0x0][0x630] ;  /* 0x00018c00ff007b82 */ /* 0x000eb00000000800 */
[----:B------:R-:W4:Y:S01]  /*63d0*/  LDC.64 R14, c[0x0][0x620] ;  /* 0x00018800ff0e7b82 */ /* 0x000f220000000a00 */
[----:B0-----:R-:W-:-:S04]  /*63e0*/  ISETP.NE.U32.AND P0, PT, R10, RZ, PT ;  /* 0x000000ff0a00720c */ /* 0x001fc80003f05070 */
[----:B------:R-:W-:-:S13]  /*63f0*/  ISETP.NE.AND.EX P0, PT, R11, RZ, PT, P0 ;  /* 0x000000ff0b00720c */ /* 0x000fda0003f05300 */
[----:B-1234-:R-:W-:Y:S05]  /*6400*/  @!P0 BRA `(.L_x_1243) ;  /* 0x0000000000288947 */ /* 0x01efea0003800000 */
        /* <DEDUP_REMOVED lines=10> */
.L_x_1243:
[-CC-:B------:R-:W-:Y:S01]  /*64b0*/  SHF.R.U64 R101, R8, R0.reuse, R9.reuse ;  /* 0x0000000008657219 */ /* 0x180fe20000001209 */
[----:B------:R-:W0:Y:S01]  /*64c0*/  LDC.64 R26, c[0x0][0x640] ;  /* 0x00019000ff1a7b82 */ /* 0x000e220000000a00 */
[----:B------:R-:W-:Y:S01]  /*64d0*/  SHF.R.U32.HI R0, RZ, R0, R9 ;  /* 0x00000000ff007219 */ /* 0x000fe20000011609 */
[----:B------:R-:W-:Y:S01]  /*64e0*/  ULDC UR4, c[0x0][0x150] ;  /* 0x0000540000047ab9 */ /* 0x000fe20000000800 */
[----:B------:R-:W-:Y:S02]  /*64f0*/  IADD3 R3, P0, RZ, -R101, RZ ;  /* 0x80000065ff037210 */ /* 0x000fe40007f1e0ff */
[----:B------:R-:W-:-:S03]  /*6500*/  I2FP.F32.U32 R7, R12 ;  /* 0x0000000c00077245 */ /* 0x000fc60000201000 */
[----:B------:R-:W1:Y:S01]  /*6510*/  LDC R6, c[0x0][0x618] ;  /* 0x00018600ff067b82 */ /* 0x000e620000000800 */
[----:B------:R-:W-:Y:S02]  /*6520*/  IMAD.X R5, RZ, RZ, ~R0, P0 ;  /* 0x000000ffff057224 */ /* 0x000fe400000e0e00 */
[----:B------:R-:W-:Y:S01]  /*6530*/  FMUL R7, R7, UR4 ;  /* 0x0000000407077c20 */ /* 0x000fe20008400000 */
[----:B------:R-:W-:Y:S01]  /*6540*/  ULDC UR4, c[0x0][0x154] ;  /* 0x0000550000047ab9 */ /* 0x000fe20000000800 */
[-C--:B------:R-:W-:Y:S02]  /*6550*/  IMAD R0, R5, R14.reuse, RZ ;  /* 0x0000000e05007224 */ /* 0x080fe400078e02ff */
[C---:B------:R-:W-:Y:S01]  /*6560*/  IMAD.WIDE.U32 R4, R3.reuse, R14, R16 ;  /* 0x0000000e03047225 */ /* 0x040fe200078e0010 */
[----:B------:R-:W2:Y:S01]  /*6570*/  LDC R8, c[0x0][0x608] ;  /* 0x00018200ff087b82 */ /* 0x000ea20000000800 */
[----:B------:R-:W3:Y:S02]  /*6580*/  F2I.U32.TRUNC.NTZ R7, R7 ;  /* 0x0000000700077305 */ /* 0x000ee4000020f000 */
[----:B------:R-:W-:Y:S01]  /*6590*/  IMAD R3, R3, R15, R0 ;  /* 0x0000000f03037224 */ /* 0x000fe200078e0200 */
[----:B------:R-:W-:-:S03]  /*65a0*/  I2FP.F32.U32 R0, R20 ;  /* 0x0000001400007245 */ /* 0x000fc60000201000 */
[----:B------:R-:W-:Y:S01]  /*65b0*/  IMAD.IADD R3, R5, 0x1, R3 ;  /* 0x0000000105037824 */ /* 0x000fe200078e0203 */
[----:B------:R-:W4:Y:S01]  /*65c0*/  LDC R11, c[0x0][0x658] ;  /* 0x00019600ff0b7b82 */ /* 0x000f220000000800 */
[----:B0-----:R-:W-:-:S04]  /*65d0*/  ISETP.NE.U32.AND P0, PT, R26, RZ, PT ;  /* 0x000000ff1a00720c */ /* 0x001fc80003f05070 */
[----:B------:R-:W-:-:S03]  /*65e0*/  ISETP.NE.AND.EX P0, PT, R27, RZ, PT, P0 ;  /* 0x000000ff1b00720c */ /* 0x000fc60003f05300 */
[----:B------:R-:W0:Y:S01]  /*65f0*/  LDC R9, c[0x0][0x144] ;  /* 0x00005100ff097b82 */ /* 0x000e220000000800 */
[-C--:B-1----:R-:W-:Y:S01]  /*6600*/  SHF.R.U64 R10, R4, R6.reuse, R3 ;  /* 0x00000006040a7219 */ /* 0x082fe20000001203 */
[----:B---3--:R-:W-:Y:S01]  /*6610*/  IMAD.MOV R7, RZ, RZ, -R7 ;  /* 0x000000ffff077224 */ /* 0x008fe200078e0a07 */
[----:B------:R-:W-:Y:S01]  /*6620*/  SHF.R.U32.HI R3, RZ, R6, R3 ;  /* 0x00000006ff037219 */ /* 0x000fe20000011603 */
[----:B------:R-:W-:-:S04]  /*6630*/  FMUL R6, R0, UR4 ;  /* 0x0000000400067c20 */ /* 0x000fc80008400000 */
[----:B------:R-:W1:Y:S01]  /*6640*/  LDC R21, c[0x0][0x148] ;  /* 0x00005200ff157b82 */ /* 0x000e620000000800 */
[----:B------:R3:W0:Y:S01]  /*6650*/  F2I.U32.TRUNC.NTZ R14, R6 ;  /* 0x00000006000e7305 */ /* 0x000622000020f000 */
[-CC-:B--2---:R-:W-:Y:S02]  /*6660*/  SHF.R.U64 R13, R10, R8.reuse, R3.reuse ;  /* 0x000000080a0d7219 */ /* 0x184fe40000001203 */
[----:B------:R-:W-:-:S04]  /*6670*/  SHF.R.U32.HI R0, RZ, R8, R3 ;  /* 0x00000008ff007219 */ /* 0x000fc80000011603 */
[----:B-----5:R-:W2:Y:S01]  /*6680*/  LDC R24, c[0x0][0x648] ;  /* 0x00019200ff187b82 */ /* 0x020ea20000000800 */
[-CC-:B----4-:R-:W-:Y:S02]  /*6690*/  SHF.R.U64 R15, R13, R11.reuse, R0.reuse ;  /* 0x0000000b0d0f7219 */ /* 0x190fe40000001200 */
[----:B------:R-:W-:-:S03]  /*66a0*/  SHF.R.U32.HI R5, RZ, R11, R0 ;  /* 0x0000000bff057219 */ /* 0x000fc60000011600 */
[----:B------:R-:W-:Y:S02]  /*66b0*/  IMAD.MOV.U32 R4, RZ, RZ, R15 ;  /* 0x000000ffff047224 */ /* 0x000fe400078e000f */
[----:B------:R-:W4:Y:S01]  /*66c0*/  LDC R28, c[0x0][0x638] ;  /* 0x00018e00ff1c7b82 */ /* 0x000f220000000800 */
[----:B0-----:R-:W-:-:S07]  /*66d0*/  IMAD R25, R9, R7, R12 ;  /* 0x0000000709197224 */ /* 0x001fce00078e020c */
        /* <DEDUP_REMOVED lines=13> */
.L_x_1244:
[----:B------:R-:W-:Y:S01]  /*67b0*/  ISETP.NE.AND P0, PT, R2, 0x1, PT ;  /* 0x000000010200780c */ /* 0x000fe20003f05270 */
[----:B------:R-:W-:Y:S01]  /*67c0*/  IMAD.MOV R14, RZ, RZ, -R14 ;  /* 0x000000ffff0e7224 */ /* 0x000fe200078e0a0e */
[----:B------:R-:W-:Y:S02]  /*67d0*/  SHF.R.U64 R3, R4, R24, R5 ;  /* 0x0000001804037219 */ /* 0x000fe40000001205 */
[----:B------:R-:W-:Y:S02]  /*67e0*/  LOP3.LUT R0, R13, R98, RZ, 0xc0, !PT ;  /* 0x000000620d007212 */ /* 0x000fe400078ec0ff */
[----:B------:R-:W-:Y:S01]  /*67f0*/  LOP3.LUT R10, R10, R97, RZ, 0xc0, !PT ;  /* 0x000000610a0a7212 */ /* 0x000fe200078ec0ff */
[----:B------:R-:W-:Y:S02]  /*6800*/  IMAD.MOV R4, RZ, RZ, -R3 ;  /* 0x000000ffff047224 */ /* 0x000fe400078e0a03 */
[----:B------:R-:W-:Y:S02]  /*6810*/  IMAD R0, R93, R3, R0 ;  /* 0x000000035d007224 */ /* 0x000fe400078e0200 */
[----:B----4-:R-:W-:-:S02]  /*6820*/  IMAD R3, R4, R28, R15 ;  /* 0x0000001c04037224 */ /* 0x010fc400078e020f */
[----:B------:R-:W-:Y:S02]  /*6830*/  @P0 IMAD R25, R21, R14, R20 ;  /* 0x0000000e15190224 */ /* 0x000fe400078e0214 */
[----:B0-----:R-:W-:Y:S02]  /*6840*/  IMAD R5, R3, R30, R10 ;  /* 0x0000001e03057224 */ /* 0x001fe400078e020a */
[----:B------:R-:W-:Y:S02]  /*6850*/  IMAD R0, R0, R29, R25 ;  /* 0x0000001d00007224 */ /* 0x000fe400078e0219 */
[----:B------:R-:W-:-:S03]  /*6860*/  IMAD.MOV.U32 R4, RZ, RZ, 0x1 ;  /* 0x00000001ff047424 */ /* 0x000fc600078e00ff */
[----:B------:R-:W-:Y:S02]  /*6870*/  SEL R100, R5, R0, !P0 ;  /* 0x0000000005647207 */ /* 0x000fe40004000000 */
[----:B------:R-:W-:Y:S02]  /*6880*/  PRMT R3, R4, 0x7610, R3 ;  /* 0x0000761004037816 */ /* 0x000fe40000000003 */
[----:B------:R-:W-:-:S07]  /*6890*/  SEL R0, R0, R5, !P0 ;  /* 0x0000000500007207 */ /* 0x000fce0004000000 */
.L_x_1242:
[----:B------:R-:W-:Y:S01]  /*68a0*/  UIMAD.WIDE.U32 UR4, UR41, 0x24924925, URZ ;  /* 0x24924925290478a5 */ /* 0x000fe2000f8e003f */
[----:B------:R-:W-:Y:S01]  /*68b0*/  LOP3.LUT P0, RZ, R3, 0xff, RZ, 0xc0, !PT ;  /* 0x000000ff03ff7812 */ /* 0x000fe2000780c0ff */
[----:B------:R-:W-:Y:S02]  /*68c0*/  IMAD.MOV.U32 R103, RZ, RZ, R0 ;  /* 0x000000ffff677224 */ /* 0x000fe400078e0000 */
[----:B------:R-:W-:-:S04]  /*68d0*/  UIADD3 UR4, UR41, -UR5, URZ ;  /* 0x8000000529047290 */ /* 0x000fc8000fffe03f */
[----:B------:R-:W-:-:S04]  /*68e0*/  ULEA.HI UR4, UR4, UR5, URZ, 0x1f ;  /* 0x0000000504047291 */ /* 0x000fc8000f8ff83f */
[----:B------:R-:W-:-:S04]  /*68f0*/  USHF.R.U32.HI UR4, URZ, 0x2, UR4 ;  /* 0x000000023f047899 */ /* 0x000fc80008011604 */
[----:B------:R-:W-:Y:S01]  /*6900*/  UIMAD UR41, UR4, -0x7, UR41 ;  /* 0xfffffff9042978a4 */ /* 0x000fe2000f8e0229 */
[----:B------:R-:W-:Y:S11]  /*6910*/  @P0 BRA `(.L_x_1245) ;  /* 0xffffffa800f00947 */ /* 0x000ff6000383ffff */
[----:B------:R-:W-:Y:S05]  /*6920*/  EXIT ;  /* 0x000000000000794d */ /* 0x000fea0003800000 */
.L_x_1088:
        /* <DEDUP_REMOVED lines=26> */
.L_x_1247:
        /* <DEDUP_REMOVED lines=40> */
.L_x_1248:
[----:B------:R-:W-:Y:S02]  /*6d50*/  ISETP.NE.AND P0, PT, R2, 0x1, PT ;  /* 0x000000010200780c */ /* 0x000fe40003f05270 */
[----:B-1----:R-:W-:Y:S01]  /*6d60*/  SHF.R.U64 R8, R10, R8, R11 ;  /* 0x000000080a087219 */ /* 0x002fe2000000120b */
[----:B0-----:R-:W-:Y:S01]  /*6d70*/  VIADD R11, R25, 0xffffffff ;  /* 0xffffffff190b7836 */ /* 0x001fe20000000000 */
[----:B------:R-:W-:Y:S02]  /*6d80*/  SHF.L.U32 R31, R31, R26, RZ ;  /* 0x0000001a1f1f7219 */ /* 0x000fe400000006ff */
[----:B------:R-:W-:Y:S01]  /*6d90*/  LOP3.LUT R5, R22, R33, RZ, 0xc0, !PT ;  /* 0x0000002116057212 */ /* 0x000fe200078ec0ff */
[----:B------:R-:W-:-:S04]  /*6da0*/  IMAD.MOV R7, RZ, RZ, -R8 ;  /* 0x000000ffff077224 */ /* 0x000fc800078e0a08 */
[----:B------:R-:W-:Y:S02]  /*6db0*/  IMAD R5, R31, R8, R5 ;  /* 0x000000081f057224 */ /* 0x000fe400078e0205 */
[----:B------:R-:W-:Y:S01]  /*6dc0*/  @P0 IMAD R6, R9, R23, R4 ;  /* 0x0000001709060224 */ /* 0x000fe200078e0204 */
[----:B------:R-:W-:Y:S01]  /*6dd0*/  LOP3.LUT R9, R20, R11, RZ, 0xc0, !PT ;  /* 0x0000000b14097212 */ /* 0x000fe200078ec0ff */
[----:B--2---:R-:W-:Y:S02]  /*6de0*/  IMAD R4, R7, R27, R24 ;  /* 0x0000001b07047224 */ /* 0x004fe400078e0218 */
[----:B---3--:R-:W-:Y:S02]  /*6df0*/  IMAD R6, R5, R30, R6 ;  /* 0x0000001e05067224 */ /* 0x008fe400078e0206 */
[----:B------:R-:W-:Y:S02]  /*6e00*/  IMAD R5, R4, R25, R9 ;  /* 0x0000001904057224 */ /* 0x000fe400078e0209 */
[----:B------:R-:W-:-:S02]  /*6e10*/  IMAD.MOV.U32 R8, RZ, RZ, 0x1 ;  /* 0x00000001ff087424 */ /* 0x000fc400078e00ff */
[----:B------:R-:W-:Y:S01]  /*6e20*/  IMAD.MOV.U32 R7, RZ, RZ, R21 ;  /* 0x000000ffff077224 */ /* 0x000fe200078e0015 */
[----:B------:R-:W-:Y:S02]  /*6e30*/  SEL R19, R5, R6, !P0 ;  /* 0x0000000605137207 */ /* 0x000fe40004000000 */
[----:B------:R-:W-:-:S07]  /*6e40*/  SEL R12, R6, R5, !P0 ;  /* 0x00000005060c7207 */ /* 0x000fce0004000000 */
.L_x_1246:
        /* <DEDUP_REMOVED lines=44> */
.L_x_1260:
[----:B------:R-:W-:-:S03]  /*7110*/  UMOV UR8, 0xffffffff ;  /* 0xffffffff00087882 */ /* 0x000fc60000000000 */
[----:B------:R-:W-:Y:S05]  /*7120*/  BRA.DIV UR8, `(.L_x_1250) ;  /* 0x0000001208287947 */ /* 0x000fea000b800000 */
[----:B------:R-:W-:-:S13]  /*7130*/  ELECT P6, URZ, PT ;  /* 0x00000000003f782f */ /* 0x000fda00038c0000 */
.L_x_1274:
[----:B------:R-:W0:Y:S01]  /*7140*/  LDC R4, c[0x0][0x28c] ;  /* 0x0000a300ff047b82 */ /* 0x000e220000000800 */
[----:B------:R-:W-:Y:S01]  /*7150*/  BSSY B1, `(.L_x_1251) ;  /* 0x000003d000017945 */ /* 0x000fe20003800000 */
[----:B0-----:R-:W-:-:S13]  /*7160*/  ISETP.LT.OR P6, PT, R4, 0x1, !P6 ;  /* 0x000000010400780c */ /* 0x001fda00077c1670 */
[----:B------:R-:W-:Y:S05]  /*7170*/  @P6 BRA `(.L_x_1252) ;  /* 0x0000000000e86947 */ /* 0x000fea0003800000 */
[----:B------:R-:W-:Y:S01]  /*7180*/  LEA R12, R12, UR26, 0x1 ;  /* 0x0000001a0c0c7c11 */ /* 0x000fe2000f8e08ff */
[----:B------:R-:W-:Y:S01]  /*7190*/  IMAD.MOV.U32 R20, RZ, RZ, RZ ;  /* 0x000000ffff147224 */ /* 0x000fe200078e00ff */
[----:B------:R-:W-:Y:S01]  /*71a0*/  LEA R19, R19, UR6, 0x7 ;  /* 0x0000000613137c11 */ /* 0x000fe2000f8e38ff */
[----:B------:R-:W-:Y:S02]  /*71b0*/  IMAD.MOV.U32 R4, RZ, RZ, R9 ;  /* 0x000000ffff047224 */ /* 0x000fe400078e0009 */
[----:B------:R-:W-:Y:S02]  /*71c0*/  IMAD.MOV.U32 R5, RZ, RZ, R3 ;  /* 0x000000ffff057224 */ /* 0x000fe400078e0003 */
[----:B------:R-:W-:Y:S02]  /*71d0*/  IMAD.MOV.U32 R6, RZ, RZ, R13 ;  /* 0x000000ffff067224 */ /* 0x000fe400078e000d */
[----:B------:R-:W-:-:S07]  /*71e0*/  IMAD.SHL.U32 R15, R12, 0x40, RZ ;  /* 0x000000400c0f7824 */ /* 0x000fce00078e00ff */
.L_x_1255:
        /* <DEDUP_REMOVED lines=9> */
.L_x_1275:
[----:B0-----:R-:W-:Y:S01]  /*7280*/  PRMT R12, R10, 0x9910, RZ ;  /* 0x000099100a0c7816 */ /* 0x001fe200000000ff */
[----:B------:R0:W-:Y:S03]  /*7290*/  @!P1 SYNCS.ARRIVE.TRANS64 RZ, [R21+URZ], R14 ;  /* 0x0000000e15ff99a7 */ /* 0x0001e6000800003f */
[----:B------:R-:W-:-:S13]  /*72a0*/  ISETP.NE.AND P0, PT, R12, 0x2, PT ;  /* 0x000000020c00780c */ /* 0x000fda0003f05270 */
[----:B0-----:R-:W-:Y:S05]  /*72b0*/  @P0 BRA `(.L_x_1254) ;  /* 0x0000000000040947 */ /* 0x001fea0003800000 */
[----:B------:R-:W-:Y:S01]  /*72c0*/  BPT.TRAP 0x1 ;  /* 0x000000040000795c */ /* 0x000fe20000300000 */
.L_x_1254:
        /* <DEDUP_REMOVED lines=9> */
[----:B------:R-:W-:Y:S01]  /*7360*/  VIADD R6, R6, 0x1 ;  /* 0x0000000106067836 */ /* 0x000fe20000000000 */
[----:B------:R-:W-:Y:S01]  /*7370*/  R2UR UR12, R7 ;  /* 0x00000000070c72ca */ /* 0x000fe200000e0000 */
[----:B------:R-:W-:Y:S01]  /*7380*/  UPRMT UR28, URZ, 0x5410, UR13 ;  /* 0x000054103f1c7896 */ /* 0x000fe2000800000d */
[----:B------:R-:W-:Y:S01]  /*7390*/  R2UR UR23, R19 ;  /* 0x00000000131772ca */ /* 0x000fe200000e0000 */
[----:B------:R-:W-:Y:S01]  /*73a0*/  USHF.L.U32 UR8, UR8, 0xd, URZ ;  /* 0x0000000d08087899 */ /* 0x000fe2000800063f */
[----:B------:R-:W-:Y:S01]  /*73b0*/  ISETP.GT.AND P1, PT, R4, 0x1, PT ;  /* 0x000000010400780c */ /* 0x000fe20003f24270 */
[----:B------:R-:W-:Y:S01]  /*73c0*/  UIADD3.X UR31, URZ, UR25, URZ, UP1, !UPT ;  /* 0x000000193f1f7290 */ /* 0x000fe20008ffe43f */
[----:B------:R-:W-:Y:S01]  /*73d0*/  ISETP.NE.AND P0, PT, R6, 0x7, PT ;  /* 0x000000070600780c */ /* 0x000fe20003f05270 */
[----:B------:R-:W-:Y:S01]  /*73e0*/  ULEA UR11, UR26, UR8, 0xc ;  /* 0x000000081a0b7291 */ /* 0x000fe2000f8e603f */
[----:B------:R-:W-:Y:S01]  /*73f0*/  VIADD R20, R20, 0x40 ;  /* 0x0000004014147836 */ /* 0x000fe20000000000 */
[----:B------:R-:W-:Y:S01]  /*7400*/  ULOP3.LUT UR8, UR8, 0x1000, UR27, 0xf8, !UPT ;  /* 0x0000100008087892 */ /* 0x000fe2000f8ef81b */
[----:B------:R-:W-:Y:S01]  /*7410*/  SEL R12, RZ, 0x1, P0 ;  /* 0x00000001ff0c7807 */ /* 0x000fe20000000000 */
[----:B------:R-:W-:Y:S01]  /*7420*/  ULEA UR11, UR11, UR15, 0x1 ;  /* 0x0000000f0b0b7291 */ /* 0x000fe2000f8e083f */
[----:B------:R-:W-:Y:S01]  /*7430*/  SEL R6, R6, RZ, P0 ;  /* 0x000000ff06067207 */ /* 0x000fe20000000000 */
[----:B------:R-:W-:Y:S01]  /*7440*/  ULEA UR8, UR8, UR15, 0x1 ;  /* 0x0000000f08087291 */ /* 0x000fe2000f8e083f */
[----:B------:R-:W-:Y:S01]  /*7450*/  LOP3.LUT R5, R5, R12, RZ, 0x3c, !PT ;  /* 0x0000000c05057212 */ /* 0x000fe200078e3cff */
[----:B------:R-:W-:-:S02]  /*7460*/  UIADD3 UR20, UR11, 0x180, URZ ;  /* 0x000001800b147890 */ /* 0x000fc4000fffe03f */
[----:B------:R-:W-:Y:S02]  /*7470*/  UPRMT UR15, URZ, 0x5410, UR14 ;  /* 0x000054103f0f7896 */ /* 0x000fe4000800000e */
[----:B------:R-:W-:Y:S01]  /*7480*/  UIADD3 UR21, UR8, 0x1c180, URZ ;  /* 0x0001c18008157890 */ /* 0x000fe2000fffe03f */
[----:B------:R-:W-:Y:S01]  /*7490*/  UMOV UR18, 0x0 ;  /* 0x0000000000127882 */ /* 0x000fe20000000000 */
[----:B------:R-:W-:Y:S01]  /*74a0*/  UMOV UR19, 0x10000000 ;  /* 0x1000000000137882 */ /* 0x000fe20000000000 */
[----:B------:R-:W-:Y:S01]  /*74b0*/  UMOV UR11, UR22 ;  /* 0x00000016000b7c82 */ /* 0x000fe20008000000 */
[----:B------:R-:W-:-:S03]  /*74c0*/  UMOV UR8, UR20 ;  /* 0x0000001400087c82 */ /* 0x000fc60008000000 */
[----:B------:R0:W-:Y:S02]  /*74d0*/  UTMALDG.3D.MULTICAST [UR8], [UR16], UR15, desc[UR18] ;  /* 0x00001208100073b4 */ /* 0x0001e4000801180f */
[----:B0-----:R-:W-:Y:S01]  /*74e0*/  UMOV UR8, UR21 ;  /* 0x0000001500087c82 */ /* 0x001fe20008000000 */
[----:B------:R-:W-:Y:S02]  /*74f0*/  UMOV UR11, UR23 ;  /* 0x00000017000b7c82 */ /* 0x000fe40008000000 */
[----:B------:R0:W-:Y:S02]  /*7500*/  UTMALDG.3D.MULTICAST [UR8], [UR30], UR28, desc[UR18] ;  /* 0x000012081e0073b4 */ /* 0x0001e4000801181c */
[----:B0-----:R-:W-:Y:S05]  /*7510*/  @P1 BRA `(.L_x_1255) ;  /* 0xfffffffc00341947 */ /* 0x001fea000383ffff */
.L_x_1252:
[----:B------:R-:W-:Y:S05]  /*7520*/  BSYNC B1 ;  /* 0x0000000000017941 */ /* 0x000fea0003800000 */
.L_x_1251:
[----:B------:R-:W-:Y:S01]  /*7530*/  LOP3.LUT P1, RZ, R11, 0xff, RZ, 0xc0, !PT ;  /* 0x000000ff0bff7812 */ /* 0x000fe2000782c0ff */
[C---:B------:R-:W-:Y:S01]  /*7540*/  IMAD.IADD R13, R8.reuse, 0x1, R13 ;  /* 0x00000001080d7824 */ /* 0x040fe200078e020d */
[----:B------:R-:W-:Y:S01]  /*7550*/  ULDC.64 UR8, c[0x0][0x650] ;  /* 0x0001940000087ab9 */ /* 0x000fe20000000a00 */
[C---:B------:R-:W-:Y:S01]  /*7560*/  ISETP.GE.U32.AND P2, PT, R8.reuse, 0x7, PT ;  /* 0x000000070800780c */ /* 0x040fe20003f46070 */
[----:B------:R-:W-:Y:S01]  /*7570*/  BSSY B1, `(.L_x_1256) ;  /* 0x000006d000017945 */ /* 0x000fe20003800000 */
[C---:B------:R-:W-:Y:S01]  /*7580*/  IMAD.WIDE.U32 R4, R13.reuse, 0x24924925, RZ ;  /* 0x249249250d047825 */ /* 0x040fe200078e00ff */
[----:B------:R-:W-:Y:S02]  /*7590*/  ISETP.GT.U32.AND P0, PT, R13, 0x6, PT ;  /* 0x000000060d00780c */ /* 0x000fe40003f04070 */
[----:B------:R-:W-:Y:S01]  /*75a0*/  PRMT R11, RZ, 0x7610, R11 ;  /* 0x00007610ff0b7816 */ /* 0x000fe2000000000b */
[----:B------:R-:W-:Y:S01]  /*75b0*/  IMAD.MOV.U32 R12, RZ, RZ, -0x1 ;  /* 0xffffffffff0c7424 */ /* 0x000fe200078e00ff */
[----:B------:R-:W-:Y:S01]  /*75c0*/  ISETP.LT.U32.AND P0, PT, R8, 0x7, P0 ;  /* 0x000000070800780c */ /* 0x000fe20000701070 */
[----:B------:R-:W-:-:S02]  /*75d0*/  IMAD.MOV.U32 R19, RZ, RZ, -0x1 ;  /* 0xffffffffff137424 */ /* 0x000fc400078e00ff */
        /* <DEDUP_REMOVED lines=8> */
[----:B0-----:R-:W-:Y:S01]  /*7660*/  @P1 LEA R6, R7, R6, 0x18 ;  /* 0x0000000607061211 */ /* 0x001fe200078ec0ff */
[----:B------:R-:W-:-:S03]  /*7670*/  IMAD.IADD R7, R13, 0x1, -R5 ;  /* 0x000000010d077824 */ /* 0x000fc600078e0a05 */
[----:B------:R0:W-:Y:S02]  /*7680*/  @P1 SYNCS.ARRIVE.TRANS64.A1T0 RZ, [R6+URZ+0x88], RZ ;  /* 0x000088ff06ff19a7 */ /* 0x0001e4000810003f */
[----:B------:R-:W-:-:S04]  /*7690*/  LEA.HI R7, R7, R5, RZ, 0x1f ;  /* 0x0000000507077211 */ /* 0x000fc800078ff8ff */
[----:B------:R-:W-:Y:S01]  /*76a0*/  SHF.R.U32.HI R4, RZ, 0x2, R7 ;  /* 0x00000002ff047819 */ /* 0x000fe20000011607 */
[----:B------:R-:W-:-:S03]  /*76b0*/  IMAD.MOV.U32 R7, RZ, RZ, -0x1 ;  /* 0xffffffffff077424 */ /* 0x000fc600078e00ff */
[--C-:B------:R-:W-:Y:S01]  /*76c0*/  @P2 LOP3.LUT R3, R3, 0x1, R4.reuse, 0x78, !PT ;  /* 0x0000000103032812 */ /* 0x100fe200078e7804 */
[----:B------:R-:W-:Y:S01]  /*76d0*/  IMAD R13, R4, -0x7, R13 ;  /* 0xfffffff9040d7824 */ /* 0x000fe200078e020d */
[----:B------:R-:W-:Y:S01]  /*76e0*/  PRMT R4, RZ, 0x7610, R4 ;  /* 0x00007610ff047816 */ /* 0x000fe20000000004 */
[----:B0-----:R-:W-:Y:S06]  /*76f0*/  @P0 BRA `(.L_x_1257) ;  /* 0x0000000400500947 */ /* 0x001fec0003800000 */
        /* <DEDUP_REMOVED lines=8> */
[----:B------:R-:W-:Y:S01]  /*7780*/  IMAD.MOV.U32 R4, RZ, RZ, R16 ;  /* 0x000000ffff047224 */ /* 0x000fe200078e0010 */
[----:B0-----:R-:W-:-:S05]  /*7790*/  I2FP.F32.U32 R5, R15 ;  /* 0x0000000f00057245 */ /* 0x001fca0000201000 */
[----:B------:R-:W-:Y:S01]  /*77a0*/  FMUL R21, R5, UR10 ;  /* 0x0000000a05157c20 */ /* 0x000fe20008400000 */
[----:B------:R-:W-:-:S05]  /*77b0*/  IMAD.MOV.U32 R5, RZ, RZ, R17 ;  /* 0x000000ffff057224 */ /* 0x000fca00078e0011 */
[----:B--2---:R-:W-:Y:S05]  /*77c0*/  @!P0 BRA `(.L_x_1258) ;  /* 0x0000000000288947 */ /* 0x004fea0003800000 */
        /* <DEDUP_REMOVED lines=10> */
.L_x_1258:
[--C-:B------:R-:W-:Y:S01]  /*7870*/  SHF.R.U64 R14, R4, UR11, R5.reuse ;  /* 0x0000000b040e7c19 */ /* 0x100fe20008001205 */
[----:B------:R-:W0:Y:S01]  /*7880*/  F2I.U32.TRUNC.NTZ R21, R21 ;  /* 0x0000001500157305 */ /* 0x000e22000020f000 */
[----:B------:R-:W-:Y:S01]  /*7890*/  SHF.R.U32.HI R4, RZ, UR11, R5 ;  /* 0x0000000bff047c19 */ /* 0x000fe20008011605 */
[----:B------:R-:W-:Y:S01]  /*78a0*/  ULDC.64 UR8, c[0x0][0x620] ;  /* 0x0001880000087ab9 */ /* 0x000fe20000000a00 */
[----:B------:R-:W-:Y:S01]  /*78b0*/  IADD3 R7, P0, RZ, -R14, RZ ;  /* 0x8000000eff077210 */ /* 0x000fe20007f1e0ff */
[----:B------:R-:W-:-:S04]  /*78c0*/  ULDC.64 UR10, c[0x0][0x640] ;  /* 0x00019000000a7ab9 */ /* 0x000fc80000000a00 */
[----:B------:R-:W-:Y:S01]  /*78d0*/  IMAD.X R4, RZ, RZ, ~R4, P0 ;  /* 0x000000ffff047224 */ /* 0x000fe200000e0e04 */
[----:B------:R-:W-:-:S03]  /*78e0*/  ISETP.NE.U32.AND P0, PT, RZ, UR10, PT ;  /* 0x0000000aff007c0c */ /* 0x000fc6000bf05070 */
[----:B------:R-:W-:Y:S01]  /*78f0*/  IMAD R6, R4, UR8, RZ ;  /* 0x0000000804067c24 */ /* 0x000fe2000f8e02ff */
[----:B------:R-:W-:Y:S01]  /*7900*/  ISETP.NE.AND.EX P0, PT, RZ, UR11, PT, P0 ;  /* 0x0000000bff007c0c */ /* 0x000fe2000bf05300 */
[----:B------:R-:W-:Y:S01]  /*7910*/  IMAD.WIDE.U32 R4, R7, UR8, R16 ;  /* 0x0000000807047c25 */ /* 0x000fe2000f8e0010 */
[----:B------:R-:W-:-:S03]  /*7920*/  ULDC UR8, c[0x0][0x618] ;  /* 0x0001860000087ab9 */ /* 0x000fc60000000800 */
[----:B------:R-:W-:Y:S01]  /*7930*/  IMAD R7, R7, UR9, R6 ;  /* 0x0000000907077c24 */ /* 0x000fe2000f8e0206 */
[----:B------:R-:W-:Y:S01]  /*7940*/  ULDC UR9, c[0x0][0x154] ;  /* 0x0000550000097ab9 */ /* 0x000fe20000000800 */
[----:B0-----:R-:W-:Y:S02]  /*7950*/  IMAD.MOV R6, RZ, RZ, -R21 ;  /* 0x000000ffff067224 */ /* 0x001fe400078e0a15 */
[----:B------:R-:W0:Y:S01]  /*7960*/  LDC R21, c[0x0][0x148] ;  /* 0x00005200ff157b82 */ /* 0x000e220000000800 */
[----:B------:R-:W-:Y:S02]  /*7970*/  IMAD.IADD R5, R5, 0x1, R7 ;  /* 0x0000000105057824 */ /* 0x000fe400078e0207 */
[----:B-1----:R-:W-:Y:S01]  /*7980*/  IMAD R15, R20, R6, R15 ;  /* 0x00000006140f7224 */ /* 0x002fe200078e020f */
[----:B------:R-:W-:Y:S02]  /*7990*/  I2FP.F32.U32 R6, R12 ;  /* 0x0000000c00067245 */ /* 0x000fe40000201000 */
[----:B------:R-:W-:-:S02]  /*79a0*/  SHF.R.U64 R19, R4, UR8, R5 ;  /* 0x0000000804137c19 */ /* 0x000fc40008001205 */
[----:B------:R-:W-:Y:S01]  /*79b0*/  SHF.R.U32.HI R4, RZ, UR8, R5 ;  /* 0x00000008ff047c19 */ /* 0x000fe20008011605 */
[----:B------:R-:W-:Y:S01]  /*79c0*/  FMUL R6, R6, UR9 ;  /* 0x0000000906067c20 */ /* 0x000fe20008400000 */
[----:B------:R-:W-:Y:S02]  /*79d0*/  ULDC UR8, c[0x0][0x608] ;  /* 0x0001820000087ab9 */ /* 0x000fe40000000800 */
        /* <DEDUP_REMOVED lines=19> */
.L_x_1259:
        /* <DEDUP_REMOVED lines=8> */
[----:B------:R-:W-:Y:S02]  /*7b90*/  IMAD.MOV.U32 R4, RZ, RZ, 0x1 ;  /* 0x00000001ff047424 */ /* 0x000fe400078e00ff */
[----:B------:R-:W-:-:S02]  /*7ba0*/  IMAD.MOV R7, RZ, RZ, -R5 ;  /* 0x000000ffff077224 */ /* 0x000fc400078e0a05 */
[----:B------:R-:W-:Y:S02]  /*7bb0*/  IMAD R22, R5, UR5, R22 ;  /* 0x0000000505167c24 */ /* 0x000fe4000f8e0216 */
[----:B0-----:R-:W-:Y:S02]  /*7bc0*/  @P0 IMAD R15, R21, R24, R12 ;  /* 0x00000018150f0224 */ /* 0x001fe400078e020c */
[----:B------:R-:W-:Y:S01]  /*7bd0*/  IMAD R20, R7, UR8, R20 ;  /* 0x0000000807147c24 */ /* 0x000fe2000f8e0214 */
[----:B------:R-:W-:Y:S01]  /*7be0*/  ULDC UR8, c[0x0][0x600] ;  /* 0x0001800000087ab9 */ /* 0x000fe20000000800 */
[----:B------:R-:W-:Y:S02]  /*7bf0*/  IMAD R15, R22, UR9, R15 ;  /* 0x00000009160f7c24 */ /* 0x000fe4000f8e020f */
[----:B------:R-:W-:Y:S02]  /*7c00*/  IMAD R20, R20, UR8, R19 ;  /* 0x0000000814147c24 */ /* 0x000fe4000f8e0213 */
[----:B------:R-:W-:-:S03]  /*7c10*/  IMAD.MOV.U32 R7, RZ, RZ, R14 ;  /* 0x000000ffff077224 */ /* 0x000fc600078e000e */
[----:B------:R-:W-:Y:S02]  /*7c20*/  SEL R19, R20, R15, !P0 ;  /* 0x0000000f14137207 */ /* 0x000fe40004000000 */
[----:B------:R-:W-:-:S07]  /*7c30*/  SEL R12, R15, R20, !P0 ;  /* 0x000000140f0c7207 */ /* 0x000fce0004000000 */
.L_x_1257:
[----:B------:R-:W-:Y:S05]  /*7c40*/  BSYNC B1 ;  /* 0x0000000000017941 */ /* 0x000fea0003800000 */
.L_x_1256:
[----:B------:R-:W-:-:S13]  /*7c50*/  LOP3.LUT P0, RZ, R4, 0xff, RZ, 0xc0, !PT ;  /* 0x000000ff04ff7812 */ /* 0x000fda000780c0ff */
[----:B------:R-:W-:Y:S05]  /*7c60*/  @P0 BRA `(.L_x_1260) ;  /* 0xfffffff400280947 */ /* 0x000fea000383ffff */
[----:B------:R-:W-:Y:S05]  /*7c70*/  BSYNC B0 ;  /* 0x0000000000007941 */ /* 0x000fea0003800000 */
.L_x_1249:
[----:B------:R-:W-:-:S03]  /*7c80*/  UMOV UR8, 0xffffffff ;  /* 0xffffffff00087882 */ /* 0x000fc60000000000 */
[----:B------:R-:W-:Y:S05]  /*7c90*/  BRA.DIV UR8, `(.L_x_1261) ;  /* 0x0000000608807947 */ /* 0x000fea000b800000 */
[----:B------:R-:W-:-:S13]  /*7ca0*/  ELECT P6, URZ, PT ;  /* 0x00000000003f782f */ /* 0x000fda00038c0000 */
.L_x_1278:
[----:B------:R-:W-:Y:S04]  /*7cb0*/  BSSY B0, `(.L_x_1262) ;  /* 0x0000046000007945 */ /* 0x000fe80003800000 */
[----:B------:R-:W-:Y:S05]  /*7cc0*/  @!P6 BRA `(.L_x_1263) ;  /* 0x000000040010e947 */ /* 0x000fea0003800000 */
[----:B------:R-:W-:-:S04]  /*7cd0*/  LOP3.LUT R18, R18, 0x2, RZ, 0xfc, !PT ;  /* 0x0000000212127812 */ /* 0x000fc800078efcff */
[----:B------:R-:W-:-:S13]  /*7ce0*/  ISETP.NE.AND P0, PT, R18, 0x3, PT ;  /* 0x000000031200780c */ /* 0x000fda0003f05270 */
[----:B------:R-:W-:Y:S05]  /*7cf0*/  @!P0 BRA `(.L_x_1264) ;  /* 0x0000000000048947 */ /* 0x000fea0003800000 */
[----:B------:R-:W-:Y:S01]  /*7d00*/  BPT.TRAP 0x1 ;  /* 0x000000040000795c */ /* 0x000fe20000300000 */
.L_x_1264:
        /* <DEDUP_REMOVED lines=15> */
.L_x_1279:
        /* <DEDUP_REMOVED lines=9> */
.L_x_1280:
        /* <DEDUP_REMOVED lines=9> */
.L_x_1281:
        /* <DEDUP_REMOVED lines=9> */
.L_x_1282:
        /* <DEDUP_REMOVED lines=9> */
.L_x_1283:
[----:B------:R-:W1:Y:S01]  /*8040*/  SYNCS.PHASECHK.TRANS64.TRYWAIT P0, [R6+URZ], R5 ;  /* 0x00000005060075a7 */ /* 0x000e62000800017f */
[----:B------:R-:W-:-:S05]  /*8050*/  VIADD R2, R7, 0x1 ;  /* 0x0000000107027836 */ /* 0x000fca0000000000 */
[----:B------:R-:W-:-:S04]  /*8060*/  ISETP.NE.AND P1, PT, R2, 0x7, PT ;  /* 0x000000070200780c */ /* 0x000fc80003f25270 */
[----:B0-----:R-:W-:Y:S02]  /*8070*/  SEL R4, RZ, 0x1, P1 ;  /* 0x00000001ff047807 */ /* 0x001fe40000800000 */
[----:B------:R-:W-:Y:S02]  /*8080*/  SEL R3, R2, RZ, P1 ;  /* 0x000000ff02037207 */ /* 0x000fe40000800000 */
[----:B------:R-:W-:Y:S01]  /*8090*/  LOP3.LUT R4, R11, R4, RZ, 0x3c, !PT ;  /* 0x000000040b047212 */ /* 0x000fe200078e3cff */
[----:B-1----:R-:W-:Y:S06]  /*80a0*/  @!P0 BRA `(.L_x_1270) ;  /* 0x0000000400008947 */ /* 0x002fec0003800000 */
.L_x_1284:
[----:B------:R-:W-:Y:S01]  /*80b0*/  IMAD R3, R3, 0x8, R0 ;  /* 0x0000000803037824 */ /* 0x000fe200078e0200 */
[----:B------:R-:W-:-:S07]  /*80c0*/  SHF.L.U32 R0, R4, 0x1f, RZ ;  /* 0x0000001f04007819 */ /* 0x000fce00000006ff */
.L_x_1271:
[----:B-1----:R1:W2:Y:S02]  /*80d0*/  SYNCS.PHASECHK.TRANS64.TRYWAIT P0, [R3+URZ], R0 ;  /* 0x00000000030075a7 */ /* 0x0022a4000800017f */
[----:B--2---:R-:W-:Y:S05]  /*80e0*/  @!P0 NANOSLEEP.SYNCS 0x989680 ;  /* 0x009896800000895d */ /* 0x004fea0003900000 */
[----:B------:R-:W2:Y:S02]  /*80f0*/  @!P0 SYNCS.PHASECHK.TRANS64 P0, [R3+URZ], R0 ;  /* 0x00000000030085a7 */ /* 0x000ea4000800007f */
[----:B--2---:R-:W-:Y:S05]  /*8100*/  @!P0 BRA `(.L_x_1271) ;  /* 0xfffffffc00f08947 */ /* 0x004fea000383ffff */
.L_x_1263:
[----:B------:R-:W-:Y:S05]  /*8110*/  BSYNC B0 ;  /* 0x0000000000007941 */ /* 0x000fea0003800000 */
.L_x_1262:
[----:B------:R-:W-:Y:S05]  /*8120*/  EXIT ;  /* 0x000000000000794d */ /* 0x000fea0003800000 */
.L_x_1102:
[----:B-1----:R1:W2:Y:S02]  /*8130*/  SYNCS.PHASECHK.TRANS64.TRYWAIT P1, [R3+URZ], R0 ;  /* 0x00000000030075a7 */ /* 0x0022a4000802017f */
[----:B--2---:R-:W-:Y:S05]  /*8140*/  @!P1 NANOSLEEP.SYNCS 0x989680 ;  /* 0x009896800000995d */ /* 0x004fea0003900000 */
[----:B------:R-:W2:Y:S02]  /*8150*/  @!P1 SYNCS.PHASECHK.TRANS64 P1, [R3+URZ], R0 ;  /* 0x00000000030095a7 */ /* 0x000ea4000802007f */
[----:B--2---:R-:W-:Y:S05]  /*8160*/  @!P1 BRA `(.L_x_1102) ;  /* 0xfffffffc00f09947 */ /* 0x004fea000383ffff */
[----:B------:R-:W-:Y:S05]  /*8170*/  BRA `(.L_x_1101) ;  /* 0xffffff9400a47947 */ /* 0x000fea000383ffff */
.L_x_1107:
[----:B-1----:R1:W2:Y:S02]  /*8180*/  SYNCS.PHASECHK.TRANS64.TRYWAIT P1, [R5+URZ], R4 ;  /* 0x00000004050075a7 */ /* 0x0022a4000802017f */
[----:B--2---:R-:W-:Y:S05]  /*8190*/  @!P1 NANOSLEEP.SYNCS 0x989680 ;  /* 0x009896800000995d */ /* 0x004fea0003900000 */
[----:B------:R-:W2:Y:S02]  /*81a0*/  @!P1 SYNCS.PHASECHK.TRANS64 P1, [R5+URZ], R4 ;  /* 0x00000004050095a7 */ /* 0x000ea4000802007f */
[----:B--2---:R-:W-:Y:S05]  /*81b0*/  @!P1 BRA `(.L_x_1107) ;  /* 0xfffffffc00f09947 */ /* 0x004fea000383ffff */
[----:B------:R-:W-:Y:S05]  /*81c0*/  BRA `(.L_x_1106) ;  /* 0xffffff9800807947 */ /* 0x000fea000383ffff */
.L_x_1250:
[----:B------:R-:W-:Y:S01]  /*81d0*/  BSSY B1, `(.L_x_1272) ;  /* 0x0000006000017945 */ /* 0x000fe20003800000 */
[----:B------:R-:W-:-:S07]  /*81e0*/  IMAD.MOV.U32 R15, RZ, RZ, -0x1 ;  /* 0xffffffffff0f7424 */ /* 0x000fce00078e00ff */
[----:B------:R-:W-:Y:S05]  /*81f0*/  WARPSYNC.COLLECTIVE R15, `(.L_x_1273) ;  /* 0x000000000f0c7348 */ /* 0x000fea0003c00000 */
[----:B------:R-:W-:Y:S02]  /*8200*/  ELECT P6, UR62, PT ;  /* 0x00000000003e782f */ /* 0x000fe400038c0000 */
[----:B------:R-:W-:Y:S01]  /*8210*/  MOV R14, UR62 ;  /* 0x0000003e000e7c02 */ /* 0x000fe20008000f00 */
[----:B------:R-:W-:Y:S10]  /*8220*/  ENDCOLLECTIVE ;  /* 0x000000000000791b */ /* 0x000ff40003800000 */
.L_x_1273:
[----:B------:R-:W-:Y:S05]  /*8230*/  BSYNC B1 ;  /* 0x0000000000017941 */ /* 0x000fea0003800000 */
.L_x_1272:
[----:B------:R-:W-:Y:S05]  /*8240*/  BRA `(.L_x_1274) ;  /* 0xffffffec00bc7947 */ /* 0x000fea000383ffff */
.L_x_1253:
[----:B0-----:R0:W1:Y:S02]  /*8250*/  SYNCS.PHASECHK.TRANS64.TRYWAIT P0, [R21+URZ+0x38], R12 ;  /* 0x0000380c150075a7 */ /* 0x001064000800017f */
[----:B-1----:R-:W-:Y:S05]  /*8260*/  @!P0 NANOSLEEP.SYNCS 0x989680 ;  /* 0x009896800000895d */ /* 0x002fea0003900000 */
[----:B------:R-:W1:Y:S02]  /*8270*/  @!P0 SYNCS.PHASECHK.TRANS64 P0, [R21+URZ+0x38], R12 ;  /* 0x0000380c150085a7 */ /* 0x000e64000800007f */
[----:B-1----:R-:W-:Y:S05]  /*8280*/  @!P0 BRA `(.L_x_1253) ;  /* 0xfffffffc00f08947 */ /* 0x002fea000383ffff */
[----:B------:R-:W-:Y:S05]  /*8290*/  BRA `(.L_x_1275) ;  /* 0xffffffec00f87947 */ /* 0x000fea000383ffff */
.L_x_1261:
[----:B------:R-:W-:Y:S01]  /*82a0*/  BSSY B0, `(.L_x_1276) ;  /* 0x0000006000007945 */ /* 0x000fe20003800000 */
[----:B------:R-:W-:-:S07]  /*82b0*/  IMAD.MOV.U32 R15, RZ, RZ, -0x1 ;  /* 0xffffffffff0f7424 */ /* 0x000fce00078e00ff */
[----:B------:R-:W-:Y:S05]  /*82c0*/  WARPSYNC.COLLECTIVE R15, `(.L_x_1277) ;  /* 0x000000000f0c7348 */ /* 0x000fea0003c00000 */
[----:B------:R-:W-:Y:S02]  /*82d0*/  ELECT P6, UR62, PT ;  /* 0x00000000003e782f */ /* 0x000fe400038c0000 */
[----:B------:R-:W-:Y:S01]  /*82e0*/  MOV R14, UR62 ;  /* 0x0000003e000e7c02 */ /* 0x000fe20008000f00 */
[----:B------:R-:W-:Y:S10]  /*82f0*/  ENDCOLLECTIVE ;  /* 0x000000000000791b */ /* 0x000ff40003800000 */
.L_x_1277:
[----:B------:R-:W-:Y:S05]  /*8300*/  BSYNC B0 ;  /* 0x0000000000007941 */ /* 0x000fea0003800000 */
.L_x_1276:
[----:B------:R-:W-:Y:S05]  /*8310*/  BRA `(.L_x_1278) ;  /* 0xfffffff800647947 */ /* 0x000fea000383ffff */
.L_x_1265:
[----:B0-----:R0:W1:Y:S02]  /*8320*/  SYNCS.PHASECHK.TRANS64.TRYWAIT P0, [R7+URZ], R4 ;  /* 0x00000004070075a7 */ /* 0x001064000800017f */
[----:B-1----:R-:W-:Y:S05]  /*8330*/  @!P0 NANOSLEEP.SYNCS 0x989680 ;  /* 0x009896800000895d */ /* 0x002fea0003900000 */
[----:B------:R-:W1:Y:S02]  /*8340*/  @!P0 SYNCS.PHASECHK.TRANS64 P0, [R7+URZ], R4 ;  /* 0x00000004070085a7 */ /* 0x000e64000800007f */
[----:B-1----:R-:W-:Y:S05]  /*8350*/  @!P0 BRA `(.L_x_1265) ;  /* 0xfffffffc00f08947 */ /* 0x002fea000383ffff */
[----:B------:R-:W-:Y:S05]  /*8360*/  BRA `(.L_x_1279) ;  /* 0xfffffff800a47947 */ /* 0x000fea000383ffff */
.L_x_1266:
[----:B0-----:R0:W1:Y:S02]  /*8370*/  SYNCS.PHASECHK.TRANS64.TRYWAIT P0, [R8+URZ], R5 ;  /* 0x00000005080075a7 */ /* 0x001064000800017f */
[----:B-1----:R-:W-:Y:S05]  /*8380*/  @!P0 NANOSLEEP.SYNCS 0x989680 ;  /* 0x009896800000895d */ /* 0x002fea0003900000 */
[----:B------:R-:W1:Y:S02]  /*8390*/  @!P0 SYNCS.PHASECHK.TRANS64 P0, [R8+URZ], R5 ;  /* 0x00000005080085a7 */ /* 0x000e64000800007f */
[----:B-1----:R-:W-:Y:S05]  /*83a0*/  @!P0 BRA `(.L_x_1266) ;  /* 0xfffffffc00f08947 */ /* 0x002fea000383ffff */
[----:B------:R-:W-:Y:S05]  /*83b0*/  BRA `(.L_x_1280) ;  /* 0xfffffff800b47947 */ /* 0x000fea000383ffff */
.L_x_1267:
[----:B0-----:R0:W1:Y:S02]  /*83c0*/  SYNCS.PHASECHK.TRANS64.TRYWAIT P0, [R9+URZ], R4 ;  /* 0x00000004090075a7 */ /* 0x001064000800017f */
[----:B-1----:R-:W-:Y:S05]  /*83d0*/  @!P0 NANOSLEEP.SYNCS 0x989680 ;  /* 0x009896800000895d */ /* 0x002fea0003900000 */
[----:B------:R-:W1:Y:S02]  /*83e0*/  @!P0 SYNCS.PHASECHK.TRANS64 P0, [R9+URZ], R4 ;  /* 0x00000004090085a7 */ /* 0x000e64000800007f */
[----:B-1----:R-:W-:Y:S05]  /*83f0*/  @!P0 BRA `(.L_x_1267) ;  /* 0xfffffffc00f08947 */ /* 0x002fea000383ffff */
[----:B------:R-:W-:Y:S05]  /*8400*/  BRA `(.L_x_1281) ;  /* 0xfffffff800c47947 */ /* 0x000fea000383ffff */
.L_x_1268:
[----:B0-----:R0:W1:Y:S02]  /*8410*/  SYNCS.PHASECHK.TRANS64.TRYWAIT P0, [R8+URZ], R5 ;  /* 0x00000005080075a7 */ /* 0x001064000800017f */
[----:B-1----:R-:W-:Y:S05]  /*8420*/  @!P0 NANOSLEEP.SYNCS 0x989680 ;  /* 0x009896800000895d */ /* 0x002fea0003900000 */
[----:B------:R-:W1:Y:S02]  /*8430*/  @!P0 SYNCS.PHASECHK.TRANS64 P0, [R8+URZ], R5 ;  /* 0x00000005080085a7 */ /* 0x000e64000800007f */
[----:B-1----:R-:W-:Y:S05]  /*8440*/  @!P0 BRA `(.L_x_1268) ;  /* 0xfffffffc00f08947 */ /* 0x002fea000383ffff */
[----:B------:R-:W-:Y:S05]  /*8450*/  BRA `(.L_x_1282) ;  /* 0xfffffff800d47947 */ /* 0x000fea000383ffff */
.L_x_1269:
[----:B0-----:R0:W1:Y:S02]  /*8460*/  SYNCS.PHASECHK.TRANS64.TRYWAIT P0, [R9+URZ], R4 ;  /* 0x00000004090075a7 */ /* 0x001064000800017f */
[----:B-1----:R-:W-:Y:S05]  /*8470*/  @!P0 NANOSLEEP.SYNCS 0x989680 ;  /* 0x009896800000895d */ /* 0x002fea0003900000 */
[----:B------:R-:W1:Y:S02]  /*8480*/  @!P0 SYNCS.PHASECHK.TRANS64 P0, [R9+URZ], R4 ;  /* 0x00000004090085a7 */ /* 0x000e64000800007f */
[----:B-1----:R-:W-:Y:S05]  /*8490*/  @!P0 BRA `(.L_x_1269) ;  /* 0xfffffffc00f08947 */ /* 0x002fea000383ffff */
[----:B------:R-:W-:Y:S05]  /*84a0*/  BRA `(.L_x_1283) ;  /* 0xfffffff800e47947 */ /* 0x000fea000383ffff */
.L_x_1270:
[----:B0-----:R0:W1:Y:S02]  /*84b0*/  SYNCS.PHASECHK.TRANS64.TRYWAIT P0, [R6+URZ], R5 ;  /* 0x00000005060075a7 */ /* 0x001064000800017f */
[----:B-1----:R-:W-:Y:S05]  /*84c0*/  @!P0 NANOSLEEP.SYNCS 0x989680 ;  /* 0x009896800000895d */ /* 0x002fea0003900000 */
[----:B------:R-:W1:Y:S02]  /*84d0*/  @!P0 SYNCS.PHASECHK.TRANS64 P0, [R6+URZ], R5 ;  /* 0x00000005060085a7 */ /* 0x000e64000800007f */
[----:B-1----:R-:W-:Y:S05]  /*84e0*/  @!P0 BRA `(.L_x_1270) ;  /* 0xfffffffc00f08947 */ /* 0x002fea000383ffff */
[----:B------:R-:W-:Y:S05]  /*84f0*/  BRA `(.L_x_1284) ;  /* 0xfffffff800ec7947 */ /* 0x000fea000383ffff */
.L_x_1285:
        /* <DEDUP_REMOVED lines=16> */
.L_x_1910:


//--------------------- .text._ZN7cutlass13device_kernelINS_4gemm6kernel13GemmUniversalIN4cute5tupleIJNS5_IJiEEENS5_IJNS4_1CILi8EEEiEEENS5_IJiNS7_ILi16EEEEEES6_EEENS1_10collective13CollectiveMmaINS1_34MainloopSm90TmaGmmaWarpSpecializedILi7ENS5_IJNS7_ILi2EEESG_NS7_ILi1EEEEEENS1_35KernelTmaWarpSpecializedCooperativeEEENS5_IJNS5_IJNS7_ILi128EEEEEENS5_IJS8_SA_EEENS5_IJNS7_ILi64EEEEEEEEENS_6half_tENS5_IJS6_NS5_IJSH_iEEES6_EEESR_NS5_IJNS5_IJiiEEESS_S6_EEENS4_8TiledMMAINS4_8MMA_AtomIJNS4_4SM904GMMA26MMA_64x128x16_F32F16F16_SSILNSZ_5MajorE0ELS11_0ELNSZ_7ScaleInE1ELS12_1EEEEEENS4_6LayoutINS5_IJSG_SH_SH_EEENS5_IJSH_NS7_ILi0EEES17_EEEEENS5_IJNS4_10UnderscoreES1A_S1A_EEEEENS4_23SM90_TMA_LOAD_MULTICASTENS4_14ComposedLayoutINS4_7SwizzleILi3ELi4ELi3EEENS4_18smem_ptr_flag_bitsILi16EEENS15_INS5_IJS8_SO_EEENS5_IJSO_SH_EEEEEEEvNS4_8identityES1D_S1M_vS1N_EENS_8epilogue10collective6detail29Sm90TmaWarpSpecializedAdapterINS1Q_15DefaultEpilogueISR_NS5_IJS6_NS5_IJSH_S8_EEES6_EEES1V_NS1P_6thread17LinearCombinationISR_Li1EffLNS1W_9ScaleType4KindE0ELNS_15FloatRoundStyleE2ESR_EENS1_15EpilogueDefaultEEEEEvvEEEEvNT_6ParamsE --------------------------
	.section	.text._ZN7cutlass13device_kernelINS_4gemm6kernel13GemmUniversalIN4cute5tupleIJNS5_IJiEEENS5_IJNS4_1CILi8EEEiEEENS5_IJiNS7_ILi16EEEEEES6_EEENS1_10collective13CollectiveMmaINS1_34MainloopSm90TmaGmmaWarpSpecializedILi7ENS5_IJNS7_ILi2EEESG_NS7_ILi1EEEEEENS1_35KernelTmaWarpSpecializedCooperativeEEENS5_IJNS5_IJNS7_ILi128EEEEEENS5_IJS8_SA_EEENS5_IJNS7_ILi64EEEEEEEEENS_6half_tENS5_IJS6_NS5_IJSH_iEEES6_EEESR_NS5_IJNS5_IJiiEEESS_S6_EEENS4_8TiledMMAINS4_8MMA_AtomIJNS4_4SM904GMMA26MMA_64x128x16_F32F16F16_SSILNSZ_5MajorE0ELS11_0ELNSZ_7ScaleInE1ELS12_1EEEEEENS4_6LayoutINS5_IJSG_SH_SH_EEENS5_IJSH_NS7_ILi0EEES17_EEEEENS5_IJNS4_10UnderscoreES1A_S1A_EEEEENS4_23SM90_TMA_LOAD_MULTICASTENS4_14ComposedLayoutINS4_7SwizzleILi3ELi4ELi3EEENS4_18smem_ptr_flag_bitsILi16EEENS15_INS5_IJS8_SO_EEENS5_IJSO_SH_EEEEEEEvNS4_8identityES1D_S1M_vS1N_EENS_8epilogue10collective6detail29Sm90TmaWarpSpecializedAdapterINS1Q_15DefaultEpilogueISR_NS5_IJS6_NS5_IJSH_S8_EEES6_EEES1V_NS1P_6thread17LinearCombinationISR_Li1EffLNS1W_9ScaleType4KindE0ELNS_15FloatRoundStyleE2ESR_EENS1_15EpilogueDefaultEEEEEvvEEEEvNT_6ParamsE,"ax",@progbits
	.align	128
.text._ZN7cutlass13device_kernelINS_4gemm6kernel13GemmUniversalIN4cute5tupleIJNS5_IJiEEENS5_IJNS4_1CILi8EEEiEEENS5_IJiNS7_ILi16EEEEEES6_EEENS1_10collective13CollectiveMmaINS1_34MainloopSm90TmaGmmaWarpSpecializedILi7ENS5_IJNS7_ILi2EEESG_NS7_ILi1EEEEEENS1_35KernelTmaWarpSpecializedCooperativeEEENS5_IJNS5_IJNS7_ILi128EEEEEENS5_IJS8_SA_EEENS5_IJNS7_ILi64EEEEEEEEENS_6half_tENS5_IJS6_NS5_IJSH_iEEES6_EEESR_NS5_IJNS5_IJiiEEESS_S6_EEENS4_8TiledMMAINS4_8MMA_AtomIJNS4_4SM904GMMA26MMA_64x128x16_F32F16F16_SSILNSZ_5MajorE0ELS11_0ELNSZ_7ScaleInE1ELS12_1EEEEEENS4_6LayoutINS5_IJSG_SH_SH_EEENS5_IJSH_NS7_ILi0EEES17_EEEEENS5_IJNS4_10UnderscoreES1A_S1A_EEEEENS4_23SM90_TMA_LOAD_MULTICASTENS4_14ComposedLayoutINS4_7SwizzleILi3ELi4ELi3EEENS4_18smem_ptr_flag_bitsILi16EEENS15_INS5_IJS8_SO_EEENS5_IJSO_SH_EEEEEEEvNS4_8identityES1D_S1M_vS1N_EENS_8epilogue10collective6detail29Sm90TmaWarpSpecializedAdapterINS1Q_15DefaultEpilogueISR_NS5_IJS6_NS5_IJSH_S8_EEES6_EEES1V_NS1P_6thread17LinearCombinationISR_Li1EffLNS1W_9ScaleType4KindE0ELNS_15FloatRoundStyleE2ESR_EENS1_15EpilogueDefaultEEEEEvvEEEEvNT_6ParamsE:
        .type           _ZN7cutlass13device_kernelINS_4gemm6kernel13GemmUniversalIN4cute5tupleIJNS5_IJiEEENS5_IJNS4_1CILi8EEEiEEENS5_IJiNS7_ILi16EEEEEES6_EEENS1_10collective13CollectiveMmaINS1_34MainloopSm90TmaGmmaWarpSpecializedILi7ENS5_IJNS7_ILi2EEESG_NS7_ILi1EEEEEENS1_35KernelTmaWarpSpecializedCooperativeEEENS5_IJNS5_IJNS7_ILi128EEEEEENS5_IJS8_SA_EEENS5_IJNS7_ILi64EEEEEEEEENS_6half_tENS5_IJS6_NS5_IJSH_iEEES6_EEESR_NS5_IJNS5_IJiiEEESS_S6_EEENS4_8TiledMMAINS4_8MMA_AtomIJNS4_4SM904GMMA26MMA_64x128x16_F32F16F16_SSILNSZ_5MajorE0ELS11_0ELNSZ_7ScaleInE1ELS12_1EEEEEENS4_6LayoutINS5_IJSG_SH_SH_EEENS5_IJSH_NS7_ILi0EEES17_EEEEENS5_IJNS4_10UnderscoreES1A_S1A_EEEEENS4_23SM90_TMA_LOAD_MULTICASTENS4_14ComposedLayoutINS4_7SwizzleILi3ELi4ELi3EEENS4_18smem_ptr_flag_bitsILi16EEENS15_INS5_IJS8_SO_EEENS5_IJSO_SH_EEEEEEEvNS4_8identityES1D_S1M_vS1N_EENS_8epilogue10collective6detail29Sm90TmaWarpSpecializedAdapterINS1Q_15DefaultEpilogueISR_NS5_IJS6_NS5_IJSH_S8_EEES6_EEES1V_NS1P_6thread17LinearCombinationISR_Li1EffLNS1W_9ScaleType4KindE0ELNS_15FloatRoundStyleE2ESR_EENS1_15EpilogueDefaultEEEEEvvEEEEvNT_6ParamsE,@function
        .size           _ZN7cutlass13device_kernelINS_4gemm6kernel13GemmUniversalIN4cute5tupleIJNS5_IJiEEENS5_IJNS4_1CILi8EEEiEEENS5_IJiNS7_ILi16EEEEEES6_EEENS1_10collective13CollectiveMmaINS1_34MainloopSm90TmaGmmaWarpSpecializedILi7ENS5_IJNS7_ILi2EEESG_NS7_ILi1EEEEEENS1_35KernelTmaWarpSpecializedCooperativeEEENS5_IJNS5_IJNS7_ILi128EEEEEENS5_IJS8_SA_EEENS5_IJNS7_ILi64EEEEEEEEENS_6half_tENS5_IJS6_NS5_IJSH_iEEES6_EEESR_NS5_IJNS5_IJiiEEESS_S6_EEENS4_8TiledMMAINS4_8MMA_AtomIJNS4_4SM904GMMA26MMA_64x128x16_F32F16F16_SSILNSZ_5MajorE0ELS11_0ELNSZ_7ScaleInE1ELS12_1EEEEEENS4_6LayoutINS5_IJSG_SH_SH_EEENS5_IJSH_NS7_ILi0EEES17_EEEEENS5_IJNS4_10UnderscoreES1A_S1A_EEEEENS4_23SM90_TMA_LOAD_MULTICASTENS4_14ComposedLayoutINS4_7SwizzleILi3ELi4ELi3EEENS4_18smem_ptr_flag_bitsILi16EEENS15_INS5_IJS8_SO_EEENS5_IJSO_SH_EEEEEEEvNS4_8identityES1D_S1M_vS1N_EENS_8epilogue10collective6detail29Sm90TmaWarpSpecializedAdapterINS1Q_15DefaultEpilogueISR_NS5_IJS6_NS5_IJSH_S8_EEES6_EEES1V_NS1P_6thread17LinearCombinationISR_Li1EffLNS1W_9ScaleType4KindE0ELNS_15FloatRoundStyleE2ESR_EENS1_15EpilogueDefaultEEEEEvvEEEEvNT_6ParamsE,(.L_x_1911 - _ZN7cutlass13device_kernelINS_4gemm6kernel13GemmUniversalIN4cute5tupleIJNS5_IJiEEENS5_IJNS4_1CILi8EEEiEEENS5_IJiNS7_ILi16EEEEEES6_EEENS1_10collective13CollectiveMmaINS1_34MainloopSm90TmaGmmaWarpSpecializedILi7ENS5_IJNS7_ILi2EEESG_NS7_ILi1EEEEEENS1_35KernelTmaWarpSpecializedCooperativeEEENS5_IJNS5_IJNS7_ILi128EEEEEENS5_IJS8_SA_EEENS5_IJNS7_ILi64EEEEEEEEENS_6half_tENS5_IJS6_NS5_IJSH_iEEES6_EEESR_NS5_IJNS5_IJiiEEESS_S6_EEENS4_8TiledMMAINS4_8MMA_AtomIJNS4_4SM904GMMA26MMA_64x128x16_F32F16F16_SSILNSZ_5MajorE0ELS11_0ELNSZ_7ScaleInE1ELS12_1EEEEEENS4_6LayoutINS5_IJSG_SH_SH_EEENS5_IJSH_NS7_ILi0EEES17_EEEEENS5_IJNS4_10UnderscoreES1A_S1A_EEEEENS4_23SM90_TMA_LOAD_MULTICASTENS4_14ComposedLayoutINS4_7SwizzleILi3ELi4ELi3EEENS4_18smem_ptr_flag_bitsILi16EEENS15_INS5_IJS8_SO_EEENS5_IJSO_SH_EEEEEEEvNS4_8identityES1D_S1M_vS1N_EENS_8epilogue10collective6detail29Sm90TmaWarpSpecializedAdapterINS1Q_15DefaultEpilogueISR_NS5_IJS6_NS5_IJSH_S8_EEES6_EEES1V_NS1P_6thread17LinearCombinationISR_Li1EffLNS1W_9ScaleType4KindE0ELNS_15FloatRoundStyleE2ESR_EENS1_15EpilogueDefaultEEEEEvvEEEEvNT_6ParamsE)
        .other          _ZN7cutlass13device_kernelINS_4gemm6kernel13GemmUniversalIN4cute5tupleIJNS5_IJiEEENS5_IJNS4_1CILi8EEEiEEENS5_IJiNS7_ILi16EEEEEES6_EEENS1_10collective13CollectiveMmaINS1_34MainloopSm90TmaGmmaWarpSpecializedILi7ENS5_IJNS7_ILi2EEESG_NS7_ILi1EEEEEENS1_35KernelTmaWarpSpecializedCooperativeEEENS5_IJNS5_IJNS7_ILi128EEEEEENS5_IJS8_SA_EEENS5_IJNS7_ILi64EEEEEEEEENS_6half_tENS5_IJS6_NS5_IJSH_iEEES6_EEESR_NS5_IJNS5_IJiiEEESS_S6_EEENS4_8TiledMMAINS4_8MMA_AtomIJNS4_4SM904GMMA26MMA_64x128x16_F32F16F16_SSILNSZ_5MajorE0ELS11_0ELNSZ_7ScaleInE1ELS12_1EEEEEENS4_6LayoutINS5_IJSG_SH_SH_EEENS5_IJSH_NS7_ILi0EEES17_EEEEENS5_IJNS4_10UnderscoreES1A_S1A_EEEEENS4_23SM90_TMA_LOAD_MULTICASTENS4_14ComposedLayoutINS4_7SwizzleILi3ELi4ELi3EEENS4_18smem_ptr_flag_bitsILi16EEENS15_INS5_IJS8_SO_EEENS5_IJSO_SH_EEEEEEEvNS4_8identityES1D_S1M_vS1N_EENS_8epilogue10collective6detail29Sm90TmaWarpSpecializedAdapterINS1Q_15DefaultEpilogueISR_NS5_IJS6_NS5_IJSH_S8_EEES6_EEES1V_NS1P_6thread17LinearCombinationISR_Li1EffLNS1W_9ScaleType4KindE0ELNS_15FloatRoundStyleE2ESR_EENS1_15EpilogueDefaultEEEEEvvEEEEvNT_6ParamsE,@"STO_CUDA_ENTRY STV_DEFAULT"
_ZN7cutlass13device_kernelINS_4gemm6kernel13GemmUniversalIN4cute5tupleIJNS5_IJiEEENS5_IJNS4_1CILi8EEEiEEENS5_IJiNS7_ILi16EEEEEES6_EEENS1_10collective13CollectiveMmaINS1_34MainloopSm90TmaGmmaWarpSpecializedILi7ENS5_IJNS7_ILi2EEESG_NS7_ILi1EEEEEENS1_35KernelTmaWarpSpecializedCooperativeEEENS5_IJNS5_IJNS7_ILi128EEEEEENS5_IJS8_SA_EEENS5_IJNS7_ILi64EEEEEEEEENS_6half_tENS5_IJS6_NS5_IJSH_iEEES6_EEESR_NS5_IJNS5_IJiiEEESS_S6_EEENS4_8TiledMMAINS4_8MMA_AtomIJNS4_4SM904GMMA26MMA_64x128x16_F32F16F16_SSILNSZ_5MajorE0ELS11_0ELNSZ_7ScaleInE1ELS12_1EEEEEENS4_6LayoutINS5_IJSG_SH_SH_EEENS5_IJSH_NS7_ILi0EEES17_EEEEENS5_IJNS4_10UnderscoreES1A_S1A_EEEEENS4_23SM90_TMA_LOAD_MULTICASTENS4_14ComposedLayoutINS4_7SwizzleILi3ELi4ELi3EEENS4_18smem_ptr_flag_bitsILi16EEENS15_INS5_IJS8_SO_EEENS5_IJSO_SH_EEEEEEEvNS4_8identityES1D_S1M_vS1N_EENS_8epilogue10collective6detail29Sm90TmaWarpSpecializedAdapterINS1Q_15DefaultEpilogueISR_NS5_IJS6_NS5_IJSH_S8_EEES6_EEES1V_NS1P_6thread17LinearCombinationISR_Li1EffLNS1W_9ScaleType4KindE0ELNS_15FloatRoundStyleE2ESR_EENS1_15EpilogueDefaultEEEEEvvEEEEvNT_6ParamsE:
        /* <DEDUP_REMOVED lines=24> */
.L_x_1287:
[----:B------:R-:W-:Y:S05]  /*0180*/  BSYNC B0 ;  /* 0x0000000000007941 */ /* 0x000fea0003800000 */
.L_x_1286:
        /* <DEDUP_REMOVED lines=39> */
.L_x_1288:
        /* <DEDUP_REMOVED lines=74> */
.L_x_1289:
[----:B--234-:R-:W-:Y:S01]  /*08a0*/  NOP ;  /* 0x0000000000007918 */ /* 0x01cfe20000000000 */
.L_x_1290:
        /* <DEDUP_REMOVED lines=42> */
.L_x_1291:
[----:B------:R-:W-:Y:S06]  /*0b50*/  BAR.SYNC.DEFER_BLOCKING 0x0 ;  /* 0x0000000000007b1d */ /* 0x000fec0000010000 */
.L_x_1292:
        /* <DEDUP_REMOVED lines=32> */
.L_x_1295:
        /* <DEDUP_REMOVED lines=48> */
.L_x_1296:
        /* <DEDUP_REMOVED lines=14> */
.L_x_1294:
        /* <DEDUP_REMOVED lines=16> */
.L_x_1297:
[----:B------:R-:W-:Y:S02]  /*1240*/  ULDC.64 UR4, c[0x0][0x588] ;  /* 0x0001620000047ab9 */ /* 0x000fe40000000a00 */
[----:B------:R-:W-:-:S04]  /*1250*/  ISETP.NE.U32.AND P0, PT, RZ, UR4, PT ;  /* 0x00000004ff007c0c */ /* 0x000fc8000bf05070 */
[----:B------:R-:W-:-:S13]  /*1260*/  ISETP.NE.AND.EX P0, PT, RZ, UR5, PT, P0 ;  /* 0x00000005ff007c0c */ /* 0x000fda000bf05300 */
[----:B------:R-:W-:Y:S05]  /*1270*/  @!P0 BRA `(.L_x_1299) ;  /* 0x00000000000c8947 */ /* 0x000fea0003800000 */
[----:B------:R-:W0:Y:S02]  /*1280*/  LDC.64 R4, c[0x0][0x588] ;  /* 0x00016200ff047b82 */ /* 0x000e240000000a00 */
[----:B0-----:R1:W5:Y:S01]  /*1290*/  LDG.E R19, desc[UR52][R4.64] ;  /* 0x0000003404137981 */ /* 0x001362000c1e1900 */
[----:B------:R-:W-:Y:S05]  /*12a0*/  BRA `(.L_x_1298) ;  /* 0x0000000000087947 */ /* 0x000fea0003800000 */
.L_x_1299:
[----:B------:R-:W-:Y:S02]  /*12b0*/  ULDC UR4, c[0x0][0x580] ;  /* 0x0001600000047ab9 */ /* 0x000fe40000000800 */
[----:B------:R-:W-:-:S07]  /*12c0*/  IMAD.U32 R19, RZ, RZ, UR4 ;  /* 0x00000004ff137e24 */ /* 0x000fce000f8e00ff */
.L_x_1298:
        /* <DEDUP_REMOVED lines=11> */
.L_x_1300:
[----:B------:R-:W-:Y:S02]  /*1380*/  ULDC.64 UR4, c[0x0][0x590] ;  /* 0x0001640000047ab9 */ /* 0x000fe40000000a00 */
[----:B------:R-:W-:-:S04]  /*1390*/  ISETP.NE.U32.AND P0, PT, RZ, UR4, PT ;  /* 0x00000004ff007c0c */ /* 0x000fc8000bf05070 */
[----:B------:R-:W-:-:S13]  /*13a0*/  ISETP.NE.AND.EX P0, PT, RZ, UR5, PT, P0 ;  /* 0x00000005ff007c0c */ /* 0x000fda000bf05300 */
[----:B------:R-:W-:Y:S05]  /*13b0*/  @!P0 BRA `(.L_x_1302) ;  /* 0x00000000000c8947 */ /* 0x000fea0003800000 */
[----:B------:R-:W2:Y:S02]  /*13c0*/  LDC.64 R22, c[0x0][0x590] ;  /* 0x00016400ff167b82 */ /* 0x000ea40000000a00 */
[----:B--2---:R2:W5:Y:S01]  /*13d0*/  LDG.E R22, desc[UR52][R22.64] ;  /* 0x0000003416167981 */ /* 0x004562000c1e1900 */
[----:B------:R-:W-:Y:S05]  /*13e0*/  BRA `(.L_x_1301) ;  /* 0x0000000000087947 */ /* 0x000fea0003800000 */
.L_x_1302:
[----:B------:R-:W-:Y:S02]  /*13f0*/  ULDC UR4, c[0x0][0x584] ;  /* 0x0001610000047ab9 */ /* 0x000fe40000000800 */
[----:B------:R-:W-:-:S07]  /*1400*/  IMAD.U32 R22, RZ, RZ, UR4 ;  /* 0x00000004ff167e24 */ /* 0x000fce000f8e00ff */
.L_x_1301:
        /* <DEDUP_REMOVED lines=18> */
[----:B------:R-:W-:Y:S01]  /*1530*/  IMAD R3, R3, -0x40, R4 ;  /* 0xffffffc003037824 */ /* 0x000fe200078e0204 */
[----:B------:R-:W-:Y:S01]  /*1540*/  ULDC UR4, c[0x0][0x284] ;  /* 0x0000a10000047ab9 */ /* 0x000fe20000000800 */
[----:B------:R-:W-:Y:S01]  /*1550*/  USEL UR47, UR45, 0x1, UP0 ;  /* 0x000000012d2f7887 */ /* 0x000fe20008000000 */
[----:B------:R-:W-:Y:S01]  /*1560*/  SHF.R.U32.HI R90, RZ, 0x7, R90 ;  /* 0x00000007ff5a7819 */ /* 0x000fe2000001165a */
[----:B------:R-:W-:Y:S01]  /*1570*/  VIADD R166, R3, UR4 ;  /* 0x0000000403a67c36 */ /* 0x000fe20008000000 */
[----:B------:R-:W-:-:S02]  /*1580*/  ULOP3.LUT UR46, UR38, 0x1, URZ, 0xfc, !UPT ;  /* 0x00000001262e7892 */ /* 0x000fc4000f8efc3f */
[----:B------:R-:W-:Y:S01]  /*1590*/  UIADD3 UR47, UR45, -UR47, URZ ;  /* 0x8000002f2d2f7290 */ /* 0x000fe2000fffe03f */
[----:B---3--:R-:W-:Y:S01]  /*15a0*/  IMAD R88, R7, R91, R0 ;  /* 0x0000005b07587224 */ /* 0x008fe200078e0200 */
[----:B------:R-:W-:Y:S01]  /*15b0*/  UMOV UR36, URZ ;  /* 0x0000003f00247c82 */ /* 0x000fe20008000000 */
[----:B------:R-:W-:Y:S01]  /*15c0*/  IMAD.SHL.U32 R91, R91, 0x8, RZ ;  /* 0x000000085b5b7824 */ /* 0x000fe200078e00ff */
[----:B------:R-:W-:-:S03]  /*15d0*/  UMOV UR37, URZ ;  /* 0x0000003f00257c82 */ /* 0x000fc60008000000 */
        /* <DEDUP_REMOVED lines=105> */
.L_x_1452:
        /* <DEDUP_REMOVED lines=32> */
.L_x_1303:
[----:B------:R-:W-:-:S05]  /*1e70*/  IMAD.U32 R0, RZ, RZ, UR46 ;  /* 0x0000002eff007e24 */ /* 0x000fca000f8e00ff */
[----:B------:R-:W-:-:S13]  /*1e80*/  ISETP.NE.AND P0, PT, R0, 0x3, PT ;  /* 0x000000030000780c */ /* 0x000fda0003f05270 */
[----:B------:R-:W-:Y:S05]  /*1e90*/  @!P0 BRA `(.L_x_1304) ;  /* 0x0000000000048947 */ /* 0x000fea0003800000 */
[----:B------:R-:W-:Y:S01]  /*1ea0*/  BPT.TRAP 0x1 ;  /* 0x000000040000795c */ /* 0x000fe20000300000 */
.L_x_1304:
        /* <DEDUP_REMOVED lines=11> */
.L_x_1305:
[----:B------:R-:W-:-:S05]  /*1f60*/  IMAD.U32 R4, RZ, RZ, UR47 ;  /* 0x0000002fff047e24 */ /* 0x000fca000f8e00ff */
[----:B------:R-:W-:Y:S01]  /*1f70*/  ISETP.GE.AND P2, PT, R4, 0x1, PT ;  /* 0x000000010400780c */ /* 0x000fe20003f46270 */
[----:B-1----:R-:W-:-:S12]  /*1f80*/  @P1 BRA `(.L_x_1306) ;  /* 0x0000000000081947 */ /* 0x002fd80003800000 */
[----:B------:R-:W1:Y:S02]  /*1f90*/  SYNCS.PHASECHK.TRANS64.TRYWAIT P1, [R3+URZ], R0 ;  /* 0x00000000030075a7 */ /* 0x000e64000802017f */
[----:B-1----:R-:W-:Y:S05]  /*1fa0*/  @!P1 BRA `(.L_x_1307) ;  /* 0x0000006c00e49947 */ /* 0x002fea0003800000 */
.L_x_1306:
        /* <DEDUP_REMOVED lines=45> */
.L_x_1315:
[----:B------:R-:W-:Y:S05]  /*2280*/  @!P0 BRA `(.L_x_1309) ;  /* 0x0000000000048947 */ /* 0x000fea0003800000 */
[----:B------:R-:W-:Y:S01]  /*2290*/  BPT.TRAP 0x1 ;  /* 0x000000040000795c */ /* 0x000fe20000300000 */
.L_x_1309:
        /* <DEDUP_REMOVED lines=10> */
.L_x_1310:
[----:B-1----:R-:W-:Y:S05]  /*2340*/  @P1 BRA `(.L_x_1311) ;  /* 0x0000000000081947 */ /* 0x002fea0003800000 */
[----:B------:R-:W1:Y:S02]  /*2350*/  SYNCS.PHASECHK.TRANS64.TRYWAIT P1, [R4+URZ], R3 ;  /* 0x00000003040075a7 */ /* 0x000e64000802017f */
[----:B-1----:R-:W-:Y:S05]  /*2360*/  @!P1 BRA `(.L_x_1312) ;  /* 0x0000006c00089947 */ /* 0x002fea0003800000 */
.L_x_1311:
        /* <DEDUP_REMOVED lines=32> */
.L_x_1313:
        /* <DEDUP_REMOVED lines=10> */
.L_x_1314:
        /* <DEDUP_REMOVED lines=11> */
.L_x_1308:
[----:B------:R-:W-:Y:S02]  /*26c0*/  ULDC UR7, c[0x0][0x28c] ;  /* 0x0000a30000077ab9 */ /* 0x000fe40000000800 */
[----:B------:R-:W-:-:S06]  /*26d0*/  UISETP.GE.AND UP0, UPT, UR7, 0x1, UPT ;  /* 0x000000010700788c */ /* 0x000fcc000bf06270 */
[----:B------:R-:W-:-:S13]  /*26e0*/  PLOP3.LUT P1, PT, PT, PT, UP0, 0x80, 0x0 ;  /* 0x000000000000781c */ /* 0x000fda0003f2f008 */
[----:B------:R-:W-:Y:S05]  /*26f0*/  @!P1 BRA `(.L_x_1316) ;  /* 0x0000000000549947 */ /* 0x000fea0003800000 */
[----:B------:R-:W-:Y:S05]  /*2700*/  @!P0 BRA `(.L_x_1317) ;  /* 0x0000000000048947 */ /* 0x000fea0003800000 */
[----:B------:R-:W-:Y:S01]  /*2710*/  BPT.TRAP 0x1 ;  /* 0x000000040000795c */ /* 0x000fe20000300000 */
.L_x_1317:
        /* <DEDUP_REMOVED lines=14> */
.L_x_1319:
[----:B------:R-:W-:Y:S05]  /*2800*/  BSYNC B0 ;  /* 0x0000000000007941 */ /* 0x000fea0003800000 */
.L_x_1318:
[----:B------:R-:W-:-:S06]  /*2810*/  UISETP.GT.U32.AND UP0, UPT, UR38, 0x1, UPT ;  /* 0x000000012600788c */ /* 0x000fcc000bf04070 */
[----:B------:R-:W-:-:S13]  /*2820*/  PLOP3.LUT P0, PT, PT, PT, UP0, 0x80, 0x0 ;  /* 0x000000000000781c */ /* 0x000fda0003f0f008 */
[----:B------:R-:W-:Y:S05]  /*2830*/  @P0 BRA `(.L_x_1316) ;  /* 0x0000000000040947 */ /* 0x000fea0003800000 */
[----:B------:R-:W-:Y:S01]  /*2840*/  BPT.TRAP 0x1 ;  /* 0x000000040000795c */ /* 0x000fe20000300000 */
.L_x_1316:
[----:B------:R-:W-:Y:S01]  /*2850*/  UIADD3 UR6, UR7, 0x7e, URZ ;  /* 0x0000007e07067890 */ /* 0x000fe2000fffe03f */
[----:B------:R-:W-:Y:S01]  /*2860*/  ULDC.64 UR8, c[0x0][0x5b0] ;  /* 0x00016c0000087ab9 */ /* 0x000fe20000000a00 */
[----:B------:R-:W-:Y:S01]  /*2870*/  ULDC.64 UR10, c[0x0][0x5c0] ;  /* 0x00017000000a7ab9 */ /* 0x000fe20000000a00 */
[----:B------:R-:W-:Y:S02]  /*2880*/  UIMAD UR4, UR49, UR8, UR43 ;  /* 0x00000008310472a4 */ /* 0x000fe4000f8e022b */
[----:B------:R-:W-:Y:S02]  /*2890*/  UIMAD UR5, UR49, UR10, UR43 ;  /* 0x0000000a310572a4 */ /* 0x000fe4000f8e022b */
[----:B------:R-:W-:Y:S02]  /*28a0*/  UISETP.GE.U32.AND UP2, UPT, UR6, 0x7f, UPT ;  /* 0x0000007f0600788c */ /* 0x000fe4000bf46070 */
[----:B------:R-:W-:Y:S01]  /*28b0*/  USHF.L.U32 UR43, UR43, 0x4, URZ ;  /* 0x000000042b2b7899 */ /* 0x000fe2000800063f */
[----:B------:R-:W-:Y:S01]  /*28c0*/  ULDC UR8, c[0x0][0x288] ;  /* 0x0000a20000087ab9 */ /* 0x000fe20000000800 */
[----:B------:R-:W-:-:S02]  /*28d0*/  USHF.L.U32 UR4, UR4, 0x7, URZ ;  /* 0x0000000704047899 */ /* 0x000fc4000800063f */
[----:B------:R-:W-:Y:S02]  /*28e0*/  USHF.L.U32 UR7, UR49, 0x7, URZ ;  /* 0x0000000731077899 */ /* 0x000fe4000800063f */
[----:B------:R-:W-:Y:S02]  /*28f0*/  UISETP.GE.AND UP0, UPT, UR43, UR8, UPT ;  /* 0x000000082b00728c */ /* 0x000fe4000bf06270 */
[----:B------:R-:W-:Y:S02]  /*2900*/  USHF.L.U32 UR5, UR5, 0x7, URZ ;  /* 0x0000000705057899 */ /* 0x000fe4000800063f */
[----:B------:R-:W-:Y:S01]  /*2910*/  UIADD3 UR37, UR45, UR37, URZ ;  /* 0x000000252d257290 */ /* 0x000fe2000fffe03f */
[----:B------:R-:W-:Y:S01]  /*2920*/  ULDC UR10, c[0x0][0x284] ;  /* 0x0000a100000a7ab9 */ /* 0x000fe20000000800 */
[----:B------:R-:W-:Y:S02]  /*2930*/  UIMAD UR9, UR44, UR9, UR4 ;  /* 0x000000092c0972a4 */ /* 0x000fe4000f8e0204 */
[----:B------:R-:W-:-:S02]  /*2940*/  UISETP.GE.OR UP0, UPT, UR7, UR10, UP0 ;  /* 0x0000000a0700728c */ /* 0x000fc40008706670 */
[----:B------:R-:W-:Y:S02]  /*2950*/  UIMAD UR44, UR44, UR11, UR5 ;  /* 0x0000000b2c2c72a4 */ /* 0x000fe4000f8e0205 */
[----:B------:R-:W-:Y:S02]  /*2960*/  UISETP.GT.U32.AND UP1, UPT, UR37, 0x6, UPT ;  /* 0x000000062500788c */ /* 0x000fe4000bf24070 */
[----:B------:R-:W-:Y:S01]  /*2970*/  @UP2 UIMAD.WIDE.U32 UR4, UR37, 0x24924925, URZ ;  /* 0x24924925250428a5 */ /* 0x000fe2000f8e003f */
[----:B------:R-:W-:Y:S01]  /*2980*/  PLOP3.LUT P1, PT, PT, PT, UP0, 0x80, 0x0 ;  /* 0x000000000000781c */ /* 0x000fe20003f2f008 */
[----:B------:R-:W-:Y:S01]  /*2990*/  UISETP.LT.U32.AND UP1, UPT, UR6, 0x7f, UP1 ;  /* 0x0000007f0600788c */ /* 0x000fe20008f21070 */
[----:B------:R-:W-:Y:S01]  /*29a0*/  IADD3 R8, P0, R23, UR44, RZ ;  /* 0x0000002c17087c10 */ /* 0x000fe2000ff1e0ff */
[----:B------:R-:W-:Y:S02]  /*29b0*/  @UP2 UIADD3 UR4, UR37, -UR5, URZ ;  /* 0x8000000525042290 */ /* 0x000fe4000fffe03f */
[----:B------:R-:W-:-:S02]  /*29c0*/  USEL UR6, URZ, 0x1, !UP1 ;  /* 0x000000013f067887 */ /* 0x000fc4000c800000 */
[----:B------:R-:W-:Y:S02]  /*29d0*/  @UP2 ULEA.HI UR4, UR4, UR5, URZ, 0x1f ;  /* 0x0000000504042291 */ /* 0x000fe4000f8ff83f */
[----:B------:R-:W-:Y:S02]  /*29e0*/  USHF.R.S32.HI UR5, URZ, 0x1f, UR44 ;  /* 0x0000001f3f057899 */ /* 0x000fe4000801142c */
[----:B------:R-:W-:Y:S02]  /*29f0*/  ULOP3.LUT UR36, UR36, UR6, URZ, 0x3c, !UPT ;  /* 0x0000000624247292 */ /* 0x000fe4000f8e3c3f */
[----:B------:R-:W-:Y:S02]  /*2a00*/  @UP2 USHF.R.U32.HI UR4, URZ, 0x2, UR4 ;  /* 0x000000023f042899 */ /* 0x000fe40008011604 */
[----:B------:R-:W-:Y:S01]  /*2a10*/  UIADD3 UR8, -UR43, UR8, URZ ;  /* 0x000000082b087290 */ /* 0x000fe2000fffe13f */
[----:B------:R-:W-:Y:S01]  /*2a20*/  LEA.HI.X.SX32 R9, R23, UR5, 0x1, P0 ;  /* 0x0000000517097c11 */ /* 0x000fe200080f0eff */
[----:B------:R-:W-:Y:S01]  /*2a30*/  @UP2 ULOP3.LUT UR36, UR36, 0x1, UR4, 0x78, !UPT ;  /* 0x0000000124242892 */ /* 0x000fe2000f8e7804 */
[----:B------:R-:W-:Y:S01]  /*2a40*/  UMOV UR49, 0xffffffff ;  /* 0xffffffff00317882 */ /* 0x000fe20000000000 */
[----:B------:R-:W-:Y:S10]  /*2a50*/  @P1 BRA `(.L_x_1320) ;  /* 0x0000004400181947 */ /* 0x000ff40003800000 */
[----:B-----5:R-:W-:Y:S01]  /*2a60*/  FSETP.NEU.AND P1, PT, R22, RZ, PT ;  /* 0x000000ff1600720b */ /* 0x020fe20003f2d000 */
[----:B01----:R-:W-:Y:S01]  /*2a70*/  VIADD R0, R166, -UR7 ;  /* 0x80000007a6007c36 */ /* 0x003fe20008000000 */
[----:B------:R-:W-:Y:S01]  /*2a80*/  ISETP.LT.AND P0, PT, RZ, UR8, PT ;  /* 0x00000008ff007c0c */ /* 0x000fe2000bf01270 */
[----:B------:R-:W-:Y:S03]  /*2a90*/  BSSY B0, `(.L_x_1320) ;  /* 0x0000442000007945 */ /* 0x000fe60003800000 */
[----:B------:R-:W-:-:S07]  /*2aa0*/  ISETP.GT.AND P2, PT, R0, RZ, P0 ;  /* 0x000000ff0000720c */ /* 0x000fce0000744270 */
[----:B------:R-:W-:Y:S06]  /*2ab0*/  @!P1 BRA `(.L_x_1321) ;  /* 0x0000003000049947 */ /* 0x000fec0003800000 */
[----:B------:R-:W-:Y:S02]  /*2ac0*/  USHF.R.S32.HI UR4, URZ, 0x1f, UR9 ;  /* 0x0000001f3f047899 */ /* 0x000fe40008011409 */
[----:B--2---:R-:W-:Y:S01]  /*2ad0*/  IADD3 R3, P1, R88, UR9, RZ ;  /* 0x0000000958037c10 */ /* 0x004fe2000ff3e0ff */
        /* <DEDUP_REMOVED lines=16> */
.L_x_1323:
[----:B------:R-:W-:Y:S05]  /*2be0*/  BSYNC B1 ;  /* 0x0000000000017941 */ /* 0x000fea0003800000 */
.L_x_1322:
[----:B-----5:R-:W-:Y:S01]  /*2bf0*/  HADD2.F32 R9, -RZ, R3.H0_H0 ;  /* 0x20000003ff097230 */ /* 0x020fe20000004100 */
[----:B------:R-:W-:Y:S01]  /*2c00*/  ISETP.GT.AND P0, PT, R0, 0x8, P0 ;  /* 0x000000080000780c */ /* 0x000fe20000704270 */
        /* <DEDUP_REMOVED lines=9> */
.L_x_1325:
[----:B------:R-:W-:Y:S05]  /*2ca0*/  BSYNC B1 ;  /* 0x0000000000017941 */ /* 0x000fea0003800000 */
.L_x_1324:
[----:B-----5:R-:W-:Y:S01]  /*2cb0*/  HADD2.F32 R11, -RZ, R3.H0_H0 ;  /* 0x20000003ff0b7230 */ /* 0x020fe20000004100 */
[----:B0-----:R-:W-:Y:S01]  /*2cc0*/  LEA R10, P1, R89, R4, 0x1 ;  /* 0x00000004590a7211 */ /* 0x001fe200078208ff */
[----:B------:R-:W-:Y:S03]  /*2cd0*/  BSSY B1, `(.L_x_1326) ;  /* 0x0000008000017945 */ /* 0x000fe60003800000 */
[----:B------:R-:W-:-:S04]  /*2ce0*/  FMUL R11, R11, R22 ;  /* 0x000000160b0b7220 */ /* 0x000fc80000400000 */
[----:B------:R-:W-:-:S05]  /*2cf0*/  FFMA R11, R26, R19, R11 ;  /* 0x000000131a0b7223 */ /* 0x000fca000000000b */
[----:B------:R-:W-:Y:S02]  /*2d00*/  F2FP.F16.F32.PACK_AB R12, RZ, R11 ;  /* 0x0000000bff0c723e */ /* 0x000fe400000000ff */
[----:B------:R-:W-:-:S05]  /*2d10*/  LEA.HI.X R11, R89, R5, R92, 0x1, P1 ;  /* 0x00000005590b7211 */ /* 0x000fca00008f0c5c */
[----:B------:R0:W-:Y:S01]  /*2d20*/  @P0 STG.E.U16 desc[UR52][R10.64], R12 ;  /* 0x0000000c0a000986 */ /* 0x0001e2000c101534 */
[----:B------:R-:W-:Y:S05]  /*2d30*/  @!P0 BRA `(.L_x_1327) ;  /* 0x0000000000048947 */ /* 0x000fea0003800000 */
[----:B------:R3:W5:Y:S02]  /*2d40*/  LDG.E.LTC128B.U16 R3, desc[UR52][R8.64+0x2] ;  /* 0x0000023408037981 */ /* 0x000764000c1e1520 */
.L_x_1327:
[----:B------:R-:W-:Y:S05]  /*2d50*/  BSYNC B1 ;  /* 0x0000000000017941 */ /* 0x000fea0003800000 */
.L_x_1326:
[----:B--23-5:R-:W-:Y:S01]  /*2d60*/  HADD2.F32 R9, -RZ, R3.H0_H0 ;  /* 0x20000003ff097230 */ /* 0x02cfe20000004100 */
[----:B------:R-:W-:Y:S04]  /*2d70*/  BSSY B1, `(.L_x_1328) ;  /* 0x000000a000017945 */ /* 0x000fe80003800000 */
[----:B------:R-:W-:Y:S01]  /*2d80*/  FMUL R8, R9, R22 ;  /* 0x0000001609087220 */ /* 0x000fe20000400000 */
[----:B------:R-:W-:-:S03]  /*2d90*/  IMAD.U32 R9, RZ, RZ, UR8 ;  /* 0x00000008ff097e24 */ /* 0x000fc6000f8e00ff */
[----:B------:R-:W-:Y:S02]  /*2da0*/  FFMA R8, R27, R19, R8 ;  /* 0x000000131b087223 */ /* 0x000fe40000000008 */
[----:B------:R-:W-:-:S03]  /*2db0*/  ISETP.GT.AND P1, PT, R9, 0x1, PT ;  /* 0x000000010900780c */ /* 0x000fc60003f24270 */
[----:B------:R-:W-:Y:S02]  /*2dc0*/  F2FP.F16.F32.PACK_AB R8, RZ, R8 ;  /* 0x00000008ff08723e */ /* 0x000fe400000000ff */
[----:B------:R-:W-:-:S03]  /*2dd0*/  ISETP.GT.AND P2, PT, R0, RZ, P1 ;  /* 0x000000ff0000720c */ /* 0x000fc60000f44270 */
[----:B------:R2:W-:Y:S10]  /*2de0*/  @P0 STG.E.U16 desc[UR52][R10.64+0x2], R8 ;  /* 0x000002080a000986 */ /* 0x0005f4000c101534 */
[----:B------:R-:W-:Y:S05]  /*2df0*/  @!P2 BRA `(.L_x_1329) ;  /* 0x000000000004a947 */ /* 0x000fea0003800000 */
[----:B------:R3:W5:Y:S02]  /*2e00*/  LDG.E.LTC128B.U16 R3, desc[UR52][R6.64+0x10] ;  /* 0x0000103406037981 */ /* 0x000764000c1e1520 */
.L_x_1329:
[----:B------:R-:W-:Y:S05]  /*2e10*/  BSYNC B1 ;  /* 0x0000000000017941 */ /* 0x000fea0003800000 */
.L_x_1328:
[----:B-----5:R-:W-:Y:S01]  /*2e20*/  HADD2.F32 R9, -RZ, R3.H0_H0 ;  /* 0x20000003ff097230 */ /* 0x020fe20000004100 */
[----:B------:R-:W-:Y:S04]  /*2e30*/  BSSY B1, `(.L_x_1330) ;  /* 0x0000007000017945 */ /* 0x000fe80003800000 */
[----:B------:R-:W-:-:S04]  /*2e40*/  FMUL R9, R9, R22 ;  /* 0x0000001609097220 */ /* 0x000fc80000400000 */
[----:B------:R-:W-:-:S05]  /*2e50*/  FFMA R9, R28, R19, R9 ;  /* 0x000000131c097223 */ /* 0x000fca0000000009 */
[----:B------:R-:W-:-:S05]  /*2e60*/  F2FP.F16.F32.PACK_AB R9, RZ, R9 ;  /* 0x00000009ff09723e */ /* 0x000fca00000000ff */
[----:B------:R4:W-:Y:S01]  /*2e70*/  @P2 STG.E.U16 desc[UR52][R4.64+0x10], R9 ;  /* 0x0000100904002986 */ /* 0x0009e2000c101534 */
[----:B------:R-:W-:Y:S05]  /*2e80*/  @!P2 BRA `(.L_x_1331) ;  /* 0x000000000004a947 */ /* 0x000fea0003800000 */
[----:B------:R0:W5:Y:S02]  /*2e90*/  LDG.E.LTC128B.U16 R3, desc[UR52][R6.64+0x12] ;  /* 0x0000123406037981 */ /* 0x000164000c1e1520 */
.L_x_1331:
[----:B------:R-:W-:Y:S05]  /*2ea0*/  BSYNC B1 ;  /* 0x0000000000017941 */ /* 0x000fea0003800000 */
.L_x_1330:
        /* <DEDUP_REMOVED lines=11> */
.L_x_1333:
[----:B------:R-:W-:Y:S05]  /*2f60*/  BSYNC B1 ;  /* 0x0000000000017941 */ /* 0x000fea0003800000 */
.L_x_1332:
[----:B----45:R-:W-:Y:S01]  /*2f70*/  HADD2.F32 R9, -RZ, R3.H0_H0 ;  /* 0x20000003ff097230 */ /* 0x030fe20000004100 */
[----:B--2---:R-:W-:Y:S01]  /*2f80*/  LEA R8, P0, R93, R4, 0x1 ;  /* 0x000000045d087211 */ /* 0x004fe200078008ff */
[----:B------:R-:W-:Y:S03]  /*2f90*/  BSSY B1, `(.L_x_1334) ;  /* 0x000000a000017945 */ /* 0x000fe60003800000 */
        /* <DEDUP_REMOVED lines=9> */
.L_x_1335:
[----:B------:R-:W-:Y:S05]  /*3030*/  BSYNC B1 ;  /* 0x0000000000017941 */ /* 0x000fea0003800000 */
.L_x_1334:
[----:B0-2--5:R-:W-:Y:S01]  /*3040*/  HADD2.F32 R9, -RZ, R3.H0_H0 ;  /* 0x20000003ff097230 */ /* 0x025fe20000004100 */
[----:B------:R-:W-:Y:S04]  /*3050*/  BSSY B1, `(.L_x_1336) ;  /* 0x000000c000017945 */ /* 0x000fe80003800000 */
[----:B------:R-:W-:Y:S01]  /*3060*/  FMUL R8, R9, R22 ;  /* 0x0000001609087220 */ /* 0x000fe20000400000 */
[----:B------:R-:W-:-:S03]  /*3070*/  IMAD.U32 R9, RZ, RZ, UR8 ;  /* 0x00000008ff097e24 */ /* 0x000fc6000f8e00ff */
[----:B------:R-:W-:Y:S01]  /*3080*/  FFMA R31, R31, R19, R8 ;  /* 0x000000131f1f7223 */ /* 0x000fe20000000008 */
[C---:B------:R-:W-:Y:S02]  /*3090*/  LEA R8, P2, R94.reuse, R4, 0x1 ;  /* 0x000000045e087211 */ /* 0x040fe400078408ff */
[----:B------:R-:W-:Y:S02]  /*30a0*/  ISETP.GT.AND P0, PT, R9, 0x2, PT ;  /* 0x000000020900780c */ /* 0x000fe40003f04270 */
[----:B------:R-:W-:Y:S02]  /*30b0*/  F2FP.F16.F32.PACK_AB R31, RZ, R31 ;  /* 0x0000001fff1f723e */ /* 0x000fe400000000ff */
[----:B------:R-:W-:Y:S02]  /*30c0*/  LEA.HI.X R9, R94, R5, R137, 0x1, P2 ;  /* 0x000000055e097211 */ /* 0x000fe400010f0c89 */
[----:B------:R-:W-:-:S03]  /*30d0*/  ISETP.GT.AND P3, PT, R0, RZ, P0 ;  /* 0x000000ff0000720c */ /* 0x000fc60000764270 */
[----:B------:R0:W-:Y:S10]  /*30e0*/  @P1 STG.E.U16 desc[UR52][R8.64], R31 ;  /* 0x0000001f08001986 */ /* 0x0001f4000c101534 */
[----:B------:R-:W-:Y:S05]  /*30f0*/  @!P3 BRA `(.L_x_1337) ;  /* 0x000000000004b947 */ /* 0x000fea0003800000 */
[----:B------:R2:W5:Y:S02]  /*3100*/  LDG.E.LTC128B.U16 R3, desc[UR52][R6.64+0x20] ;  /* 0x0000203406037981 */ /* 0x000564000c1e1520 */
.L_x_1337:
[----:B------:R-:W-:Y:S05]  /*3110*/  BSYNC B1 ;  /* 0x0000000000017941 */ /* 0x000fea0003800000 */
.L_x_1336:
[----:B0----5:R-:W-:Y:S01]  /*3120*/  HADD2.F32 R9, -RZ, R3.H0_H0 ;  /* 0x20000003ff097230 */ /* 0x021fe20000004100 */
[----:B------:R-:W-:Y:S04]  /*3130*/  BSSY B1, `(.L_x_1338) ;  /* 0x0000007000017945 */ /* 0x000fe80003800000 */
[----:B------:R-:W-:-:S04]  /*3140*/  FMUL R9, R9, R22 ;  /* 0x0000001609097220 */ /* 0x000fc80000400000 */
[----:B------:R-:W-:-:S05]  /*3150*/  FFMA R9, R32, R19, R9 ;  /* 0x0000001320097223 */ /* 0x000fca0000000009 */
[----:B------:R-:W-:-:S05]  /*3160*/  F2FP.F16.F32.PACK_AB R9, RZ, R9 ;  /* 0x00000009ff09723e */ /* 0x000fca00000000ff */
[----:B------:R0:W-:Y:S01]  /*3170*/  @P3 STG.E.U16 desc[UR52][R4.64+0x20], R9 ;  /* 0x0000200904003986 */ /* 0x0001e2000c101534 */
[----:B------:R-:W-:Y:S05]  /*3180*/  @!P3 BRA `(.L_x_1339) ;  /* 0x000000000004b947 */ /* 0x000fea0003800000 */
[----:B------:R4:W5:Y:S02]  /*3190*/  LDG.E.LTC128B.U16 R3, desc[UR52][R6.64+0x22] ;  /* 0x0000223406037981 */ /* 0x000964000c1e1520 */
.L_x_1339:
[----:B------:R-:W-:Y:S05]  /*31a0*/  BSYNC B1 ;  /* 0x0000000000017941 */ /* 0x000fea0003800000 */
.L_x_1338:
        /* <DEDUP_REMOVED lines=11> */
.L_x_1341:
[----:B------:R-:W-:Y:S05]  /*3260*/  BSYNC B1 ;  /* 0x0000000000017941 */ /* 0x000fea0003800000 */
.L_x_1340:
[----:B0----5:R-:W-:Y:S01]  /*3270*/  HADD2.F32 R9, -RZ, R3.H0_H0 ;  /* 0x20000003ff097230 */ /* 0x021fe20000004100 */
[----:B------:R-:W-:Y:S01]  /*3280*/  LEA R8, P1, R95, R4, 0x1 ;  /* 0x000000045f087211 */ /* 0x000fe200078208ff */
[----:B------:R-:W-:Y:S03]  /*3290*/  BSSY B1, `(.L_x_1342) ;  /* 0x000000a000017945 */ /* 0x000fe60003800000 */
        /* <DEDUP_REMOVED lines=9> */
.L_x_1343:
[----:B------:R-:W-:Y:S05]  /*3330*/  BSYNC B1 ;  /* 0x0000000000017941 */ /* 0x000fea0003800000 */
.L_x_1342:
[----:B0----5:R-:W-:Y:S01]  /*3340*/  HADD2.F32 R9, -RZ, R3.H0_H0 ;  /* 0x20000003ff097230 */ /* 0x021fe20000004100 */
        /* <DEDUP_REMOVED lines=12> */
.L_x_1345:
[----:B------:R-:W-:Y:S05]  /*3410*/  BSYNC B1 ;  /* 0x0000000000017941 */ /* 0x000fea0003800000 */
.L_x_1344:
        /* <DEDUP_REMOVED lines=8> */
.L_x_1347:
[----:B------:R-:W-:Y:S05]  /*34a0*/  BSYNC B1 ;  /* 0x0000000000017941 */ /* 0x000fea0003800000 */
.L_x_1346:
        /* <DEDUP_REMOVED lines=11> */
.L_x_1349:
[----:B------:R-:W-:Y:S05]  /*3560*/  BSYNC B1 ;  /* 0x0000000000017941 */ /* 0x000fea0003800000 */
.L_x_1348:
        /* <DEDUP_REMOVED lines=12> */
.L_x_1351:
[----:B------:R-:W-:Y:S05]  /*3630*/  BSYNC B1 ;  /* 0x0000000000017941 */ /* 0x000fea0003800000 */
.L_x_1350:
        /* <DEDUP_REMOVED lines=13> */
.L_x_1353:
[----:B------:R-:W-:Y:S05]  /*3710*/  BSYNC B1 ;  /* 0x0000000000017941 */ /* 0x000fea0003800000 */
.L_x_1352:
        /* <DEDUP_REMOVED lines=8> */
.L_x_1355:
[----:B------:R-:W-:Y:S05]  /*37a0*/  BSYNC B1 ;  /* 0x0000000000017941 */ /* 0x000fea0003800000 */
.L_x_1354:
        /* <DEDUP_REMOVED lines=11> */
.L_x_1357:
[----:B------:R-:W-:Y:S05]  /*3860*/  BSYNC B1 ;  /* 0x0000000000017941 */ /* 0x000fea0003800000 */
.L_x_1356:
        /* <DEDUP_REMOVED lines=12> */
.L_x_1359:
[----:B------:R-:W-:Y:S05]  /*3930*/  BSYNC B1 ;  /* 0x0000000000017941 */ /* 0x000fea0003800000 */
.L_x_1358:
        /* <DEDUP_REMOVED lines=13> */
.L_x_1361:
[----:B------:R-:W-:Y:S05]  /*3a10*/  BSYNC B1 ;  /* 0x0000000000017941 */ /* 0x000fea0003800000 */
.L_x_1360:
        /* <DEDUP_REMOVED lines=8> */
.L_x_1363:
[----:B------:R-:W-:Y:S05]  /*3aa0*/  BSYNC B1 ;  /* 0x0000000000017941 */ /* 0x000fea0003800000 */
.L_x_1362:
        /* <DEDUP_REMOVED lines=11> */
.L_x_1365:
[----:B------:R-:W-:Y:S05]  /*3b60*/  BSYNC B1 ;  /* 0x0000000000017941 */ /* 0x000fea0003800000 */
.L_x_1364:
        /* <DEDUP_REMOVED lines=12> */
.L_x_1367:
[----:B------:R-:W-:Y:S05]  /*3c30*/  BSYNC B1 ;  /* 0x0000000000017941 */ /* 0x000fea0003800000 */
.L_x_1366:
        /* <DEDUP_REMOVED lines=13> */
.L_x_1369:
[----:B------:R-:W-:Y:S05]  /*3d10*/  BSYNC B1 ;  /* 0x0000000000017941 */ /* 0x000fea0003800000 */
.L_x_1368:
        /* <DEDUP_REMOVED lines=8> */
.L_x_1371:
[----:B------:R-:W-:Y:S05]  /*3da0*/  BSYNC B1 ;  /* 0x0000000000017941 */ /* 0x000fea0003800000 */
.L_x_1370:
        /* <DEDUP_REMOVED lines=11> */
.L_x_1373:
[----:B------:R-:W-:Y:S05]  /*3e60*/  BSYNC B1 ;  /* 0x0000000000017941 */ /* 0x000fea0003800000 */
.L_x_1372:
        /* <DEDUP_REMOVED lines=12> */
.L_x_1375:
[----:B------:R-:W-:Y:S05]  /*3f30*/  BSYNC B1 ;  /* 0x0000000000017941 */ /* 0x000fea0003800000 */
.L_x_1374:
        /* <DEDUP_REMOVED lines=13> */
.L_x_1377:
[----:B------:R-:W-:Y:S05]  /*4010*/  BSYNC B1 ;  /* 0x0000000000017941 */ /* 0x000fea0003800000 */
.L_x_1376:
        /* <DEDUP_REMOVED lines=8> */
.L_x_1379:
[----:B------:R-:W-:Y:S05]  /*40a0*/  BSYNC B1 ;  /* 0x0000000000017941 */ /* 0x000fea0003800000 */
.L_x_1378:
        /* <DEDUP_REMOVED lines=11> */
.L_x_1381:
[----:B------:R-:W-:Y:S05]  /*4160*/  BSYNC B1 ;  /* 0x0000000000017941 */ /* 0x000fea0003800000 */
.L_x_1380:
        /* <DEDUP_REMOVED lines=12> */
.L_x_1383:
[----:B------:R-:W-:Y:S05]  /*4230*/  BSYNC B1 ;  /* 0x0000000000017941 */ /* 0x000fea0003800000 */
.L_x_1382:
        /* <DEDUP_REMOVED lines=13> */
.L_x_1385:
[----:B------:R-:W-:Y:S05]  /*4310*/  BSYNC B1 ;  /* 0x0000000000017941 */ /* 0x000fea0003800000 */
.L_x_1384:
        /* <DEDUP_REMOVED lines=8> */
.L_x_1387:
[----:B------:R-:W-:Y:S05]  /*43a0*/  BSYNC B1 ;  /* 0x0000000000017941 */ /* 0x000fea0003800000 */
.L_x_1386:
        /* <DEDUP_REMOVED lines=11> */
.L_x_1389:
[----:B------:R-:W-:Y:S05]  /*4460*/  BSYNC B1 ;  /* 0x0000000000017941 */ /* 0x000fea0003800000 */
.L_x_1388:
        /* <DEDUP_REMOVED lines=12> */
.L_x_1391:
[----:B------:R-:W-:Y:S05]  /*4530*/  BSYNC B1 ;  /* 0x0000000000017941 */ /* 0x000fea0003800000 */
.L_x_1390:
        /* <DEDUP_REMOVED lines=13> */
.L_x_1393:
[----:B------:R-:W-:Y:S05]  /*4610*/  BSYNC B1 ;  /* 0x0000000000017941 */ /* 0x000fea0003800000 */
.L_x_1392:
        /* <DEDUP_REMOVED lines=8> */
.L_x_1395:
[----:B------:R-:W-:Y:S05]  /*46a0*/  BSYNC B1 ;  /* 0x0000000000017941 */ /* 0x000fea0003800000 */
.L_x_1394:
        /* <DEDUP_REMOVED lines=11> */
.L_x_1397:
[----:B------:R-:W-:Y:S05]  /*4760*/  BSYNC B1 ;  /* 0x0000000000017941 */ /* 0x000fea0003800000 */
.L_x_1396:
        /* <DEDUP_REMOVED lines=12> */
.L_x_1399:
[----:B------:R-:W-:Y:S05]  /*4830*/  BSYNC B1 ;  /* 0x0000000000017941 */ /* 0x000fea0003800000 */
.L_x_1398:
        /* <DEDUP_REMOVED lines=13> */
.L_x_1401:
[----:B------:R-:W-:Y:S05]  /*4910*/  BSYNC B1 ;  /* 0x0000000000017941 */ /* 0x000fea0003800000 */
.L_x_1400:
        /* <DEDUP_REMOVED lines=8> */
.L_x_1403:
[----:B------:R-:W-:Y:S05]  /*49a0*/  BSYNC B1 ;  /* 0x0000000000017941 */ /* 0x000fea0003800000 */
.L_x_1402:
        /* <DEDUP_REMOVED lines=11> */
.L_x_1405:
[----:B------:R-:W-:Y:S05]  /*4a60*/  BSYNC B1 ;  /* 0x0000000000017941 */ /* 0x000fea0003800000 */
.L_x_1404:
        /* <DEDUP_REMOVED lines=12> */
.L_x_1407:
[----:B------:R-:W-:Y:S05]  /*4b30*/  BSYNC B1 ;  /* 0x0000000000017941 */ /* 0x000fea0003800000 */
.L_x_1406:
        /* <DEDUP_REMOVED lines=13> */
.L_x_1409:
[----:B------:R-:W-:Y:S05]  /*4c10*/  BSYNC B1 ;  /* 0x0000000000017941 */ /* 0x000fea0003800000 */
.L_x_1408:
        /* <DEDUP_REMOVED lines=8> */
.L_x_1411:
[----:B------:R-:W-:Y:S05]  /*4ca0*/  BSYNC B1 ;  /* 0x0000000000017941 */ /* 0x000fea0003800000 */
.L_x_1410:
        /* <DEDUP_REMOVED lines=11> */
.L_x_1413:
[----:B------:R-:W-:Y:S05]  /*4d60*/  BSYNC B1 ;  /* 0x0000000000017941 */ /* 0x000fea0003800000 */
.L_x_1412:
        /* <DEDUP_REMOVED lines=12> */
.L_x_1415:
[----:B------:R-:W-:Y:S05]  /*4e30*/  BSYNC B1 ;  /* 0x0000000000017941 */ /* 0x000fea0003800000 */
.L_x_1414:
        /* <DEDUP_REMOVED lines=13> */
.L_x_1417:
[----:B------:R-:W-:Y:S05]  /*4f10*/  BSYNC B1 ;  /* 0x0000000000017941 */ /* 0x000fea0003800000 */
.L_x_1416:
        /* <DEDUP_REMOVED lines=8> */
.L_x_1419:
[----:B------:R-:W-:Y:S05]  /*4fa0*/  BSYNC B1 ;  /* 0x0000000000017941 */ /* 0x000fea0003800000 */
.L_x_1418:
        /* <DEDUP_REMOVED lines=11> */
.L_x_1421:
[----:B------:R-:W-:Y:S05]  /*5060*/  BSYNC B1 ;  /* 0x0000000000017941 */ /* 0x000fea0003800000 */
.L_x_1420:
        /* <DEDUP_REMOVED lines=12> */
.L_x_1423:
[----:B------:R-:W-:Y:S05]  /*5130*/  BSYNC B1 ;  /* 0x0000000000017941 */ /* 0x000fea0003800000 */
.L_x_1422:
        /* <DEDUP_REMOVED lines=13> */
.L_x_1425:
[----:B------:R-:W-:Y:S05]  /*5210*/  BSYNC B1 ;  /* 0x0000000000017941 */ /* 0x000fea0003800000 */
.L_x_1424:
        /* <DEDUP_REMOVED lines=8> */
.L_x_1427:
[----:B------:R-:W-:Y:S05]  /*52a0*/  BSYNC B1 ;  /* 0x0000000000017941 */ /* 0x000fea0003800000 */
.L_x_1426:
        /* <DEDUP_REMOVED lines=11> */
.L_x_1429:
[----:B------:R-:W-:Y:S05]  /*5360*/  BSYNC B1 ;  /* 0x0000000000017941 */ /* 0x000fea0003800000 */
.L_x_1428:
        /* <DEDUP_REMOVED lines=12> */
.L_x_1431:
[----:B------:R-:W-:Y:S05]  /*5430*/  BSYNC B1 ;  /* 0x0000000000017941 */ /* 0x000fea0003800000 */
.L_x_1430:
        /* <DEDUP_REMOVED lines=13> */
.L_x_1433:
[----:B------:R-:W-:Y:S05]  /*5510*/  BSYNC B1 ;  /* 0x0000000000017941 */ /* 0x000fea0003800000 */
.L_x_1432:
        /* <DEDUP_REMOVED lines=8> */
.L_x_1435:
[----:B------:R-:W-:Y:S05]  /*55a0*/  BSYNC B1 ;  /* 0x0000000000017941 */ /* 0x000fea0003800000 */
.L_x_1434:
        /* <DEDUP_REMOVED lines=11> */
.L_x_1437:
[----:B------:R-:W-:Y:S05]  /*5660*/  BSYNC B1 ;  /* 0x0000000000017941 */ /* 0x000fea0003800000 */
.L_x_1436:
        /* <DEDUP_REMOVED lines=12> */
.L_x_1439:
[----:B------:R-:W-:Y:S05]  /*5730*/  BSYNC B1 ;  /* 0x0000000000017941 */ /* 0x000fea0003800000 */
.L_x_1438:
        /* <DEDUP_REMOVED lines=13> */
.L_x_1441:
[----:B------:R-:W-:Y:S05]  /*5810*/  BSYNC B1 ;  /* 0x0000000000017941 */ /* 0x000fea0003800000 */
.L_x_1440:
        /* <DEDUP_REMOVED lines=8> */
.L_x_1443:
[----:B------:R-:W-:Y:S05]  /*58a0*/  BSYNC B1 ;  /* 0x0000000000017941 */ /* 0x000fea0003800000 */
.L_x_1442:
        /* <DEDUP_REMOVED lines=11> */
.L_x_1445:
[----:B------:R-:W-:Y:S05]  /*5960*/  BSYNC B1 ;  /* 0x0000000000017941 */ /* 0x000fea0003800000 */
.L_x_1444:
[----:B0----5:R-:W-:Y:S01]  /*5970*/  HADD2.F32 R9, -RZ, R3.H0_H0 ;  /* 0x20000003ff097230 */ /* 0x021fe20000004100 */
[----:B------:R-:W-:Y:S01]  /*5980*/  LEA R8, P0, R121, R4, 0x1 ;  /* 0x0000000479087211 */ /* 0x000fe200078008ff */
[----:B------:R-:W-:Y:S03]  /*5990*/  BSSY B1, `(.L_x_1446) ;  /* 0x000000a000017945 */ /* 0x000fe60003800000 */
[----:B------:R-:W-:-:S04]  /*59a0*/  FMUL R9, R9, R22 ;  /* 0x0000001609097220 */ /* 0x000fc80000400000 */
[----:B------:R-:W-:-:S05]  /*59b0*/  FFMA R9, R86, R19, R9 ;  /* 0x0000001356097223 */ /* 0x000fca0000000009 */
[----:B------:R-:W-:Y:S02]  /*59c0*/  F2FP.F16.F32.PACK_AB R0, RZ, R9 ;  /* 0x00000009ff00723e */ /* 0x000fe400000000ff */
[----:B------:R-:W-:Y:S02]  /*59d0*/  LEA.HI.X R9, R121, R5, R164, 0x1, P0 ;  /* 0x0000000579097211 */ /* 0x000fe400000f0ca4 */
[----:B-1234-:R-:W-:-:S03]  /*59e0*/  LEA R6, P0, R136, R6, 0x1 ;  /* 0x0000000688067211 */ /* 0x01efc600078008ff */
[----:B------:R0:W-:Y:S02]  /*59f0*/  @P1 STG.E.U16 desc[UR52][R8.64], R0 ;  /* 0x0000000008001986 */ /* 0x0001e4000c101534 */
[----:B------:R-:W-:Y:S01]  /*5a00*/  IMAD.X R7, R195, 0x1, R7, P0 ;  /* 0x00000001c3077824 */ /* 0x000fe200000e0607 */
[----:B------:R-:W-:Y:S07]  /*5a10*/  @!P1 BRA `(.L_x_1447) ;  /* 0x0000000000049947 */ /* 0x000fee0003800000 */
[----:B------:R1:W5:Y:S02]  /*5a20*/  LDG.E.LTC128B.U16 R3, desc[UR52][R6.64] ;  /* 0x0000003406037981 */ /* 0x000364000c1e1520 */
.L_x_1447:
[----:B------:R-:W-:Y:S05]  /*5a30*/  BSYNC B1 ;  /* 0x0000000000017941 */ /* 0x000fea0003800000 */
.L_x_1446:
        /* <DEDUP_REMOVED lines=9> */
.L_x_1321:
[----:B------:R-:W-:Y:S01]  /*5ad0*/  ULDC.64 UR4, c[0x0][0x5b8] ;  /* 0x00016e0000047ab9 */ /* 0x000fe20000000a00 */
[----:B------:R-:W-:Y:S01]  /*5ae0*/  ISETP.GT.AND P0, PT, R0, 0x8, P0 ;  /* 0x000000080000780c */ /* 0x000fe20000704270 */
[-C--:B--2---:R-:W-:Y:S01]  /*5af0*/  FMUL R3, R24, R19.reuse ;  /* 0x0000001318037220 */ /* 0x084fe20000400000 */
[----:B------:R-:W-:Y:S01]  /*5b00*/  LEA R4, P1, R8, UR4, 0x1 ;  /* 0x0000000408047c11 */ /* 0x000fe2000f8208ff */
[----:B------:R-:W-:Y:S01]  /*5b10*/  UISETP.GT.AND UP0, UPT, UR8, 0x1, UPT ;  /* 0x000000010800788c */ /* 0x000fe2000bf04270 */
[-C--:B------:R-:W-:Y:S01]  /*5b20*/  FMUL R25, R25, R19.reuse ;  /* 0x0000001319197220 */ /* 0x080fe20000400000 */
[-C--:B------:R-:W-:Y:S01]  /*5b30*/  FMUL R26, R26, R19.reuse ;  /* 0x000000131a1a7220 */ /* 0x080fe20000400000 */
[-C--:B------:R-:W-:Y:S01]  /*5b40*/  FMUL R27, R27, R19.reuse ;  /* 0x000000131b1b7220 */ /* 0x080fe20000400000 */
[----:B------:R-:W-:Y:S01]  /*5b50*/  LEA.HI.X R5, R8, UR5, R9, 0x1, P1 ;  /* 0x0000000508057c11 */ /* 0x000fe200088f0c09 */
[-C--:B------:R-:W-:Y:S01]  /*5b60*/  FMUL R28, R28, R19.reuse ;  /* 0x000000131c1c7220 */ /* 0x080fe20000400000 */
[----:B------:R-:W-:Y:S01]  /*5b70*/  LEA R6, P3, R89, R4, 0x1 ;  /* 0x0000000459067211 */ /* 0x000fe200078608ff */
[----:B------:R-:W-:Y:S01]  /*5b80*/  FMUL R29, R29, R19 ;  /* 0x000000131d1d7220 */ /* 0x000fe20000400000 */
[----:B------:R-:W-:Y:S01]  /*5b90*/  F2FP.F16.F32.PACK_AB R3, RZ, R3 ;  /* 0x00000003ff03723e */ /* 0x000fe200000000ff */
[----:B------:R-:W-:Y:S01]  /*5ba0*/  FMUL R30, R30, R19 ;  /* 0x000000131e1e7220 */ /* 0x000fe20000400000 */
[----:B------:R-:W-:Y:S01]  /*5bb0*/  F2FP.F16.F32.PACK_AB R25, RZ, R25 ;  /* 0x00000019ff19723e */ /* 0x000fe200000000ff */
[----:B------:R-:W-:Y:S01]  /*5bc0*/  FMUL R31, R31, R19 ;  /* 0x000000131f1f7220 */ /* 0x000fe20000400000 */
[----:B------:R-:W-:Y:S01]  /*5bd0*/  PLOP3.LUT P1, PT, PT, PT, UP0, 0x80, 0x0 ;  /* 0x000000000000781c */ /* 0x000fe20003f2f008 */
[----:B------:R-:W-:Y:S01]  /*5be0*/  @P2 STG.E.U16 desc[UR52][R4.64], R3 ;  /* 0x0000000304002986 */ /* 0x000fe2000c101534 */
[----:B------:R-:W-:Y:S01]  /*5bf0*/  F2FP.F16.F32.PACK_AB R26, RZ, R26 ;  /* 0x0000001aff1a723e */ /* 0x000fe200000000ff */
[----:B------:R-:W-:Y:S01]  /*5c00*/  UISETP.GT.AND UP0, UPT, UR8, 0x2, UPT ;  /* 0x000000020800788c */ /* 0x000fe2000bf04270 */
[----:B------:R-:W-:Y:S01]  /*5c10*/  F2FP.F16.F32.PACK_AB R27, RZ, R27 ;  /* 0x0000001bff1b723e */ /* 0x000fe200000000ff */
[----:B------:R-:W-:Y:S01]  /*5c20*/  @P2 STG.E.U16 desc[UR52][R4.64+0x2], R25 ;  /* 0x0000021904002986 */ /* 0x000fe2000c101534 */
[----:B------:R-:W-:Y:S01]  /*5c30*/  LEA.HI.X R7, R89, R5, R92, 0x1, P3 ;  /* 0x0000000559077211 */ /* 0x000fe200018f0c5c */
[-C--:B------:R-:W-:Y:S01]  /*5c40*/  FMUL R32, R32, R19.reuse ;  /* 0x0000001320207220 */ /* 0x080fe20000400000 */
[----:B------:R-:W-:Y:S01]  /*5c50*/  ISETP.GT.AND P4, PT, R0, RZ, P1 ;  /* 0x000000ff0000720c */ /* 0x000fe20000f84270 */
[-C--:B------:R-:W-:Y:S01]  /*5c60*/  FMUL R33, R33, R19.reuse ;  /* 0x0000001321217220 */ /* 0x080fe20000400000 */
[----:B------:R-:W-:Y:S01]  /*5c70*/  LEA R8, P2, R93, R4, 0x1 ;  /* 0x000000045d087211 */ /* 0x000fe200078408ff */
[----:B------:R-:W-:Y:S01]  /*5c80*/  @P0 STG.E.U16 desc[UR52][R6.64], R26 ;  /* 0x0000001a06000986 */ /* 0x000fe2000c101534 */
[----:B------:R-:W-:Y:S01]  /*5c90*/  F2FP.F16.F32.PACK_AB R28, RZ, R28 ;  /* 0x0000001cff1c723e */ /* 0x000fe200000000ff */
[----:B------:R-:W-:Y:S01]  /*5ca0*/  FMUL R34, R34, R19 ;  /* 0x0000001322227220 */ /* 0x000fe20000400000 */
[----:B------:R-:W-:Y:S01]  /*5cb0*/  F2FP.F16.F32.PACK_AB R29, RZ, R29 ;  /* 0x0000001dff1d723e */ /* 0x000fe200000000ff */
[----:B------:R0:W-:Y:S01]  /*5cc0*/  @P0 STG.E.U16 desc[UR52][R6.64+0x2], R27 ;  /* 0x0000021b06000986 */ /* 0x0001e2000c101534 */
[----:B------:R-:W-:Y:S01]  /*5cd0*/  ISETP.GT.AND P0, PT, R0, 0x8, P1 ;  /* 0x000000080000780c */ /* 0x000fe20000f04270 */
[----:B------:R-:W-:Y:S01]  /*5ce0*/  FMUL R35, R35, R19 ;  /* 0x0000001323237220 */ /* 0x000fe20000400000 */
[----:B------:R-:W-:Y:S01]  /*5cf0*/  PLOP3.LUT P1, PT, PT, PT, UP0, 0x80, 0x0 ;  /* 0x000000000000781c */ /* 0x000fe20003f2f008 */
[----:B------:R-:W-:Y:S01]  /*5d00*/  UISETP.GT.AND UP0, UPT, UR8, 0x3, UPT ;  /* 0x000000030800788c */ /* 0x000fe2000bf04270 */
[----:B------:R-:W-:Y:S01]  /*5d10*/  F2FP.F16.F32.PACK_AB R30, RZ, R30 ;  /* 0x0000001eff1e723e */ /* 0x000fe200000000ff */
[----:B------:R-:W-:Y:S01]  /*5d20*/  @P4 STG.E.U16 desc[UR52][R4.64+0x10], R28 ;  /* 0x0000101c04004986 */ /* 0x000fe2000c101534 */
[----:B------:R-:W-:Y:S01]  /*5d30*/  LEA.HI.X R9, R93, R5, R138, 0x1, P2 ;  /* 0x000000055d097211 */ /* 0x000fe200010f0c8a */
[----:B------:R-:W-:Y:S01]  /*5d40*/  FMUL R36, R36, R19 ;  /* 0x0000001324247220 */ /* 0x000fe20000400000 */
[----:B------:R-:W-:Y:S01]  /*5d50*/  F2FP.F16.F32.PACK_AB R31, RZ, R31 ;  /* 0x0000001fff1f723e */ /* 0x000fe200000000ff */
[----:B------:R-:W-:Y:S01]  /*5d60*/  @P4 STG.E.U16 desc[UR52][R4.64+0x12], R29 ;  /* 0x0000121d04004986 */ /* 0x000fe2000c101534 */
[----:B------:R-:W-:Y:S01]  /*5d70*/  ISETP.GT.AND P4, PT, R0, RZ, P1 ;  /* 0x000000ff0000720c */ /* 0x000fe20000f84270 */
[-C--:B------:R-:W-:Y:S01]  /*5d80*/  FMUL R37, R37, R19.reuse ;  /* 0x0000001325257220 */ /* 0x080fe20000400000 */
[----:B0-----:R-:W-:Y:S01]  /*5d90*/  LEA R6, P3, R94, R4, 0x1 ;  /* 0x000000045e067211 */ /* 0x001fe200078608ff */
[----:B------:R0:W-:Y:S01]  /*5da0*/  @P0 STG.E.U16 desc[UR52][R8.64], R30 ;  /* 0x0000001e08000986 */ /* 0x0001e2000c101534 */
[----:B------:R-:W-:Y:S01]  /*5db0*/  F2FP.F16.F32.PACK_AB R32, RZ, R32 ;  /* 0x00000020ff20723e */ /* 0x000fe200000000ff */
[----:B------:R-:W-:Y:S01]  /*5dc0*/  FMUL R38, R38, R19 ;  /* 0x0000001326267220 */ /* 0x000fe20000400000 */
[----:B------:R-:W-:Y:S01]  /*5dd0*/  LEA.HI.X R7, R94, R5, R137, 0x1, P3 ;  /* 0x000000055e077211 */ /* 0x000fe200018f0c89 */
[----:B------:R-:W-:Y:S01]  /*5de0*/  FMUL R39, R39, R19 ;  /* 0x0000001327277220 */ /* 0x000fe20000400000 */
[----:B------:R-:W-:Y:S01]  /*5df0*/  F2FP.F16.F32.PACK_AB R33, RZ, R33 ;  /* 0x00000021ff21723e */ /* 0x000fe200000000ff */
[-C--:B------:R-:W-:Y:S01]  /*5e00*/  FMUL R40, R40, R19.reuse ;  /* 0x0000001328287220 */ /* 0x080fe20000400000 */
[----:B------:R-:W-:Y:S01]  /*5e10*/  F2FP.F16.F32.PACK_AB R34, RZ, R34 ;  /* 0x00000022ff22723e */ /* 0x000fe200000000ff */
[----:B------:R1:W-:Y:S01]  /*5e20*/  @P0 STG.E.U16 desc[UR52][R6.64], R31 ;  /* 0x0000001f06000986 */ /* 0x0003e2000c101534 */
[----:B------:R-:W-:Y:S01]  /*5e30*/  ISETP.GT.AND P0, PT, R0, 0x8, P1 ;  /* 0x000000080000780c */ /* 0x000fe20000f04270 */
[----:B------:R-:W-:Y:S01]  /*5e40*/  FMUL R41, R41, R19 ;  /* 0x0000001329297220 */ /* 0x000fe20000400000 */
[----:B------:R-:W-:Y:S01]  /*5e50*/  PLOP3.LUT P1, PT, PT, PT, UP0, 0x80, 0x0 ;  /* 0x000000000000781c */ /* 0x000fe20003f2f008 */
[----:B------:R-:W-:Y:S01]  /*5e60*/  @P4 STG.E.U16 desc[UR52][R4.64+0x20], R32 ;  /* 0x0000202004004986 */ /* 0x000fe2000c101534 */
[CC--:B0-----:R-:W-:Y:S01]  /*5e70*/  LEA R8, P2, R95.reuse, R4.reuse, 0x1 ;  /* 0x000000045f087211 */ /* 0x0c1fe200078408ff */
[----:B------:R-:W-:Y:S01]  /*5e80*/  UISETP.GT.AND UP0, UPT, UR8, 0x4, UPT ;  /* 0x000000040800788c */ /* 0x000fe2000bf04270 */
[----:B------:R-:W-:Y:S01]  /*5e90*/  F2FP.F16.F32.PACK_AB R35, RZ, R35 ;  /* 0x00000023ff23723e */ /* 0x000fe200000000ff */
[----:B------:R-:W-:Y:S01]  /*5ea0*/  @P4 STG.E.U16 desc[UR52][R4.64+0x22], R33 ;  /* 0x0000222104004986 */ /* 0x000fe2000c101534 */
[----:B------:R-:W-:Y:S01]  /*5eb0*/  LEA.HI.X R9, R95, R5, R140, 0x1, P2 ;  /* 0x000000055f097211 */ /* 0x000fe200010f0c8c */
[-C--:B------:R-:W-:Y:S01]  /*5ec0*/  FMUL R42, R42, R19.reuse ;  /* 0x000000132a2a7220 */ /* 0x080fe20000400000 */
[----:B------:R-:W-:Y:S01]  /*5ed0*/  ISETP.GT.AND P4, PT, R0, RZ, P1 ;  /* 0x000000ff0000720c */ /* 0x000fe20000f84270 */
[-C--:B------:R-:W-:Y:S01]  /*5ee0*/  FMUL R43, R43, R19.reuse ;  /* 0x000000132b2b7220 */ /* 0x080fe20000400000 */
[----:B-1----:R-:W-:Y:S01]  /*5ef0*/  LEA R6, P3, R96, R4, 0x1 ;  /* 0x0000000460067211 */ /* 0x002fe200078608ff */
        /* <DEDUP_REMOVED lines=119> */
[C---:B------:R-:W-:Y:S01]  /*6670*/  ISETP.GT.AND P0, PT, R0.reuse, 0x8, P1 ;  /* 0x000000080000780c */ /* 0x040fe20000f04270 */
        /* <DEDUP_REMOVED lines=8> */
[----:B------:R-:W-:Y:S01]  /*6700*/  UISETP.GT.AND UP1, UPT, UR8, 0xe, UPT ;  /* 0x0000000e0800788c */ /* 0x000fe2000bf24270 */
[----:B------:R-:W-:Y:S01]  /*6710*/  ISETP.GT.AND P4, PT, R0, RZ, P1 ;  /* 0x000000ff0000720c */ /* 0x000fe20000f84270 */
[----:B------:R-:W-:Y:S01]  /*6720*/  FMUL R78, R78, R19 ;  /* 0x000000134e4e7220 */ /* 0x000fe20000400000 */
[C---:B-1----:R-:W-:Y:S01]  /*6730*/  LEA R6, P3, R108.reuse, R4, 0x1 ;  /* 0x000000046c067211 */ /* 0x042fe200078608ff */
[----:B------:R0:W-:Y:S01]  /*6740*/  @P0 STG.E.U16 desc[UR52][R8.64], R58 ;  /* 0x0000003a08000986 */ /* 0x0001e2000c101534 */
[----:B------:R-:W-:Y:S01]  /*6750*/  F2FP.F16.F32.PACK_AB R60, RZ, R60 ;  /* 0x0000003cff3c723e */ /* 0x000fe200000000ff */
[----:B------:R-:W-:Y:S01]  /*6760*/  UISETP.GT.AND UP2, UPT, UR8, 0xf, UPT ;  /* 0x0000000f0800788c */ /* 0x000fe2000bf44270 */
        /* <DEDUP_REMOVED lines=23> */
[-C--:B------:R-:W-:Y:S01]  /*68e0*/  FMUL R85, R85, R19.reuse ;  /* 0x0000001355557220 */ /* 0x080fe20000400000 */
[----:B------:R-:W-:Y:S01]  /*68f0*/  LEA R10, P3, R112, R4, 0x1 ;  /* 0x00000004700a7211 */ /* 0x000fe200078608ff */
[----:B------:R-:W-:Y:S01]  /*6900*/  FMUL R86, R86, R19 ;  /* 0x0000001356567220 */ /* 0x000fe20000400000 */
[----:B------:R-:W-:Y:S01]  /*6910*/  F2FP.F16.F32.PACK_AB R65, RZ, R65 ;  /* 0x00000041ff41723e */ /* 0x000fe200000000ff */
[----:B------:R1:W-:Y:S01]  /*6920*/  @P0 STG.E.U16 desc[UR52][R6.64], R63 ;  /* 0x0000003f06000986 */ /* 0x0003e2000c101534 */
[----:B------:R-:W-:Y:S01]  /*6930*/  ISETP.GT.AND P0, PT, R0, 0x8, P1 ;  /* 0x000000080000780c */ /* 0x000fe20000f04270 */
[----:B------:R-:W-:Y:S01]  /*6940*/  FMUL R87, R87, R19 ;  /* 0x0000001357577220 */ /* 0x000fe20000400000 */
[----:B------:R-:W-:Y:S01]  /*6950*/  F2FP.F16.F32.PACK_AB R66, RZ, R66 ;  /* 0x00000042ff42723e */ /* 0x000fe200000000ff */
[----:B------:R-:W-:Y:S01]  /*6960*/  @P4 STG.E.U16 desc[UR52][R4.64+0xa0], R64 ;  /* 0x0000a04004004986 */ /* 0x000fe2000c101534 */
[----:B0-----:R-:W-:-:S02]  /*6970*/  LEA R8, P2, R111, R4, 0x1 ;  /* 0x000000046f087211 */ /* 0x001fc400078408ff */
[----:B------:R-:W-:Y:S01]  /*6980*/  PLOP3.LUT P1, PT, PT, PT, UP0, 0x80, 0x0 ;  /* 0x000000000000781c */ /* 0x000fe20003f2f008 */
[----:B------:R-:W-:Y:S01]  /*6990*/  UISETP.GT.AND UP0, UPT, UR8, 0xc, UPT ;  /* 0x0000000c0800788c */ /* 0x000fe2000bf04270 */
[----:B------:R-:W-:Y:S01]  /*69a0*/  LEA.HI.X R9, R111, R5, R156, 0x1, P2 ;  /* 0x000000056f097211 */ /* 0x000fe200010f0c9c */
[----:B------:R-:W-:Y:S01]  /*69b0*/  @P4 STG.E.U16 desc[UR52][R4.64+0xa2], R65 ;  /* 0x0000a24104004986 */ /* 0x000fe2000c101534 */
[----:B------:R-:W-:Y:S02]  /*69c0*/  F2FP.F16.F32.PACK_AB R67, RZ, R67 ;  /* 0x00000043ff43723e */ /* 0x000fe400000000ff */
[----:B------:R-:W-:Y:S01]  /*69d0*/  LEA.HI.X R11, R112, R5, R155, 0x1, P3 ;  /* 0x00000005700b7211 */ /* 0x000fe200018f0c9b */
[----:B------:R0:W-:Y:S01]  /*69e0*/  @P0 STG.E.U16 desc[UR52][R8.64], R66 ;  /* 0x0000004208000986 */ /* 0x0001e2000c101534 */
[C---:B------:R-:W-:Y:S02]  /*69f0*/  ISETP.GT.AND P4, PT, R0.reuse, RZ, P1 ;  /* 0x000000ff0000720c */ /* 0x040fe40000f84270 */
[----:B-1----:R-:W-:Y:S01]  /*6a00*/  LEA R6, P2, R113, R4, 0x1 ;  /* 0x0000000471067211 */ /* 0x002fe200078408ff */
[----:B------:R-:W-:Y:S01]  /*6a10*/  @P0 STG.E.U16 desc[UR52][R10.64], R67 ;  /* 0x000000430a000986 */ /* 0x000fe2000c101534 */
[----:B------:R-:W-:-:S02]  /*6a20*/  ISETP.GT.AND P0, PT, R0, 0x8, P1 ;  /* 0x000000080000780c */ /* 0x000fc40000f04270 */
[----:B------:R-:W-:Y:S01]  /*6a30*/  PLOP3.LUT P1, PT, PT, PT, UP0, 0x80, 0x0 ;  /* 0x000000000000781c */ /* 0x000fe20003f2f008 */
[----:B------:R-:W-:Y:S01]  /*6a40*/  UISETP.GT.AND UP0, UPT, UR8, 0xd, UPT ;  /* 0x0000000d0800788c */ /* 0x000fe2000bf04270 */
[----:B------:R-:W-:Y:S02]  /*6a50*/  LEA.HI.X R7, R113, R5, R158, 0x1, P2 ;  /* 0x0000000571077211 */ /* 0x000fe400010f0c9e */
[----:B------:R-:W-:Y:S02]  /*6a60*/  F2FP.F16.F32.PACK_AB R68, RZ, R68 ;  /* 0x00000044ff44723e */ /* 0x000fe400000000ff */
[C---:B0-----:R-:W-:Y:S02]  /*6a70*/  LEA R8, P2, R114.reuse, R4, 0x1 ;  /* 0x0000000472087211 */ /* 0x041fe400078408ff */
[----:B------:R-:W-:Y:S01]  /*6a80*/  F2FP.F16.F32.PACK_AB R69, RZ, R69 ;  /* 0x00000045ff45723e */ /* 0x000fe200000000ff */
[----:B------:R-:W-:Y:S01]  /*6a90*/  @P4 STG.E.U16 desc[UR52][R4.64+0xb0], R68 ;  /* 0x0000b04404004986 */ /* 0x000fe2000c101534 */
[----:B------:R-:W-:-:S02]  /*6aa0*/  LEA.HI.X R9, R114, R5, R157, 0x1, P2 ;  /* 0x0000000572097211 */ /* 0x000fc400010f0c9d */
[----:B------:R-:W-:Y:S01]  /*6ab0*/  F2FP.F16.F32.PACK_AB R70, RZ, R70 ;  /* 0x00000046ff46723e */ /* 0x000fe200000000ff */
[----:B------:R-:W-:Y:S01]  /*6ac0*/  @P4 STG.E.U16 desc[UR52][R4.64+0xb2], R69 ;  /* 0x0000b24504004986 */ /* 0x000fe2000c101534 */
[C---:B------:R-:W-:Y:S02]  /*6ad0*/  ISETP.GT.AND P3, PT, R0.reuse, RZ, P1 ;  /* 0x000000ff0000720c */ /* 0x040fe40000f64270 */
[----:B------:R-:W-:Y:S01]  /*6ae0*/  PLOP3.LUT P2, PT, PT, PT, UP0, 0x80, 0x0 ;  /* 0x000000000000781c */ /* 0x000fe20003f4f008 */
[----:B------:R0:W-:Y:S01]  /*6af0*/  @P0 STG.E.U16 desc[UR52][R6.64], R70 ;  /* 0x0000004606000986 */ /* 0x0001e2000c101534 */
[----:B------:R-:W-:Y:S02]  /*6b00*/  F2FP.F16.F32.PACK_AB R71, RZ, R71 ;  /* 0x00000047ff47723e */ /* 0x000fe400000000ff */
[C---:B------:R-:W-:Y:S02]  /*6b10*/  ISETP.GT.AND P1, PT, R0.reuse, 0x8, P1 ;  /* 0x000000080000780c */ /* 0x040fe40000f24270 */
[----:B------:R-:W-:Y:S01]  /*6b20*/  ISETP.GT.AND P4, PT, R0, RZ, P2 ;  /* 0x000000ff0000720c */ /* 0x000fe20001784270 */
[----:B------:R1:W-:Y:S01]  /*6b30*/  @P0 STG.E.U16 desc[UR52][R8.64], R71 ;  /* 0x0000004708000986 */ /* 0x0003e2000c101534 */
[----:B------:R-:W-:-:S02]  /*6b40*/  F2FP.F16.F32.PACK_AB R72, RZ, R72 ;  /* 0x00000048ff48723e */ /* 0x000fc400000000ff */
[----:B------:R-:W-:Y:S02]  /*6b50*/  F2FP.F16.F32.PACK_AB R73, RZ, R73 ;  /* 0x00000049ff49723e */ /* 0x000fe400000000ff */
[----:B------:R-:W-:Y:S01]  /*6b60*/  F2FP.F16.F32.PACK_AB R74, RZ, R74 ;  /* 0x0000004aff4a723e */ /* 0x000fe200000000ff */
[----:B------:R-:W-:Y:S01]  /*6b70*/  @P3 STG.E.U16 desc[UR52][R4.64+0xc0], R72 ;  /* 0x0000c04804003986 */ /* 0x000fe2000c101534 */
[CC--:B0-----:R-:W-:Y:S02]  /*6b80*/  LEA R6, P6, R115.reuse, R4.reuse, 0x1 ;  /* 0x0000000473067211 */ /* 0x0c1fe400078c08ff */
[----:B------:R-:W-:Y:S01]  /*6b90*/  F2FP.F16.F32.PACK_AB R75, RZ, R75 ;  /* 0x0000004bff4b723e */ /* 0x000fe200000000ff */
[----:B------:R-:W-:Y:S01]  /*6ba0*/  @P3 STG.E.U16 desc[UR52][R4.64+0xc2], R73 ;  /* 0x0000c24904003986 */ /* 0x000fe2000c101534 */
[----:B------:R-:W-:Y:S02]  /*6bb0*/  LEA.HI.X R7, R115, R5, R160, 0x1, P6 ;  /* 0x0000000573077211 */ /* 0x000fe400030f0ca0 */
[----:B-1----:R-:W-:-:S02]  /*6bc0*/  LEA R8, P5, R116, R4, 0x1 ;  /* 0x0000000474087211 */ /* 0x002fc400078a08ff */
[----:B------:R-:W-:Y:S01]  /*6bd0*/  F2FP.F16.F32.PACK_AB R76, RZ, R76 ;  /* 0x0000004cff4c723e */ /* 0x000fe200000000ff */
[----:B------:R0:W-:Y:S01]  /*6be0*/  @P1 STG.E.U16 desc[UR52][R6.64], R74 ;  /* 0x0000004a06001986 */ /* 0x0001e2000c101534 */
[----:B------:R-:W-:Y:S02]  /*6bf0*/  LEA.HI.X R9, R116, R5, R159, 0x1, P5 ;  /* 0x0000000574097211 */ /* 0x000fe400028f0c9f */
[----:B------:R-:W-:Y:S02]  /*6c00*/  F2FP.F16.F32.PACK_AB R77, RZ, R77 ;  /* 0x0000004dff4d723e */ /* 0x000fe400000000ff */
[----:B------:R-:W-:Y:S01]  /*6c10*/  ISETP.GT.AND P2, PT, R0, 0x8, P2 ;  /* 0x000000080000780c */ /* 0x000fe20001744270 */
[----:B------:R1:W-:Y:S01]  /*6c20*/  @P1 STG.E.U16 desc[UR52][R8.64], R75 ;  /* 0x0000004b08001986 */ /* 0x0003e2000c101534 */
[----:B------:R-:W-:Y:S02]  /*6c30*/  LEA R10, P1, R117, R4, 0x1 ;  /* 0x00000004750a7211 */ /* 0x000fe400078208ff */
[----:B------:R-:W-:Y:S01]  /*6c40*/  PLOP3.LUT P3, PT, PT, PT, UP1, 0x80, 0x0 ;  /* 0x000000000000781c */ /* 0x000fe20003f6f018 */
[----:B------:R-:W-:Y:S01]  /*6c50*/  @P4 STG.E.U16 desc[UR52][R4.64+0xd0], R76 ;  /* 0x0000d04c04004986 */ /* 0x000fe2000c101534 */
[----:B------:R-:W-:-:S02]  /*6c60*/  F2FP.F16.F32.PACK_AB R78, RZ, R78 ;  /* 0x0000004eff4e723e */ /* 0x000fc400000000ff */
[----:B------:R-:W-:Y:S01]  /*6c70*/  LEA.HI.X R11, R117, R5, R162, 0x1, P1 ;  /* 0x00000005750b7211 */ /* 0x000fe200008f0ca2 */
[----:B------:R-:W-:Y:S01]  /*6c80*/  @P4 STG.E.U16 desc[UR52][R4.64+0xd2], R77 ;  /* 0x0000d24d04004986 */ /* 0x000fe2000c101534 */
[----:B0-----:R-:W-:Y:S02]  /*6c90*/  LEA R6, P4, R118, R4, 0x1 ;  /* 0x0000000476067211 */ /* 0x001fe400078808ff */
[----:B------:R-:W-:Y:S01]  /*6ca0*/  PLOP3.LUT P0, PT, PT, PT, UP2, 0x80, 0x0 ;  /* 0x000000000000781c */ /* 0x000fe20003f0f028 */
[----:B------:R0:W-:Y:S01]  /*6cb0*/  @P2 STG.E.U16 desc[UR52][R10.64], R78 ;  /* 0x0000004e0a002986 */ /* 0x0001e2000c101534 */
[----:B------:R-:W-:Y:S02]  /*6cc0*/  ISETP.GT.AND P6, PT, R0, RZ, P3 ;  /* 0x000000ff0000720c */ /* 0x000fe40001fc4270 */
[----:B------:R-:W-:Y:S02]  /*6cd0*/  F2FP.F16.F32.PACK_AB R79, RZ, R79 ;  /* 0x0000004fff4f723e */ /* 0x000fe400000000ff */
[----:B------:R-:W-:-:S02]  /*6ce0*/  LEA.HI.X R7, R118, R5, R161, 0x1, P4 ;  /* 0x0000000576077211 */ /* 0x000fc400020f0ca1 */
[C---:B------:R-:W-:Y:S02]  /*6cf0*/  ISETP.GT.AND P3, PT, R0.reuse, 0x8, P3 ;  /* 0x000000080000780c */ /* 0x040fe40001f64270 */
[C---:B------:R-:W-:Y:S01]  /*6d00*/  ISETP.GT.AND P5, PT, R0.reuse, RZ, P0 ;  /* 0x000000ff0000720c */ /* 0x040fe200007a4270 */
[----:B------:R2:W-:Y:S01]  /*6d10*/  @P2 STG.E.U16 desc[UR52][R6.64], R79 ;  /* 0x0000004f06002986 */ /* 0x0005e2000c101534 */
[-C--:B-1----:R-:W-:Y:S02]  /*6d20*/  LEA R8, P1, R119, R4.reuse, 0x1 ;  /* 0x0000000477087211 */ /* 0x082fe400078208ff */
[----:B------:R-:W-:Y:S02]  /*6d30*/  ISETP.GT.AND P0, PT, R0, 0x8, P0 ;  /* 0x000000080000780c */ /* 0x000fe40000704270 */
[----:B0-----:R-:W-:Y:S02]  /*6d40*/  LEA R10, P2, R120, R4, 0x1 ;  /* 0x00000004780a7211 */ /* 0x001fe400078408ff */
[----:B------:R-:W-:-:S02]  /*6d50*/  F2FP.F16.F32.PACK_AB R80, RZ, R80 ;  /* 0x00000050ff50723e */ /* 0x000fc400000000ff */
[----:B------:R-:W-:Y:S02]  /*6d60*/  F2FP.F16.F32.PACK_AB R81, RZ, R81 ;  /* 0x00000051ff51723e */ /* 0x000fe400000000ff */
[-C--:B------:R-:W-:Y:S01]  /*6d70*/  LEA.HI.X R9, R119, R5.reuse, R163, 0x1, P1 ;  /* 0x0000000577097211 */ /* 0x080fe200008f0ca3 */
[----:B------:R3:W-:Y:S01]  /*6d80*/  @P6 STG.E.U16 desc[UR52][R4.64+0xe0], R80 ;  /* 0x0000e05004006986 */ /* 0x0007e2000c101534 */
[----:B------:R-:W-:Y:S02]  /*6d90*/  F2FP.F16.F32.PACK_AB R82, RZ, R82 ;  /* 0x00000052ff52723e */ /* 0x000fe400000000ff */
[----:B------:R-:W-:Y:S01]  /*6da0*/  LEA.HI.X R11, R120, R5, R165, 0x1, P2 ;  /* 0x00000005780b7211 */ /* 0x000fe200010f0ca5 */
[----:B------:R3:W-:Y:S01]  /*6db0*/  @P6 STG.E.U16 desc[UR52][R4.64+0xe2], R81 ;  /* 0x0000e25104006986 */ /* 0x0007e2000c101534 */
[-C--:B--2---:R-:W-:Y:S02]  /*6dc0*/  LEA R6, P1, R121, R4.reuse, 0x1 ;  /* 0x0000000479067211 */ /* 0x084fe400078208ff */
[----:B------:R-:W-:Y:S01]  /*6dd0*/  F2FP.F16.F32.PACK_AB R83, RZ, R83 ;  /* 0x00000053ff53723e */ /* 0x000fe200000000ff */
[----:B------:R3:W-:Y:S01]  /*6de0*/  @P3 STG.E.U16 desc[UR52][R8.64], R82 ;  /* 0x0000005208003986 */ /* 0x0007e2000c101534 */
[----:B------:R-:W-:-:S02]  /*6df0*/  LEA R12, P2, R122, R4, 0x1 ;  /* 0x000000047a0c7211 */ /* 0x000fc400078408ff */
[----:B------:R-:W-:Y:S01]  /*6e00*/  F2FP.F16.F32.PACK_AB R84, RZ, R84 ;  /* 0x00000054ff54723e */ /* 0x000fe200000000ff */
[----:B------:R3:W-:Y:S01]  /*6e10*/  @P3 STG.E.U16 desc[UR52][R10.64], R83 ;  /* 0x000000530a003986 */ /* 0x0007e2000c101534 */
        /* <DEDUP_REMOVED lines=9> */
.L_x_1448:
[----:B------:R-:W-:Y:S05]  /*6eb0*/  BSYNC B0 ;  /* 0x0000000000007941 */ /* 0x000fea0003800000 */
.L_x_1320:
        /* <DEDUP_REMOVED lines=23> */
[----:B-----5:R0:W2:Y:S01]  /*7030*/  F2I.U32.TRUNC.NTZ R3, R0 ;  /* 0x0000000000037305 */ /* 0x0200a2000020f000 */
        /* <DEDUP_REMOVED lines=13> */
.L_x_1450:
        /* <DEDUP_REMOVED lines=54> */
.L_x_1451:
        /* <DEDUP_REMOVED lines=14> */
.L_x_1449:
        /* <DEDUP_REMOVED lines=8> */
.L_x_1293:
        /* <DEDUP_REMOVED lines=28> */
.L_x_1454:
        /* <DEDUP_REMOVED lines=47> */
.L_x_1455:
        /* <DEDUP_REMOVED lines=17> */
.L_x_1453:
        /* <DEDUP_REMOVED lines=37> */
[----:B------:R-:W-:Y:S02]  /*7de0*/  ULOP3.LUT UR23, UR23, 0x8, URZ, 0xc0, !UPT ;  /* 0x0000000817177892 */ /* 0x000fe4000f8ec03f */
[----:B------:R-:W-:-:S02]  /*7df0*/  ULOP3.LUT UR25, UR25, UR6, URZ, 0xfc, !UPT ;  /* 0x0000000619197292 */ /* 0x000fc4000f8efc3f */
[----:B------:R-:W-:-:S12]  /*7e00*/  USHF.L.U32 UR26, UR26, UR4, URZ ;  /* 0x000000041a1a7299 */ /* 0x000fd8000800063f */
.L_x_1467:
[----:B------:R-:W-:-:S03]  /*7e10*/  UMOV UR4, 0xffffffff ;  /* 0xffffffff00047882 */ /* 0x000fc60000000000 */
[----:B------:R-:W-:Y:S05]  /*7e20*/  BRA.DIV UR4, `(.L_x_1457) ;  /* 0x00000012046c7947 */ /* 0x000fea000b800000 */
[----:B------:R-:W-:-:S13]  /*7e30*/  ELECT P6, URZ, PT ;  /* 0x00000000003f782f */ /* 0x000fda00038c0000 */
.L_x_1481:
[----:B------:R-:W0:Y:S01]  /*7e40*/  LDC R2, c[0x0][0x28c] ;  /* 0x0000a300ff027b82 */ /* 0x000e220000000800 */
[----:B------:R-:W-:Y:S01]  /*7e50*/  BSSY B1, `(.L_x_1458) ;  /* 0x0000047000017945 */ /* 0x000fe20003800000 */
[----:B0-----:R-:W-:-:S13]  /*7e60*/  ISETP.LT.OR P6, PT, R2, 0x1, !P6 ;  /* 0x000000010200780c */ /* 0x001fda00077c1670 */
[----:B------:R-:W-:Y:S05]  /*7e70*/  @P6 BRA `(.L_x_1459) ;  /* 0x0000000400106947 */ /* 0x000fea0003800000 */
[----:B------:R-:W-:Y:S01]  /*7e80*/  LEA R7, R3, UR33, 0x1 ;  /* 0x0000002103077c11 */ /* 0x000fe2000f8e08ff */
[----:B------:R-:W-:Y:S01]  /*7e90*/  IMAD.MOV.U32 R2, RZ, RZ, RZ ;  /* 0x000000ffff027224 */ /* 0x000fe200078e00ff */
[----:B------:R-:W-:Y:S01]  /*7ea0*/  LEA R13, R4, UR23, 0x4 ;  /* 0x00000017040d7c11 */ /* 0x000fe2000f8e20ff */
[----:B------:R-:W-:Y:S02]  /*7eb0*/  IMAD.U32 R18, RZ, RZ, UR35 ;  /* 0x00000023ff127e24 */ /* 0x000fe4000f8e00ff */
[----:B------:R-:W-:Y:S02]  /*7ec0*/  IMAD.MOV.U32 R3, RZ, RZ, R8 ;  /* 0x000000ffff037224 */ /* 0x000fe400078e0008 */
[----:B------:R-:W-:Y:S02]  /*7ed0*/  IMAD.MOV.U32 R4, RZ, RZ, R9 ;  /* 0x000000ffff047224 */ /* 0x000fe400078e0009 */
[----:B------:R-:W-:Y:S02]  /*7ee0*/  IMAD.MOV.U32 R5, RZ, RZ, RZ ;  /* 0x000000ffff057224 */ /* 0x000fe400078e00ff */
[----:B------:R-:W-:-:S07]  /*7ef0*/  IMAD.SHL.U32 R14, R7, 0x40, RZ ;  /* 0x00000040070e7824 */ /* 0x000fce00078e00ff */
.L_x_1462:
        /* <DEDUP_REMOVED lines=9> */
.L_x_1482:
[----:B------:R-:W-:Y:S01]  /*7f90*/  UPRMT UR4, UR34, 0x9910, URZ ;  /* 0x0000991022047896 */ /* 0x000fe2000800003f */
[----:B------:R1:W-:Y:S03]  /*7fa0*/  @!P1 SYNCS.ARRIVE.TRANS64 RZ, [R12+URZ], R11 ;  /* 0x0000000b0cff99a7 */ /* 0x0003e6000800003f */
[----:B------:R-:W-:-:S06]  /*7fb0*/  UISETP.NE.AND UP0, UPT, UR4, 0x2, UPT ;  /* 0x000000020400788c */ /* 0x000fcc000bf05270 */
[----:B------:R-:W-:-:S13]  /*7fc0*/  PLOP3.LUT P0, PT, PT, PT, UP0, 0x80, 0x0 ;  /* 0x000000000000781c */ /* 0x000fda0003f0f008 */
[----:B-1----:R-:W-:Y:S05]  /*7fd0*/  @P0 BRA `(.L_x_1461) ;  /* 0x0000000000040947 */ /* 0x002fea0003800000 */
[----:B------:R-:W-:Y:S01]  /*7fe0*/  BPT.TRAP 0x1 ;  /* 0x000000040000795c */ /* 0x000fe20000300000 */
.L_x_1461:
        /* <DEDUP_REMOVED lines=14> */
[----:B------:R-:W-:Y:S01]  /*80d0*/  ISETP.NE.AND P0, PT, R5, UR40, PT ;  /* 0x0000002805007c0c */ /* 0x000fe2000bf05270 */
[----:B------:R-:W-:Y:S01]  /*80e0*/  VIADD R4, R4, 0x1 ;  /* 0x0000000104047836 */ /* 0x000fe20000000000 */
[----:B------:R-:W-:Y:S01]  /*80f0*/  R2UR UR12, R13 ;  /* 0x000000000d0c72ca */ /* 0x000fe200000e0000 */
[----:B------:R-:W-:Y:S01]  /*8100*/  ULEA UR9, UR33, UR8, 0xc ;  /* 0x0000000821097291 */ /* 0x000fe2000f8e603f */
[----:B------:R-:W-:Y:S01]  /*8110*/  ISETP.GT.AND P2, PT, R18, 0x1, PT ;  /* 0x000000011200780c */ /* 0x000fe20003f44270 */
[----:B------:R-:W-:Y:S01]  /*8120*/  ULOP3.LUT UR8, UR8, 0x1000, UR32, 0xf8, !UPT ;  /* 0x0000100008087892 */ /* 0x000fe2000f8ef820 */
[----:B------:R-:W-:Y:S01]  /*8130*/  ISETP.NE.AND P1, PT, R4, 0x7, PT ;  /* 0x000000070400780c */ /* 0x000fe20003f25270 */
[----:B------:R-:W-:Y:S01]  /*8140*/  ULEA UR9, UR9, UR10, 0x1 ;  /* 0x0000000a09097291 */ /* 0x000fe2000f8e083f */
[----:B0-----:R-:W-:Y:S01]  /*8150*/  VIADD R7, R2, 0x1 ;  /* 0x0000000102077836 */ /* 0x001fe20000000000 */
[----:B------:R-:W-:Y:S01]  /*8160*/  ULEA UR8, UR8, UR10, 0x1 ;  /* 0x0000000a08087291 */ /* 0x000fe2000f8e083f */
[----:B------:R-:W-:Y:S01]  /*8170*/  SEL R12, RZ, 0x1, P1 ;  /* 0x00000001ff0c7807 */ /* 0x000fe20000800000 */
[----:B------:R-:W-:Y:S01]  /*8180*/  USHF.L.U32 UR18, UR18, 0x6, URZ ;  /* 0x0000000612127899 */ /* 0x000fe2000800063f */
[----:B------:R-:W-:Y:S01]  /*8190*/  SEL R5, R5, RZ, P0 ;  /* 0x000000ff05057207 */ /* 0x000fe20000000000 */
[----:B------:R-:W-:Y:S01]  /*81a0*/  UIADD3 UR16, UR9, 0x180, URZ ;  /* 0x0000018009107890 */ /* 0x000fe2000fffe03f */
[----:B------:R-:W-:Y:S01]  /*81b0*/  @P0 IMAD.MOV R7, RZ, RZ, R2 ;  /* 0x000000ffff070224 */ /* 0x000fe200078e0202 */
[----:B------:R-:W-:Y:S01]  /*81c0*/  UIADD3.X UR31, URZ, UR29, URZ, UP1, !UPT ;  /* 0x0000001d3f1f7290 */ /* 0x000fe20008ffe43f */
[----:B------:R-:W-:Y:S01]  /*81d0*/  LOP3.LUT R3, R3, R12, RZ, 0x3c, !PT ;  /* 0x0000000c03037212 */ /* 0x000fe200078e3cff */
[----:B------:R-:W-:Y:S01]  /*81e0*/  UPRMT UR37, URZ, 0x5410, UR25 ;  /* 0x000054103f257896 */ /* 0x000fe20008000019 */
[----:B------:R-:W-:Y:S01]  /*81f0*/  SEL R4, R4, RZ, P1 ;  /* 0x000000ff04047207 */ /* 0x000fe20000800000 */
[----:B------:R-:W-:Y:S01]  /*8200*/  UIADD3 UR8, UR8, 0x1c180, URZ ;  /* 0x0001c18008087890 */ /* 0x000fe2000fffe03f */
[----:B------:R-:W-:Y:S01]  /*8210*/  IMAD.MOV.U32 R2, RZ, RZ, R7 ;  /* 0x000000ffff027224 */ /* 0x000fe200078e0007 */
[----:B------:R-:W-:Y:S01]  /*8220*/  UMOV UR6, 0x0 ;  /* 0x0000000000067882 */ /* 0x000fe20000000000 */
[----:B------:R-:W-:Y:S01]  /*8230*/  UMOV UR7, 0x10000000 ;  /* 0x1000000000077882 */ /* 0x000fe20000000000 */
[----:B------:R-:W-:Y:S01]  /*8240*/  UMOV UR11, URZ ;  /* 0x0000003f000b7c82 */ /* 0x000fe20008000000 */
[----:B------:R-:W-:Y:S01]  /*8250*/  UMOV UR9, UR17 ;  /* 0x0000001100097c82 */ /* 0x000fe20008000000 */
[----:B------:R-:W-:Y:S01]  /*8260*/  UMOV UR13, UR20 ;  /* 0x00000014000d7c82 */ /* 0x000fe20008000000 */
[----:B------:R-:W-:Y:S01]  /*8270*/  UMOV UR14, UR21 ;  /* 0x00000015000e7c82 */ /* 0x000fe20008000000 */
[----:B------:R-:W-:Y:S01]  /*8280*/  UMOV UR10, UR18 ;  /* 0x00000012000a7c82 */ /* 0x000fe20008000000 */
[----:B------:R0:W-:Y:S01]  /*8290*/  UTMALDG.4D.MULTICAST [UR16], [UR4], UR27, desc[UR6] ;  /* 0x00000610040073b4 */ /* 0x0001e2000801981b */
[----:B------:R0:W-:Y:S02]  /*82a0*/  UTMALDG.5D.MULTICAST [UR8], [UR30], UR37, desc[UR6] ;  /* 0x000006081e0073b4 */ /* 0x0001e40008021825 */
[----:B0-----:R-:W-:Y:S05]  /*82b0*/  @P2 BRA `(.L_x_1462) ;  /* 0xfffffffc00102947 */ /* 0x001fea000383ffff */
.L_x_1459:
[----:B------:R-:W-:Y:S05]  /*82c0*/  BSYNC B1 ;  /* 0x0000000000017941 */ /* 0x000fea0003800000 */
.L_x_1458:
        /* <DEDUP_REMOVED lines=51> */
.L_x_1465:
        /* <DEDUP_REMOVED lines=48> */
.L_x_1466:
        /* <DEDUP_REMOVED lines=20> */
.L_x_1464:
[----:B------:R-:W-:Y:S05]  /*8a40*/  BSYNC B1 ;  /* 0x0000000000017941 */ /* 0x000fea0003800000 */
.L_x_1463:
[----:B------:R-:W-:-:S13]  /*8a50*/  LOP3.LUT P0, RZ, R2, 0xff, RZ, 0xc0, !PT ;  /* 0x000000ff02ff7812 */ /* 0x000fda000780c0ff */
[----:B------:R-:W-:Y:S05]  /*8a60*/  @P0 BRA `(.L_x_1467) ;  /* 0xfffffff000e80947 */ /* 0x000fea000383ffff */
[----:B------:R-:W-:Y:S05]  /*8a70*/  BSYNC B0 ;  /* 0x0000000000007941 */ /* 0x000fea0003800000 */
.L_x_1456:
[----:B------:R-:W-:-:S03]  /*8a80*/  UMOV UR4, 0xffffffff ;  /* 0xffffffff00047882 */ /* 0x000fc60000000000 */
[----:B------:R-:W-:Y:S05]  /*8a90*/  BRA.DIV UR4, `(.L_x_1468) ;  /* 0x0000000604847947 */ /* 0x000fea000b800000 */
[----:B------:R-:W-:-:S13]  /*8aa0*/  ELECT P6, URZ, PT ;  /* 0x00000000003f782f */ /* 0x000fda00038c0000 */
.L_x_1485:
[----:B------:R-:W-:Y:S04]  /*8ab0*/  BSSY B0, `(.L_x_1469) ;  /* 0x0000047000007945 */ /* 0x000fe80003800000 */
[----:B------:R-:W-:Y:S05]  /*8ac0*/  @!P6 BRA `(.L_x_1470) ;  /* 0x000000040014e947 */ /* 0x000fea0003800000 */
[----:B------:R-:W-:-:S04]  /*8ad0*/  ULOP3.LUT UR4, UR38, 0x2, URZ, 0xfc, !UPT ;  /* 0x0000000226047892 */ /* 0x000fc8000f8efc3f */
[----:B------:R-:W-:-:S06]  /*8ae0*/  UISETP.NE.AND UP0, UPT, UR4, 0x3, UPT ;  /* 0x000000030400788c */ /* 0x000fcc000bf05270 */
[----:B------:R-:W-:-:S13]  /*8af0*/  PLOP3.LUT P0, PT, PT, PT, UP0, 0x80, 0x0 ;  /* 0x000000000000781c */ /* 0x000fda0003f0f008 */
[----:B------:R-:W-:Y:S05]  /*8b00*/  @!P0 BRA `(.L_x_1471) ;  /* 0x0000000000048947 */ /* 0x000fea0003800000 */
[----:B------:R-:W-:Y:S01]  /*8b10*/  BPT.TRAP 0x1 ;  /* 0x000000040000795c */ /* 0x000fe20000300000 */
.L_x_1471:
        /* <DEDUP_REMOVED lines=15> */
.L_x_1486:
        /* <DEDUP_REMOVED lines=9> */
.L_x_1487:
        /* <DEDUP_REMOVED lines=9> */
.L_x_1488:
        /* <DEDUP_REMOVED lines=9> */
.L_x_1489:
        /* <DEDUP_REMOVED lines=9> */
.L_x_1490:
[----:B------:R-:W1:Y:S01]  /*8e50*/  SYNCS.PHASECHK.TRANS64.TRYWAIT P0, [R11+URZ], R6 ;  /* 0x000000060b0075a7 */ /* 0x000e62000800017f */
[----:B------:R-:W-:-:S05]  /*8e60*/  VIADD R2, R7, 0x1 ;  /* 0x0000000107027836 */ /* 0x000fca0000000000 */
[----:B------:R-:W-:-:S04]  /*8e70*/  ISETP.NE.AND P1, PT, R2, 0x7, PT ;  /* 0x000000070200780c */ /* 0x000fc80003f25270 */
[----:B------:R-:W-:Y:S02]  /*8e80*/  SEL R4, RZ, 0x1, P1 ;  /* 0x00000001ff047807 */ /* 0x000fe40000800000 */
[----:B------:R-:W-:Y:S02]  /*8e90*/  SEL R3, R2, RZ, P1 ;  /* 0x000000ff02037207 */ /* 0x000fe40000800000 */
[----:B------:R-:W-:Y:S01]  /*8ea0*/  LOP3.LUT R4, R9, R4, RZ, 0x3c, !PT ;  /* 0x0000000409047212 */ /* 0x000fe200078e3cff */
[----:B-1----:R-:W-:Y:S06]  /*8eb0*/  @!P0 BRA `(.L_x_1477) ;  /* 0x0000000400008947 */ /* 0x002fec0003800000 */
.L_x_1491:
[----:B------:R-:W-:Y:S01]  /*8ec0*/  IMAD R3, R3, 0x8, R0 ;  /* 0x0000000803037824 */ /* 0x000fe200078e0200 */
[----:B------:R-:W-:-:S07]  /*8ed0*/  SHF.L.U32 R0, R4, 0x1f, RZ ;  /* 0x0000001f04007819 */ /* 0x000fce00000006ff */
.L_x_1478:
[----:B--2---:R2:W3:Y:S02]  /*8ee0*/  SYNCS.PHASECHK.TRANS64.TRYWAIT P0, [R3+URZ], R0 ;  /* 0x00000000030075a7 */ /* 0x0044e4000800017f */
[----:B---3--:R-:W-:Y:S05]  /*8ef0*/  @!P0 NANOSLEEP.SYNCS 0x989680 ;  /* 0x009896800000895d */ /* 0x008fea0003900000 */
[----:B------:R-:W3:Y:S02]  /*8f00*/  @!P0 SYNCS.PHASECHK.TRANS64 P0, [R3+URZ], R0 ;  /* 0x00000000030085a7 */ /* 0x000ee4000800007f */
[----:B---3--:R-:W-:Y:S05]  /*8f10*/  @!P0 BRA `(.L_x_1478) ;  /* 0xfffffffc00f08947 */ /* 0x008fea000383ffff */
.L_x_1470:
[----:B------:R-:W-:Y:S05]  /*8f20*/  BSYNC B0 ;  /* 0x0000000000007941 */ /* 0x000fea0003800000 */
.L_x_1469:
[----:B------:R-:W-:Y:S05]  /*8f30*/  EXIT ;  /* 0x000000000000794d */ /* 0x000fea0003800000 */
.L_x_1307:
[----:B-1----:R1:W2:Y:S02]  /*8f40*/  SYNCS.PHASECHK.TRANS64.TRYWAIT P1, [R3+URZ], R0 ;  /* 0x00000000030075a7 */ /* 0x0022a4000802017f */
[----:B--2---:R-:W-:Y:S05]  /*8f50*/  @!P1 NANOSLEEP.SYNCS 0x989680 ;  /* 0x009896800000995d */ /* 0x004fea0003900000 */
[----:B------:R-:W2:Y:S02]  /*8f60*/  @!P1 SYNCS.PHASECHK.TRANS64 P1, [R3+URZ], R0 ;  /* 0x00000000030095a7 */ /* 0x000ea4000802007f */
[----:B--2---:R-:W-:Y:S05]  /*8f70*/  @!P1 BRA `(.L_x_1307) ;  /* 0xfffffffc00f09947 */ /* 0x004fea000383ffff */
[----:B------:R-:W-:Y:S05]  /*8f80*/  BRA `(.L_x_1306) ;  /* 0xffffff9000087947 */ /* 0x000fea000383ffff */
.L_x_1312:
[----:B-1----:R1:W2:Y:S02]  /*8f90*/  SYNCS.PHASECHK.TRANS64.TRYWAIT P1, [R4+URZ], R3 ;  /* 0x00000003040075a7 */ /* 0x0022a4000802017f */
[----:B--2---:R-:W-:Y:S05]  /*8fa0*/  @!P1 NANOSLEEP.SYNCS 0x989680 ;  /* 0x009896800000995d */ /* 0x004fea0003900000 */
[----:B------:R-:W2:Y:S02]  /*8fb0*/  @!P1 SYNCS.PHASECHK.TRANS64 P1, [R4+URZ], R3 ;  /* 0x00000003040095a7 */ /* 0x000ea4000802007f */
[----:B--2---:R-:W-:Y:S05]  /*8fc0*/  @!P1 BRA `(.L_x_1312) ;  /* 0xfffffffc00f09947 */ /* 0x004fea000383ffff */
[----:B------:R-:W-:Y:S05]  /*8fd0*/  BRA `(.L_x_1311) ;  /* 0xffffff9000e47947 */ /* 0x000fea000383ffff */
.L_x_1457:
[----:B------:R-:W-:Y:S01]  /*8fe0*/  BSSY B1, `(.L_x_1479) ;  /* 0x0000006000017945 */ /* 0x000fe20003800000 */
[----:B------:R-:W-:-:S07]  /*8ff0*/  IMAD.MOV.U32 R15, RZ, RZ, -0x1 ;  /* 0xffffffffff0f7424 */ /* 0x000fce00078e00ff */
[----:B------:R-:W-:Y:S05]  /*9000*/  WARPSYNC.COLLECTIVE R15, `(.L_x_1480) ;  /* 0x000000000f0c7348 */ /* 0x000fea0003c00000 */
[----:B------:R-:W-:Y:S02]  /*9010*/  ELECT P6, UR62, PT ;  /* 0x00000000003e782f */ /* 0x000fe400038c0000 */
[----:B------:R-:W-:Y:S01]  /*9020*/  MOV R14, UR62 ;  /* 0x0000003e000e7c02 */ /* 0x000fe20008000f00 */
[----:B------:R-:W-:Y:S10]  /*9030*/  ENDCOLLECTIVE ;  /* 0x000000000000791b */ /* 0x000ff40003800000 */
.L_x_1480:
[----:B------:R-:W-:Y:S05]  /*9040*/  BSYNC B1 ;  /* 0x0000000000017941 */ /* 0x000fea0003800000 */
.L_x_1479:
[----:B------:R-:W-:Y:S05]  /*9050*/  BRA `(.L_x_1481) ;  /* 0xffffffec00787947 */ /* 0x000fea000383ffff */
.L_x_1460:
[----:B0-----:R0:W1:Y:S02]  /*9060*/  SYNCS.PHASECHK.TRANS64.TRYWAIT P0, [R12+URZ+0x38], R7 ;  /* 0x000038070c0075a7 */ /* 0x001064000800017f */
[----:B-1----:R-:W-:Y:S05]  /*9070*/  @!P0 NANOSLEEP.SYNCS 0x989680 ;  /* 0x009896800000895d */ /* 0x002fea0003900000 */
[----:B------:R-:W1:Y:S02]  /*9080*/  @!P0 SYNCS.PHASECHK.TRANS64 P0, [R12+URZ+0x38], R7 ;  /* 0x000038070c0085a7 */ /* 0x000e64000800007f */
[----:B-1----:R-:W-:Y:S05]  /*9090*/  @!P0 BRA `(.L_x_1460) ;  /* 0xfffffffc00f08947 */ /* 0x002fea000383ffff */
[----:B------:R-:W-:Y:S05]  /*90a0*/  BRA `(.L_x_1482) ;  /* 0xffffffec00b87947 */ /* 0x000fea000383ffff */
.L_x_1468:
[----:B------:R-:W-:Y:S01]  /*90b0*/  BSSY B0, `(.L_x_1483) ;  /* 0x0000006000007945 */ /* 0x000fe20003800000 */
[----:B------:R-:W-:-:S07]  /*90c0*/  IMAD.MOV.U32 R15, RZ, RZ, -0x1 ;  /* 0xffffffffff0f7424 */ /* 0x000fce00078e00ff */
[----:B------:R-:W-:Y:S05]  /*90d0*/  WARPSYNC.COLLECTIVE R15, `(.L_x_1484) ;  /* 0x000000000f0c7348 */ /* 0x000fea0003c00000 */
[----:B------:R-:W-:Y:S02]  /*90e0*/  ELECT P6, UR62, PT ;  /* 0x00000000003e782f */ /* 0x000fe400038c0000 */
[----:B------:R-:W-:Y:S01]  /*90f0*/  MOV R14, UR62 ;  /* 0x0000003e000e7c02 */ /* 0x000fe20008000f00 */
[----:B------:R-:W-:Y:S10]  /*9100*/  ENDCOLLECTIVE ;  /* 0x000000000000791b */ /* 0x000ff40003800000 */
.L_x_1484:
[----:B------:R-:W-:Y:S05]  /*9110*/  BSYNC B0 ;  /* 0x0000000000007941 */ /* 0x000fea0003800000 */
.L_x_1483:
[----:B------:R-:W-:Y:S05]  /*9120*/  BRA `(.L_x_1485) ;  /* 0xfffffff800607947 */ /* 0x000fea000383ffff */
.L_x_1472:
[----:B0-----:R0:W1:Y:S02]  /*9130*/  SYNCS.PHASECHK.TRANS64.TRYWAIT P0, [R5+URZ], R2 ;  /* 0x00000002050075a7 */ /* 0x001064000800017f */
[----:B-1----:R-:W-:Y:S05]  /*9140*/  @!P0 NANOSLEEP.SYNCS 0x989680 ;  /* 0x009896800000895d */ /* 0x002fea0003900000 */
[----:B------:R-:W1:Y:S02]  /*9150*/  @!P0 SYNCS.PHASECHK.TRANS64 P0, [R5+URZ], R2 ;  /* 0x00000002050085a7 */ /* 0x000e64000800007f */
[----:B-1----:R-:W-:Y:S05]  /*9160*/  @!P0 BRA `(.L_x_1472) ;  /* 0xfffffffc00f08947 */ /* 0x002fea000383ffff */
[----:B------:R-:W-:Y:S05]  /*9170*/  BRA `(.L_x_1486) ;  /* 0xfffffff800a47947 */ /* 0x000fea000383ffff */
.L_x_1473:
[----:B0-----:R0:W1:Y:S02]  /*9180*/  SYNCS.PHASECHK.TRANS64.TRYWAIT P0, [R7+URZ], R4 ;  /* 0x00000004070075a7 */ /* 0x001064000800017f */
[----:B-1----:R-:W-:Y:S05]  /*9190*/  @!P0 NANOSLEEP.SYNCS 0x989680 ;  /* 0x009896800000895d */ /* 0x002fea0003900000 */
[----:B------:R-:W1:Y:S02]  /*91a0*/  @!P0 SYNCS.PHASECHK.TRANS64 P0, [R7+URZ], R4 ;  /* 0x00000004070085a7 */ /* 0x000e64000800007f */
[----:B-1----:R-:W-:Y:S05]  /*91b0*/  @!P0 BRA `(.L_x_1473) ;  /* 0xfffffffc00f08947 */ /* 0x002fea000383ffff */
[----:B------:R-:W-:Y:S05]  /*91c0*/  BRA `(.L_x_1487) ;  /* 0xfffffff800b47947 */ /* 0x000fea000383ffff */
.L_x_1474:
[----:B0-----:R0:W1:Y:S02]  /*91d0*/  SYNCS.PHASECHK.TRANS64.TRYWAIT P0, [R6+URZ], R5 ;  /* 0x00000005060075a7 */ /* 0x001064000800017f */
[----:B-1----:R-:W-:Y:S05]  /*91e0*/  @!P0 NANOSLEEP.SYNCS 0x989680 ;  /* 0x009896800000895d */ /* 0x002fea0003900000 */
[----:B------:R-:W1:Y:S02]  /*91f0*/  @!P0 SYNCS.PHASECHK.TRANS64 P0, [R6+URZ], R5 ;  /* 0x00000005060085a7 */ /* 0x000e64000800007f */
[----:B-1----:R-:W-:Y:S05]  /*9200*/  @!P0 BRA `(.L_x_1474) ;  /* 0xfffffffc00f08947 */ /* 0x002fea000383ffff */
[----:B------:R-:W-:Y:S05]  /*9210*/  BRA `(.L_x_1488) ;  /* 0xfffffff800c47947 */ /* 0x000fea000383ffff */
.L_x_1475:
[----:B0-----:R0:W1:Y:S02]  /*9220*/  SYNCS.PHASECHK.TRANS64.TRYWAIT P0, [R9+URZ], R4 ;  /* 0x00000004090075a7 */ /* 0x001064000800017f */
[----:B-1----:R-:W-:Y:S05]  /*9230*/  @!P0 NANOSLEEP.SYNCS 0x989680 ;  /* 0x009896800000895d */ /* 0x002fea0003900000 */
[----:B------:R-:W1:Y:S02]  /*9240*/  @!P0 SYNCS.PHASECHK.TRANS64 P0, [R9+URZ], R4 ;  /* 0x00000004090085a7 */ /* 0x000e64000800007f */
[----:B-1----:R-:W-:Y:S05]  /*9250*/  @!P0 BRA `(.L_x_1475) ;  /* 0xfffffffc00f08947 */ /* 0x002fea000383ffff */
[----:B------:R-:W-:Y:S05]  /*9260*/  BRA `(.L_x_1489) ;  /* 0xfffffff800d47947 */ /* 0x000fea000383ffff */
.L_x_1476:
[----:B0-----:R0:W1:Y:S02]  /*9270*/  SYNCS.PHASECHK.TRANS64.TRYWAIT P0, [R10+URZ], R5 ;  /* 0x000000050a0075a7 */ /* 0x001064000800017f */
[----:B-1----:R-:W-:Y:S05]  /*9280*/  @!P0 NANOSLEEP.SYNCS 0x989680 ;  /* 0x009896800000895d */ /* 0x002fea0003900000 */
[----:B------:R-:W1:Y:S02]  /*9290*/  @!P0 SYNCS.PHASECHK.TRANS64 P0, [R10+URZ], R5 ;  /* 0x000000050a0085a7 */ /* 0x000e64000800007f */
[----:B-1----:R-:W-:Y:S05]  /*92a0*/  @!P0 BRA `(.L_x_1476) ;  /* 0xfffffffc00f08947 */ /* 0x002fea000383ffff */
[----:B------:R-:W-:Y:S05]  /*92b0*/  BRA `(.L_x_1490) ;  /* 0xfffffff800e47947 */ /* 0x000fea000383ffff */
.L_x_1477:
[----:B-1----:R1:W2:Y:S02]  /*92c0*/  SYNCS.PHASECHK.TRANS64.TRYWAIT P0, [R11+URZ], R6 ;  /* 0x000000060b0075a7 */ /* 0x0022a4000800017f */
[----:B--2---:R-:W-:Y:S05]  /*92d0*/  @!P0 NANOSLEEP.SYNCS 0x989680 ;  /* 0x009896800000895d */ /* 0x004fea0003900000 */
[----:B------:R-:W2:Y:S02]  /*92e0*/  @!P0 SYNCS.PHASECHK.TRANS64 P0, [R11+URZ], R6 ;  /* 0x000000060b0085a7 */ /* 0x000ea4000800007f */
[----:B--2---:R-:W-:Y:S05]  /*92f0*/  @!P0 BRA `(.L_x_1477) ;  /* 0xfffffffc00f08947 */ /* 0x004fea000383ffff */
[----:B------:R-:W-:Y:S05]  /*9300*/  BRA `(.L_x_1491) ;  /* 0xfffffff800ec7947 */ /* 0x000fea000383ffff */
.L_x_1492:
        /* <DEDUP_REMOVED lines=15> */
.L_x_1911:


//--------------------- .text._ZN7cutlass13device_kernelINS_4gemm6kernel13GemmUniversalIN4cute5tupleIJiiiiEEENS1_10collective13CollectiveMmaINS1_34MainloopSm90TmaGmmaWarpSpecializedILi7ENS5_IJNS4_1CILi2EEESB_NSA_ILi1EEEEEENS1_35KernelTmaWarpSpecializedCooperativeEEENS5_IJNSA_ILi128EEESG_NSA_ILi64EEEEEENS_6half_tENS5_IJlSC_lEEESJ_NS5_IJSC_llEEENS4_8TiledMMAINS4_8MMA_AtomIJNS4_4SM904GMMA26MMA_64x128x16_F32F16F16_SSILNSP_5MajorE0ELSR_1ELNSP_7ScaleInE1ELSS_1EEEEEENS4_6LayoutINS5_IJSB_SC_SC_EEENS5_IJSC_NSA_ILi0EEESX_EEEEENS5_IJNS4_10UnderscoreES10_S10_EEEEENS4_23SM90_TMA_LOAD_MULTICASTENS4_14ComposedLayoutINS4_7SwizzleILi3ELi4ELi3EEENS4_18smem_ptr_flag_bitsILi16EEENSV_INS5_IJNSA_ILi8EEESH_EEENS5_IJSH_SC_EEEEEEEvNS4_8identityES13_NS14_IS16_S18_NSV_INS5_IJSH_S19_EEENS5_IJSC_SH_EEEEEEEvS1E_EENS_8epilogue10collective6detail29Sm90TmaWarpSpecializedAdapterINS1L_15DefaultEpilogueISJ_SK_SK_NS1K_6thread17LinearCombinationISJ_Li1EffLNS1P_9ScaleType4KindE0ELNS_15FloatRoundStyleE2ESJ_EENS1_15EpilogueDefaultEEEEEvvEEEEvNT_6ParamsE --------------------------
	.section	.text._ZN7cutlass13device_kernelINS_4gemm6kernel13GemmUniversalIN4cute5tupleIJiiiiEEENS1_10collective13CollectiveMmaINS1_34MainloopSm90TmaGmmaWarpSpecializedILi7ENS5_IJNS4_1CILi2EEESB_NSA_ILi1EEEEEENS1_35KernelTmaWarpSpecializedCooperativeEEENS5_IJNSA_ILi128EEESG_NSA_ILi64EEEEEENS_6half_tENS5_IJlSC_lEEESJ_NS5_IJSC_llEEENS4_8TiledMMAINS4_8MMA_AtomIJNS4_4SM904GMMA26MMA_64x128x16_F32F16F16_SSILNSP_5MajorE0ELSR_1ELNSP_7ScaleInE1ELSS_1EEEEEENS4_6LayoutINS5_IJSB_SC_SC_EEENS5_IJSC_NSA_ILi0EEESX_EEEEENS5_IJNS4_10UnderscoreES10_S10_EEEEENS4_23SM90_TMA_LOAD_MULTICASTENS4_14ComposedLayoutINS4_7SwizzleILi3ELi4ELi3EEENS4_18smem_ptr_flag_bitsILi16EEENSV_INS5_IJNSA_ILi8EEESH_EEENS5_IJSH_SC_EEEEEEEvNS4_8identityES13_NS14_IS16_S18_NSV_INS5_IJSH_S19_EEENS5_IJSC_SH_EEEEEEEvS1E_EENS_8epilogue10collective6detail29Sm90TmaWarpSpecializedAdapterINS1L_15DefaultEpilogueISJ_SK_SK_NS1K_6thread17LinearCombinationISJ_Li1EffLNS1P_9ScaleType4KindE0ELNS_15FloatRoundStyleE2ESJ_EENS1_15EpilogueDefaultEEEEEvvEEEEvNT_6ParamsE,"ax",@progbits
	.align	128
.text._ZN7cutlass13device_kernelINS_4gemm6kernel13GemmUniversalIN4cute5tupleIJiiiiEEENS1_10collective13CollectiveMmaINS1_34MainloopSm90TmaGmmaWarpSpecializedILi7ENS5_IJNS4_1CILi2EEESB_NSA_ILi1EEEEEENS1_35KernelTmaWarpSpecializedCooperativeEEENS5_IJNSA_ILi128EEESG_NSA_ILi64EEEEEENS_6half_tENS5_IJlSC_lEEESJ_NS5_IJSC_llEEENS4_8TiledMMAINS4_8MMA_AtomIJNS4_4SM904GMMA26MMA_64x128x16_F32F16F16_SSILNSP_5MajorE0ELSR_1ELNSP_7ScaleInE1ELSS_1EEEEEENS4_6LayoutINS5_IJSB_SC_SC_EEENS5_IJSC_NSA_ILi0EEESX_EEEEENS5_IJNS4_10UnderscoreES10_S10_EEEEENS4_23SM90_TMA_LOAD_MULTICASTENS4_14ComposedLayoutINS4_7SwizzleILi3ELi4ELi3EEENS4_18smem_ptr_flag_bitsILi16EEENSV_INS5_IJNSA_ILi8EEESH_EEENS5_IJSH_SC_EEEEEEEvNS4_8identityES13_NS14_IS16_S18_NSV_INS5_IJSH_S19_EEENS5_IJSC_SH_EEEEEEEvS1E_EENS_8epilogue10collective6detail29Sm90TmaWarpSpecializedAdapterINS1L_15DefaultEpilogueISJ_SK_SK_NS1K_6thread17LinearCombinationISJ_Li1EffLNS1P_9ScaleType4KindE0ELNS_15FloatRoundStyleE2ESJ_EENS1_15EpilogueDefaultEEEEEvvEEEEvNT_6ParamsE:
        .type           _ZN7cutlass13device_kernelINS_4gemm6kernel13GemmUniversalIN4cute5tupleIJiiiiEEENS1_10collective13CollectiveMmaINS1_34MainloopSm90TmaGmmaWarpSpecializedILi7ENS5_IJNS4_1CILi2EEESB_NSA_ILi1EEEEEENS1_35KernelTmaWarpSpecializedCooperativeEEENS5_IJNSA_ILi128EEESG_NSA_ILi64EEEEEENS_6half_tENS5_IJlSC_lEEESJ_NS5_IJSC_llEEENS4_8TiledMMAINS4_8MMA_AtomIJNS4_4SM904GMMA26MMA_64x128x16_F32F16F16_SSILNSP_5MajorE0ELSR_1ELNSP_7ScaleInE1ELSS_1EEEEEENS4_6LayoutINS5_IJSB_SC_SC_EEENS5_IJSC_NSA_ILi0EEESX_EEEEENS5_IJNS4_10UnderscoreES10_S10_EEEEENS4_23SM90_TMA_LOAD_MULTICASTENS4_14ComposedLayoutINS4_7SwizzleILi3ELi4ELi3EEENS4_18smem_ptr_flag_bitsILi16EEENSV_INS5_IJNSA_ILi8EEESH_EEENS5_IJSH_SC_EEEEEEEvNS4_8identityES13_NS14_IS16_S18_NSV_INS5_IJSH_S19_EEENS5_IJSC_SH_EEEEEEEvS1E_EENS_8epilogue10collective6detail29Sm90TmaWarpSpecializedAdapterINS1L_15DefaultEpilogueISJ_SK_SK_NS1K_6thread17LinearCombinationISJ_Li1EffLNS1P_9ScaleType4KindE0ELNS_15FloatRoundStyleE2ESJ_EENS1_15EpilogueDefaultEEEEEvvEEEEvNT_6ParamsE,@function
        .size           _ZN7cutlass13device_kernelINS_4gemm6kernel13GemmUniversalIN4cute5tupleIJiiiiEEENS1_10collective13CollectiveMmaINS1_34MainloopSm90TmaGmmaWarpSpecializedILi7ENS5_IJNS4_1CILi2EEESB_NSA_ILi1EEEEEENS1_35KernelTmaWarpSpecializedCooperativeEEENS5_IJNSA_ILi128EEESG_NSA_ILi64EEEEEENS_6half_tENS5_IJlSC_lEEESJ_NS5_IJSC_llEEENS4_8TiledMMAINS4_8MMA_AtomIJNS4_4SM904GMMA26MMA_64x128x16_F32F16F16_SSILNSP_5MajorE0ELSR_1ELNSP_7ScaleInE1ELSS_1EEEEEENS4_6LayoutINS5_IJSB_SC_SC_EEENS5_IJSC_NSA_ILi0EEESX_EEEEENS5_IJNS4_10UnderscoreES10_S10_EEEEENS4_23SM90_TMA_LOAD_MULTICASTENS4_14ComposedLayoutINS4_7SwizzleILi3ELi4ELi3EEENS4_18smem_ptr_flag_bitsILi16EEENSV_INS5_IJNSA_ILi8EEESH_EEENS5_IJSH_SC_EEEEEEEvNS4_8identityES13_NS14_IS16_S18_NSV_INS5_IJSH_S19_EEENS5_IJSC_SH_EEEEEEEvS1E_EENS_8epilogue10collective6detail29Sm90TmaWarpSpecializedAdapterINS1L_15DefaultEpilogueISJ_SK_SK_NS1K_6thread17LinearCombinationISJ_Li1EffLNS1P_9ScaleType4KindE0ELNS_15FloatRoundStyleE2ESJ_EENS1_15EpilogueDefaultEEEEEvvEEEEvNT_6ParamsE,(.L_x_1912 - _ZN7cutlass13device_kernelINS_4gemm6kernel13GemmUniversalIN4cute5tupleIJiiiiEEENS1_10collective13CollectiveMmaINS1_34MainloopSm90TmaGmmaWarpSpecializedILi7ENS5_IJNS4_1CILi2EEESB_NSA_ILi1EEEEEENS1_35KernelTmaWarpSpecializedCooperativeEEENS5_IJNSA_ILi128EEESG_NSA_ILi64EEEEEENS_6half_tENS5_IJlSC_lEEESJ_NS5_IJSC_llEEENS4_8TiledMMAINS4_8MMA_AtomIJNS4_4SM904GMMA26MMA_64x128x16_F32F16F16_SSILNSP_5MajorE0ELSR_1ELNSP_7ScaleInE1ELSS_1EEEEEENS4_6LayoutINS5_IJSB_SC_SC_EEENS5_IJSC_NSA_ILi0EEESX_EEEEENS5_IJNS4_10UnderscoreES10_S10_EEEEENS4_23SM90_TMA_LOAD_MULTICASTENS4_14ComposedLayoutINS4_7SwizzleILi3ELi4ELi3EEENS4_18smem_ptr_flag_bitsILi16EEENSV_INS5_IJNSA_ILi8EEESH_EEENS5_IJSH_SC_EEEEEEEvNS4_8identityES13_NS14_IS16_S18_NSV_INS5_IJSH_S19_EEENS5_IJSC_SH_EEEEEEEvS1E_EENS_8epilogue10collective6detail29Sm90TmaWarpSpecializedAdapterINS1L_15DefaultEpilogueISJ_SK_SK_NS1K_6thread17LinearCombinationISJ_Li1EffLNS1P_9ScaleType4KindE0ELNS_15FloatRoundStyleE2ESJ_EENS1_15EpilogueDefaultEEEEEvvEEEEvNT_6ParamsE)
        .other          _ZN7cutlass13device_kernelINS_4gemm6kernel13GemmUniversalIN4cute5tupleIJiiiiEEENS1_10collective13CollectiveMmaINS1_34MainloopSm90TmaGmmaWarpSpecializedILi7ENS5_IJNS4_1CILi2EEESB_NSA_ILi1EEEEEENS1_35KernelTmaWarpSpecializedCooperativeEEENS5_IJNSA_ILi128EEESG_NSA_ILi64EEEEEENS_6half_tENS5_IJlSC_lEEESJ_NS5_IJSC_llEEENS4_8TiledMMAINS4_8MMA_AtomIJNS4_4SM904GMMA26MMA_64x128x16_F32F16F16_SSILNSP_5MajorE0ELSR_1ELNSP_7ScaleInE1ELSS_1EEEEEENS4_6LayoutINS5_IJSB_SC_SC_EEENS5_IJSC_NSA_ILi0EEESX_EEEEENS5_IJNS4_10UnderscoreES10_S10_EEEEENS4_23SM90_TMA_LOAD_MULTICASTENS4_14ComposedLayoutINS4_7SwizzleILi3ELi4ELi3EEENS4_18smem_ptr_flag_bitsILi16EEENSV_INS5_IJNSA_ILi8EEESH_EEENS5_IJSH_SC_EEEEEEEvNS4_8identityES13_NS14_IS16_S18_NSV_INS5_IJSH_S19_EEENS5_IJSC_SH_EEEEEEEvS1E_EENS_8epilogue10collective6detail29Sm90TmaWarpSpecializedAdapterINS1L_15DefaultEpilogueISJ_SK_SK_NS1K_6thread17LinearCombinationISJ_Li1EffLNS1P_9ScaleType4KindE0ELNS_15FloatRoundStyleE2ESJ_EENS1_15EpilogueDefaultEEEEEvvEEEEvNT_6ParamsE,@"STO_CUDA_ENTRY STV_DEFAULT"
_ZN7cutlass13device_kernelINS_4gemm6kernel13GemmUniversalIN4cute5tupleIJiiiiEEENS1_10collective13CollectiveMmaINS1_34MainloopSm90TmaGmmaWarpSpecializedILi7ENS5_IJNS4_1CILi2EEESB_NSA_ILi1EEEEEENS1_35KernelTmaWarpSpecializedCooperativeEEENS5_IJNSA_ILi128EEESG_NSA_ILi64EEEEEENS_6half_tENS5_IJlSC_lEEESJ_NS5_IJSC_llEEENS4_8TiledMMAINS4_8MMA_AtomIJNS4_4SM904GMMA26MMA_64x128x16_F32F16F16_SSILNSP_5MajorE0ELSR_1ELNSP_7ScaleInE1ELSS_1EEEEEENS4_6LayoutINS5_IJSB_SC_SC_EEENS5_IJSC_NSA_ILi0EEESX_EEEEENS5_IJNS4_10UnderscoreES10_S10_EEEEENS4_23SM90_TMA_LOAD_MULTICASTENS4_14ComposedLayoutINS4_7SwizzleILi3ELi4ELi3EEENS4_18smem_ptr_flag_bitsILi16EEENSV_INS5_IJNSA_ILi8EEESH_EEENS5_IJSH_SC_EEEEEEEvNS4_8identityES13_NS14_IS16_S18_NSV_INS5_IJSH_S19_EEENS5_IJSC_SH_EEEEEEEvS1E_EENS_8epilogue10collective6detail29Sm90TmaWarpSpecializedAdapterINS1L_15DefaultEpilogueISJ_SK_SK_NS1K_6thread17LinearCombinationISJ_Li1EffLNS1P_9ScaleType4KindE0ELNS_15FloatRoundStyleE2ESJ_EENS1_15EpilogueDefaultEEEEEvvEEEEvNT_6ParamsE:
        /* <DEDUP_REMOVED lines=18> */
.L_x_1494:
[----:B------:R-:W-:Y:S05]  /*0120*/  BSYNC B0 ;  /* 0x0000000000007941 */ /* 0x000fea0003800000 */
.L_x_1493:
        /* <DEDUP_REMOVED lines=31> */
.L_x_1495:
        /* <DEDUP_REMOVED lines=84> */
.L_x_1496:
[----:B--2-4-:R-:W-:Y:S01]  /*0860*/  NOP ;  /* 0x0000000000007918 */ /* 0x014fe20000000000 */
.L_x_1497:
        /* <DEDUP_REMOVED lines=25> */
.L_x_1498:
[----:B------:R-:W-:Y:S06]  /*0a00*/  BAR.SYNC.DEFER_BLOCKING 0x0 ;  /* 0x0000000000007b1d */ /* 0x000fec0000010000 */
.L_x_1499:
        /* <DEDUP_REMOVED lines=29> */
.L_x_1502:
        /* <DEDUP_REMOVED lines=41> */
.L_x_1503:
        /* <DEDUP_REMOVED lines=15> */
.L_x_1501:
        /* <DEDUP_REMOVED lines=16> */
.L_x_1504:
[----:B------:R-:W-:Y:S02]  /*1060*/  ULDC.64 UR4, c[0x0][0x588] ;  /* 0x0001620000047ab9 */ /* 0x000fe40000000a00 */
[----:B------:R-:W-:-:S04]  /*1070*/  ISETP.NE.U32.AND P0, PT, RZ, UR4, PT ;  /* 0x00000004ff007c0c */ /* 0x000fc8000bf05070 */
[----:B------:R-:W-:-:S13]  /*1080*/  ISETP.NE.AND.EX P0, PT, RZ, UR5, PT, P0 ;  /* 0x00000005ff007c0c */ /* 0x000fda000bf05300 */
[----:B------:R-:W-:Y:S05]  /*1090*/  @!P0 BRA `(.L_x_1506) ;  /* 0x00000000000c8947 */ /* 0x000fea0003800000 */
[----:B------:R-:W0:Y:S02]  /*10a0*/  LDC.64 R4, c[0x0][0x588] ;  /* 0x00016200ff047b82 */ /* 0x000e240000000a00 */
[----:B0-----:R1:W5:Y:S01]  /*10b0*/  LDG.E R23, desc[UR38][R4.64] ;  /* 0x0000002604177981 */ /* 0x001362000c1e1900 */
[----:B------:R-:W-:Y:S05]  /*10c0*/  BRA `(.L_x_1505) ;  /* 0x0000000000087947 */ /* 0x000fea0003800000 */
.L_x_1506:
[----:B------:R-:W-:Y:S02]  /*10d0*/  ULDC UR4, c[0x0][0x580] ;  /* 0x0001600000047ab9 */ /* 0x000fe40000000800 */
[----:B------:R-:W-:-:S07]  /*10e0*/  IMAD.U32 R23, RZ, RZ, UR4 ;  /* 0x00000004ff177e24 */ /* 0x000fce000f8e00ff */
.L_x_1505:
        /* <DEDUP_REMOVED lines=11> */
.L_x_1507:
[----:B------:R-:W-:Y:S02]  /*11a0*/  ULDC.64 UR4, c[0x0][0x590] ;  /* 0x0001640000047ab9 */ /* 0x000fe40000000a00 */
[----:B------:R-:W-:-:S04]  /*11b0*/  ISETP.NE.U32.AND P0, PT, RZ, UR4, PT ;  /* 0x00000004ff007c0c */ /* 0x000fc8000bf05070 */
[----:B------:R-:W-:-:S13]  /*11c0*/  ISETP.NE.AND.EX P0, PT, RZ, UR5, PT, P0 ;  /* 0x00000005ff007c0c */ /* 0x000fda000bf05300 */
[----:B------:R-:W-:Y:S05]  /*11d0*/  @!P0 BRA `(.L_x_1509) ;  /* 0x00000000000c8947 */ /* 0x000fea0003800000 */
[----:B------:R-:W2:Y:S02]  /*11e0*/  LDC.64 R90, c[0x0][0x590] ;  /* 0x00016400ff5a7b82 */ /* 0x000ea40000000a00 */
[----:B--2---:R2:W5:Y:S01]  /*11f0*/  LDG.E R90, desc[UR38][R90.64] ;  /* 0x000000265a5a7981 */ /* 0x004562000c1e1900 */
[----:B------:R-:W-:Y:S05]  /*1200*/  BRA `(.L_x_1508) ;  /* 0x0000000000087947 */ /* 0x000fea0003800000 */
.L_x_1509:
[----:B------:R-:W-:Y:S02]  /*1210*/  ULDC UR4, c[0x0][0x584] ;  /* 0x0001610000047ab9 */ /* 0x000fe40000000800 */
[----:B------:R-:W-:-:S07]  /*1220*/  IMAD.U32 R90, RZ, RZ, UR4 ;  /* 0x00000004ff5a7e24 */ /* 0x000fce000f8e00ff */
.L_x_1508:
        /* <DEDUP_REMOVED lines=43> */
.L_x_1657:
        /* <DEDUP_REMOVED lines=32> */
.L_x_1510:
[----:B------:R-:W-:-:S13]  /*16e0*/  ISETP.NE.AND P0, PT, R102, 0x3, PT ;  /* 0x000000036600780c */ /* 0x000fda0003f05270 */
[----:B------:R-:W-:Y:S05]  /*16f0*/  @!P0 BRA `(.L_x_1511) ;  /* 0x0000000000048947 */ /* 0x000fea0003800000 */
[----:B------:R-:W-:Y:S01]  /*1700*/  BPT.TRAP 0x1 ;  /* 0x000000040000795c */ /* 0x000fe20000300000 */
.L_x_1511:
        /* <DEDUP_REMOVED lines=11> */
.L_x_1512:
[----:B------:R-:W-:-:S05]  /*17c0*/  IMAD.U32 R4, RZ, RZ, UR44 ;  /* 0x0000002cff047e24 */ /* 0x000fca000f8e00ff */
[----:B------:R-:W-:Y:S01]  /*17d0*/  ISETP.GE.AND P2, PT, R4, 0x1, PT ;  /* 0x000000010400780c */ /* 0x000fe20003f46270 */
[----:B-1----:R-:W-:-:S12]  /*17e0*/  @P1 BRA `(.L_x_1513) ;  /* 0x0000000000081947 */ /* 0x002fd80003800000 */
[----:B------:R-:W1:Y:S02]  /*17f0*/  SYNCS.PHASECHK.TRANS64.TRYWAIT P1, [R3+URZ], R0 ;  /* 0x00000000030075a7 */ /* 0x000e64000802017f */
[----:B-1----:R-:W-:Y:S05]  /*1800*/  @!P1 BRA `(.L_x_1514) ;  /* 0x00000068006c9947 */ /* 0x002fea0003800000 */
.L_x_1513:
        /* <DEDUP_REMOVED lines=45> */
.L_x_1522:
[----:B------:R-:W-:Y:S05]  /*1ae0*/  @!P0 BRA `(.L_x_1516) ;  /* 0x0000000000048947 */ /* 0x000fea0003800000 */
[----:B------:R-:W-:Y:S01]  /*1af0*/  BPT.TRAP 0x1 ;  /* 0x000000040000795c */ /* 0x000fe20000300000 */
.L_x_1516:
        /* <DEDUP_REMOVED lines=10> */
.L_x_1517:
[----:B-1----:R-:W-:Y:S05]  /*1ba0*/  @P1 BRA `(.L_x_1518) ;  /* 0x0000000000081947 */ /* 0x002fea0003800000 */
[----:B------:R-:W1:Y:S02]  /*1bb0*/  SYNCS.PHASECHK.TRANS64.TRYWAIT P1, [R5+URZ], R4 ;  /* 0x00000004050075a7 */ /* 0x000e64000802017f */
[----:B-1----:R-:W-:Y:S05]  /*1bc0*/  @!P1 BRA `(.L_x_1519) ;  /* 0x0000006400909947 */ /* 0x002fea0003800000 */
.L_x_1518:
        /* <DEDUP_REMOVED lines=32> */
.L_x_1520:
        /* <DEDUP_REMOVED lines=8> */
.L_x_1521:
        /* <DEDUP_REMOVED lines=11> */
.L_x_1515:
[----:B01----:R-:W0:Y:S02]  /*1f00*/  LDC R0, c[0x0][0x28c] ;  /* 0x0000a300ff007b82 */ /* 0x003e240000000800 */
[----:B0-----:R-:W-:-:S13]  /*1f10*/  ISETP.GE.AND P1, PT, R0, 0x1, PT ;  /* 0x000000010000780c */ /* 0x001fda0003f26270 */
[----:B------:R-:W-:Y:S05]  /*1f20*/  @!P1 BRA `(.L_x_1523) ;  /* 0x0000000000509947 */ /* 0x000fea0003800000 */
[----:B------:R-:W-:Y:S05]  /*1f30*/  @!P0 BRA `(.L_x_1524) ;  /* 0x0000000000048947 */ /* 0x000fea0003800000 */
[----:B------:R-:W-:Y:S01]  /*1f40*/  BPT.TRAP 0x1 ;  /* 0x000000040000795c */ /* 0x000fe20000300000 */
.L_x_1524:
        /* <DEDUP_REMOVED lines=15> */
.L_x_1526:
[----:B------:R-:W-:Y:S05]  /*2040*/  BSYNC B0 ;  /* 0x0000000000007941 */ /* 0x000fea0003800000 */
.L_x_1525:
[----:B------:R-:W-:Y:S05]  /*2050*/  @P1 BRA `(.L_x_1523) ;  /* 0x0000000000041947 */ /* 0x000fea0003800000 */
[----:B------:R-:W-:Y:S01]  /*2060*/  BPT.TRAP 0x1 ;  /* 0x000000040000795c */ /* 0x000fe20000300000 */
.L_x_1523:
        /* <DEDUP_REMOVED lines=76> */
.L_x_1530:
[----:B------:R-:W-:Y:S05]  /*2530*/  BSYNC B1 ;  /* 0x0000000000017941 */ /* 0x000fea0003800000 */
.L_x_1529:
        /* <DEDUP_REMOVED lines=33> */
.L_x_1532:
[----:B------:R-:W-:Y:S05]  /*2750*/  BSYNC B1 ;  /* 0x0000000000017941 */ /* 0x000fea0003800000 */
.L_x_1531:
        /* <DEDUP_REMOVED lines=10> */
.L_x_1534:
[----:B------:R-:W-:Y:S05]  /*2800*/  BSYNC B1 ;  /* 0x0000000000017941 */ /* 0x000fea0003800000 */
.L_x_1533:
        /* <DEDUP_REMOVED lines=10> */
.L_x_1536:
[----:B------:R-:W-:Y:S05]  /*28b0*/  BSYNC B1 ;  /* 0x0000000000017941 */ /* 0x000fea0003800000 */
.L_x_1535:
        /* <DEDUP_REMOVED lines=9> */
.L_x_1538:
[----:B------:R-:W-:Y:S05]  /*2950*/  BSYNC B1 ;  /* 0x0000000000017941 */ /* 0x000fea0003800000 */
.L_x_1537:
        /* <DEDUP_REMOVED lines=9> */
.L_x_1540:
[----:B------:R-:W-:Y:S05]  /*29f0*/  BSYNC B1 ;  /* 0x0000000000017941 */ /* 0x000fea0003800000 */
.L_x_1539:
        /* <DEDUP_REMOVED lines=10> */
.L_x_1542:
[----:B------:R-:W-:Y:S05]  /*2aa0*/  BSYNC B1 ;  /* 0x0000000000017941 */ /* 0x000fea0003800000 */
.L_x_1541:
        /* <DEDUP_REMOVED lines=10> */
.L_x_1544:
[----:B------:R-:W-:Y:S05]  /*2b50*/  BSYNC B1 ;  /* 0x0000000000017941 */ /* 0x000fea0003800000 */
.L_x_1543:
        /* <DEDUP_REMOVED lines=9> */
.L_x_1546:
[----:B------:R-:W-:Y:S05]  /*2bf0*/  BSYNC B1 ;  /* 0x0000000000017941 */ /* 0x000fea0003800000 */
.L_x_1545:
        /* <DEDUP_REMOVED lines=9> */
.L_x_1548:
[----:B------:R-:W-:Y:S05]  /*2c90*/  BSYNC B1 ;  /* 0x0000000000017941 */ /* 0x000fea0003800000 */
.L_x_1547:
        /* <DEDUP_REMOVED lines=10> */
.L_x_1550:
[----:B------:R-:W-:Y:S05]  /*2d40*/  BSYNC B1 ;  /* 0x0000000000017941 */ /* 0x000fea0003800000 */
.L_x_1549:
        /* <DEDUP_REMOVED lines=10> */
.L_x_1552:
[----:B------:R-:W-:Y:S05]  /*2df0*/  BSYNC B1 ;  /* 0x0000000000017941 */ /* 0x000fea0003800000 */
.L_x_1551:
        /* <DEDUP_REMOVED lines=9> */
.L_x_1554:
[----:B------:R-:W-:Y:S05]  /*2e90*/  BSYNC B1 ;  /* 0x0000000000017941 */ /* 0x000fea0003800000 */
.L_x_1553:
        /* <DEDUP_REMOVED lines=9> */
.L_x_1556:
[----:B------:R-:W-:Y:S05]  /*2f30*/  BSYNC B1 ;  /* 0x0000000000017941 */ /* 0x000fea0003800000 */
.L_x_1555:
        /* <DEDUP_REMOVED lines=10> */
.L_x_1558:
[----:B------:R-:W-:Y:S05]  /*2fe0*/  BSYNC B1 ;  /* 0x0000000000017941 */ /* 0x000fea0003800000 */
.L_x_1557:
        /* <DEDUP_REMOVED lines=10> */
.L_x_1560:
[----:B------:R-:W-:Y:S05]  /*3090*/  BSYNC B1 ;  /* 0x0000000000017941 */ /* 0x000fea0003800000 */
.L_x_1559:
        /* <DEDUP_REMOVED lines=9> */
.L_x_1562:
[----:B------:R-:W-:Y:S05]  /*3130*/  BSYNC B1 ;  /* 0x0000000000017941 */ /* 0x000fea0003800000 */
.L_x_1561:
        /* <DEDUP_REMOVED lines=9> */
.L_x_1564:
[----:B------:R-:W-:Y:S05]  /*31d0*/  BSYNC B1 ;  /* 0x0000000000017941 */ /* 0x000fea0003800000 */
.L_x_1563:
        /* <DEDUP_REMOVED lines=10> */
.L_x_1566:
[----:B------:R-:W-:Y:S05]  /*3280*/  BSYNC B1 ;  /* 0x0000000000017941 */ /* 0x000fea0003800000 */
.L_x_1565:
        /* <DEDUP_REMOVED lines=10> */
.L_x_1568:
[----:B------:R-:W-:Y:S05]  /*3330*/  BSYNC B1 ;  /* 0x0000000000017941 */ /* 0x000fea0003800000 */
.L_x_1567:
        /* <DEDUP_REMOVED lines=9> */
.L_x_1570:
[----:B------:R-:W-:Y:S05]  /*33d0*/  BSYNC B1 ;  /* 0x0000000000017941 */ /* 0x000fea0003800000 */
.L_x_1569:
        /* <DEDUP_REMOVED lines=9> */
.L_x_1572:
[----:B------:R-:W-:Y:S05]  /*3470*/  BSYNC B1 ;  /* 0x0000000000017941 */ /* 0x000fea0003800000 */
.L_x_1571:
        /* <DEDUP_REMOVED lines=10> */
.L_x_1574:
[----:B------:R-:W-:Y:S05]  /*3520*/  BSYNC B1 ;  /* 0x0000000000017941 */ /* 0x000fea0003800000 */
.L_x_1573:
        /* <DEDUP_REMOVED lines=10> */
.L_x_1576:
[----:B------:R-:W-:Y:S05]  /*35d0*/  BSYNC B1 ;  /* 0x0000000000017941 */ /* 0x000fea0003800000 */
.L_x_1575:
        /* <DEDUP_REMOVED lines=9> */
.L_x_1578:
[----:B------:R-:W-:Y:S05]  /*3670*/  BSYNC B1 ;  /* 0x0000000000017941 */ /* 0x000fea0003800000 */
.L_x_1577:
        /* <DEDUP_REMOVED lines=9> */
.L_x_1580:
[----:B------:R-:W-:Y:S05]  /*3710*/  BSYNC B1 ;  /* 0x0000000000017941 */ /* 0x000fea0003800000 */
.L_x_1579:
        /* <DEDUP_REMOVED lines=10> */
.L_x_1582:
[----:B------:R-:W-:Y:S05]  /*37c0*/  BSYNC B1 ;  /* 0x0000000000017941 */ /* 0x000fea0003800000 */
.L_x_1581:
        /* <DEDUP_REMOVED lines=10> */
.L_x_1584:
[----:B------:R-:W-:Y:S05]  /*3870*/  BSYNC B1 ;  /* 0x0000000000017941 */ /* 0x000fea0003800000 */
.L_x_1583:
        /* <DEDUP_REMOVED lines=9> */
.L_x_1586:
[----:B------:R-:W-:Y:S05]  /*3910*/  BSYNC B1 ;  /* 0x0000000000017941 */ /* 0x000fea0003800000 */
.L_x_1585:
        /* <DEDUP_REMOVED lines=9> */
.L_x_1588:
[----:B------:R-:W-:Y:S05]  /*39b0*/  BSYNC B1 ;  /* 0x0000000000017941 */ /* 0x000fea0003800000 */
.L_x_1587:
        /* <DEDUP_REMOVED lines=10> */
.L_x_1590:
[----:B------:R-:W-:Y:S05]  /*3a60*/  BSYNC B1 ;  /* 0x0000000000017941 */ /* 0x000fea0003800000 */
.L_x_1589:
        /* <DEDUP_REMOVED lines=10> */
.L_x_1592:
[----:B------:R-:W-:Y:S05]  /*3b10*/  BSYNC B1 ;  /* 0x0000000000017941 */ /* 0x000fea0003800000 */
.L_x_1591:
        /* <DEDUP_REMOVED lines=9> */
.L_x_1594:
[----:B------:R-:W-:Y:S05]  /*3bb0*/  BSYNC B1 ;  /* 0x0000000000017941 */ /* 0x000fea0003800000 */
.L_x_1593:
        /* <DEDUP_REMOVED lines=9> */
.L_x_1596:
[----:B------:R-:W-:Y:S05]  /*3c50*/  BSYNC B1 ;  /* 0x0000000000017941 */ /* 0x000fea0003800000 */
.L_x_1595:
        /* <DEDUP_REMOVED lines=10> */
.L_x_1598:
[----:B------:R-:W-:Y:S05]  /*3d00*/  BSYNC B1 ;  /* 0x0000000000017941 */ /* 0x000fea0003800000 */
.L_x_1597:
        /* <DEDUP_REMOVED lines=10> */
.L_x_1600:
[----:B------:R-:W-:Y:S05]  /*3db0*/  BSYNC B1 ;  /* 0x0000000000017941 */ /* 0x000fea0003800000 */
.L_x_1599:
        /* <DEDUP_REMOVED lines=9> */
.L_x_1602:
[----:B------:R-:W-:Y:S05]  /*3e50*/  BSYNC B1 ;  /* 0x0000000000017941 */ /* 0x000fea0003800000 */
.L_x_1601:
        /* <DEDUP_REMOVED lines=9> */
.L_x_1604:
[----:B------:R-:W-:Y:S05]  /*3ef0*/  BSYNC B1 ;  /* 0x0000000000017941 */ /* 0x000fea0003800000 */
.L_x_1603:
        /* <DEDUP_REMOVED lines=10> */
.L_x_1606:
[----:B------:R-:W-:Y:S05]  /*3fa0*/  BSYNC B1 ;  /* 0x0000000000017941 */ /* 0x000fea0003800000 */
.L_x_1605:
        /* <DEDUP_REMOVED lines=10> */
.L_x_1608:
[----:B------:R-:W-:Y:S05]  /*4050*/  BSYNC B1 ;  /* 0x0000000000017941 */ /* 0x000fea0003800000 */
.L_x_1607:
        /* <DEDUP_REMOVED lines=9> */
.L_x_1610:
[----:B------:R-:W-:Y:S05]  /*40f0*/  BSYNC B1 ;  /* 0x0000000000017941 */ /* 0x000fea0003800000 */
.L_x_1609:
        /* <DEDUP_REMOVED lines=9> */
.L_x_1612:
[----:B------:R-:W-:Y:S05]  /*4190*/  BSYNC B1 ;  /* 0x0000000000017941 */ /* 0x000fea0003800000 */
.L_x_1611:
        /* <DEDUP_REMOVED lines=10> */
.L_x_1614:
[----:B------:R-:W-:Y:S05]  /*4240*/  BSYNC B1 ;  /* 0x0000000000017941 */ /* 0x000fea0003800000 */
.L_x_1613:
        /* <DEDUP_REMOVED lines=10> */
.L_x_1616:
[----:B------:R-:W-:Y:S05]  /*42f0*/  BSYNC B1 ;  /* 0x0000000000017941 */ /* 0x000fea0003800000 */
.L_x_1615:
        /* <DEDUP_REMOVED lines=9> */
.L_x_1618:
[----:B------:R-:W-:Y:S05]  /*4390*/  BSYNC B1 ;  /* 0x0000000000017941 */ /* 0x000fea0003800000 */
.L_x_1617:
        /* <DEDUP_REMOVED lines=9> */
.L_x_1620:
[----:B------:R-:W-:Y:S05]  /*4430*/  BSYNC B1 ;  /* 0x0000000000017941 */ /* 0x000fea0003800000 */
.L_x_1619:
        /* <DEDUP_REMOVED lines=10> */
.L_x_1622:
[----:B------:R-:W-:Y:S05]  /*44e0*/  BSYNC B1 ;  /* 0x0000000000017941 */ /* 0x000fea0003800000 */
.L_x_1621:
        /* <DEDUP_REMOVED lines=10> */
.L_x_1624:
[----:B------:R-:W-:Y:S05]  /*4590*/  BSYNC B1 ;  /* 0x0000000000017941 */ /* 0x000fea0003800000 */
.L_x_1623:
        /* <DEDUP_REMOVED lines=9> */
.L_x_1626:
[----:B------:R-:W-:Y:S05]  /*4630*/  BSYNC B1 ;  /* 0x0000000000017941 */ /* 0x000fea0003800000 */
.L_x_1625:
        /* <DEDUP_REMOVED lines=9> */
.L_x_1628:
[----:B------:R-:W-:Y:S05]  /*46d0*/  BSYNC B1 ;  /* 0x0000000000017941 */ /* 0x000fea0003800000 */
.L_x_1627:
        /* <DEDUP_REMOVED lines=10> */
.L_x_1630:
[----:B------:R-:W-:Y:S05]  /*4780*/  BSYNC B1 ;  /* 0x0000000000017941 */ /* 0x000fea0003800000 */
.L_x_1629:
        /* <DEDUP_REMOVED lines=10> */
.L_x_1632:
[----:B------:R-:W-:Y:S05]  /*4830*/  BSYNC B1 ;  /* 0x0000000000017941 */ /* 0x000fea0003800000 */
.L_x_1631:
        /* <DEDUP_REMOVED lines=9> */
.L_x_1634:
[----:B------:R-:W-:Y:S05]  /*48d0*/  BSYNC B1 ;  /* 0x0000000000017941 */ /* 0x000fea0003800000 */
.L_x_1633:
        /* <DEDUP_REMOVED lines=9> */
.L_x_1636:
[----:B------:R-:W-:Y:S05]  /*4970*/  BSYNC B1 ;  /* 0x0000000000017941 */ /* 0x000fea0003800000 */
.L_x_1635:
        /* <DEDUP_REMOVED lines=10> */
.L_x_1638:
[----:B------:R-:W-:Y:S05]  /*4a20*/  BSYNC B1 ;  /* 0x0000000000017941 */ /* 0x000fea0003800000 */
.L_x_1637:
        /* <DEDUP_REMOVED lines=10> */
.L_x_1640:
[----:B------:R-:W-:Y:S05]  /*4ad0*/  BSYNC B1 ;  /* 0x0000000000017941 */ /* 0x000fea0003800000 */
.L_x_1639:
        /* <DEDUP_REMOVED lines=9> */
.L_x_1642:
[----:B------:R-:W-:Y:S05]  /*4b70*/  BSYNC B1 ;  /* 0x0000000000017941 */ /* 0x000fea0003800000 */
.L_x_1641:
        /* <DEDUP_REMOVED lines=9> */
.L_x_1644:
[----:B------:R-:W-:Y:S05]  /*4c10*/  BSYNC B1 ;  /* 0x0000000000017941 */ /* 0x000fea0003800000 */
.L_x_1643:
        /* <DEDUP_REMOVED lines=10> */
.L_x_1646:
[----:B------:R-:W-:Y:S05]  /*4cc0*/  BSYNC B1 ;  /* 0x0000000000017941 */ /* 0x000fea0003800000 */
.L_x_1645:
        /* <DEDUP_REMOVED lines=13> */
.L_x_1648:
[----:B------:R-:W-:Y:S05]  /*4da0*/  BSYNC B1 ;  /* 0x0000000000017941 */ /* 0x000fea0003800000 */
.L_x_1647:
        /* <DEDUP_REMOVED lines=9> */
.L_x_1650:
[----:B------:R-:W-:Y:S05]  /*4e40*/  BSYNC B1 ;  /* 0x0000000000017941 */ /* 0x000fea0003800000 */
.L_x_1649:
        /* <DEDUP_REMOVED lines=12> */
.L_x_1652:
[----:B------:R-:W-:Y:S05]  /*4f10*/  BSYNC B1 ;  /* 0x0000000000017941 */ /* 0x000fea0003800000 */
.L_x_1651:
[----:B------:R-:W-:Y:S05]  /*4f20*/  @!P0 BRA `(.L_x_1653) ;  /* 0x0000001000e88947 */ /* 0x000fea0003800000 */
[----:B-----5:R-:W-:-:S05]  /*4f30*/  HADD2.F32 R3, -RZ, R24.H0_H0 ;  /* 0x20000018ff037230 */ /* 0x020fca0000004100 */
[----:B0-----:R-:W-:-:S04]  /*4f40*/  FMUL R4, R3, R90 ;  /* 0x0000005a03047220 */ /* 0x001fc80000400000 */
[----:B------:R-:W-:-:S05]  /*4f50*/  FFMA R4, R87, R23, R4 ;  /* 0x0000001757047223 */ /* 0x000fca0000000004 */
[----:B------:R-:W-:-:S05]  /*4f60*/  F2FP.F16.F32.PACK_AB R4, RZ, R4 ;  /* 0x00000004ff04723e */ /* 0x000fca00000000ff */
[----:B------:R3:W-:Y:S01]  /*4f70*/  STG.E.U16 desc[UR38][R12.64+0xf2], R4 ;  /* 0x0000f2040c007986 */ /* 0x0007e2000c101526 */
[----:B------:R-:W-:Y:S05]  /*4f80*/  BRA `(.L_x_1653) ;  /* 0x0000001000d07947 */ /* 0x000fea0003800000 */
.L_x_1528:
        /* <DEDUP_REMOVED lines=308> */
.L_x_1653:
[----:B------:R-:W-:Y:S05]  /*62d0*/  BSYNC B0 ;  /* 0x0000000000007941 */ /* 0x000fea0003800000 */
.L_x_1527:
        /* <DEDUP_REMOVED lines=29> */
.L_x_1655:
        /* <DEDUP_REMOVED lines=48> */
.L_x_1656:
        /* <DEDUP_REMOVED lines=15> */
.L_x_1654:
        /* <DEDUP_REMOVED lines=9> */
.L_x_1500:
        /* <DEDUP_REMOVED lines=26> */
.L_x_1659:
        /* <DEDUP_REMOVED lines=40> */
.L_x_1660:
        /* <DEDUP_REMOVED lines=16> */
.L_x_1658:
        /* <DEDUP_REMOVED lines=44> */
.L_x_1672:
[----:B------:R-:W-:-:S03]  /*7110*/  UMOV UR4, 0xffffffff ;  /* 0xffffffff00047882 */ /* 0x000fc60000000000 */
[----:B------:R-:W-:Y:S05]  /*7120*/  BRA.DIV UR4, `(.L_x_1662) ;  /* 0x00000012044c7947 */ /* 0x000fea000b800000 */
[----:B------:R-:W-:-:S13]  /*7130*/  ELECT P6, URZ, PT ;  /* 0x00000000003f782f */ /* 0x000fda00038c0000 */
.L_x_1686:
        /* <DEDUP_REMOVED lines=11> */
[----:B------:R-:W-:-:S02]  /*71f0*/  IMAD.MOV.U32 R6, RZ, RZ, R13 ;  /* 0x000000ffff067224 */ /* 0x000fc400078e000d */
[----:B------:R-:W-:Y:S02]  /*7200*/  IMAD.SHL.U32 R15, R12, 0x40, RZ ;  /* 0x000000400c0f7824 */ /* 0x000fe400078e00ff */
[----:B------:R-:W-:-:S07]  /*7210*/  VIADD R24, R19, 0x40 ;  /* 0x0000004013187836 */ /* 0x000fce0000000000 */
.L_x_1667:
        /* <DEDUP_REMOVED lines=9> */
.L_x_1687:
[----:B0-----:R-:W-:Y:S01]  /*72b0*/  PRMT R12, R10, 0x9910, RZ ;  /* 0x000099100a0c7816 */ /* 0x001fe200000000ff */
[----:B------:R0:W-:Y:S03]  /*72c0*/  @!P1 SYNCS.ARRIVE.TRANS64 RZ, [R21+URZ], R14 ;  /* 0x0000000e15ff99a7 */ /* 0x0001e6000800003f */
[----:B------:R-:W-:-:S13]  /*72d0*/  ISETP.NE.AND P0, PT, R12, 0x2, PT ;  /* 0x000000020c00780c */ /* 0x000fda0003f05270 */
[----:B0-----:R-:W-:Y:S05]  /*72e0*/  @P0 BRA `(.L_x_1666) ;  /* 0x0000000000040947 */ /* 0x001fea0003800000 */
[----:B------:R-:W-:Y:S01]  /*72f0*/  BPT.TRAP 0x1 ;  /* 0x000000040000795c */ /* 0x000fe20000300000 */
.L_x_1666:
        /* <DEDUP_REMOVED lines=16> */
[----:B------:R-:W-:Y:S01]  /*7400*/  ISETP.GT.AND P1, PT, R4, 0x1, PT ;  /* 0x000000010400780c */ /* 0x000fe20003f24270 */
[----:B------:R-:W-:Y:S01]  /*7410*/  ULEA UR9, UR34, UR8, 0xc ;  /* 0x0000000822097291 */ /* 0x000fe2000f8e603f */
[----:B------:R-:W-:Y:S01]  /*7420*/  VIADD R6, R6, 0x1 ;  /* 0x0000000106067836 */ /* 0x000fe20000000000 */
        /* <DEDUP_REMOVED lines=8> */
[----:B------:R-:W-:-:S02]  /*74b0*/  UIADD3 UR16, UR8, 0x1c180, URZ ;  /* 0x0001c18008107890 */ /* 0x000fc4000fffe03f */
        /* <DEDUP_REMOVED lines=8> */
[----:B------:R0:W-:Y:S01]  /*7540*/  UTMALDG.3D.MULTICAST [UR24], [UR6], UR29, desc[UR4] ;  /* 0x00000418060073b4 */ /* 0x0001e2000801181d */
[----:B------:R-:W-:Y:S01]  /*7550*/  UMOV UR12, UR28 ;  /* 0x0000001c000c7c82 */ /* 0x000fe20008000000 */
[----:B------:R-:W-:-:S02]  /*7560*/  LOP3.LUT R5, R5, R12, RZ, 0x3c, !PT ;  /* 0x0000000c05057212 */ /* 0x000fc400078e3cff */
[----:B------:R-:W-:Y:S01]  /*7570*/  SEL R6, R6, RZ, P0 ;  /* 0x000000ff06067207 */ /* 0x000fe20000000000 */
[----:B------:R0:W-:Y:S01]  /*7580*/  UTMALDG.3D.MULTICAST [UR16], [UR32], UR38, desc[UR4] ;  /* 0x00000410200073b4 */ /* 0x0001e20008011826 */
[----:B------:R0:W-:Y:S02]  /*7590*/  UTMALDG.3D.MULTICAST [UR8], [UR32], UR38, desc[UR4] ;  /* 0x00000408200073b4 */ /* 0x0001e40008011826 */
[----:B0-----:R-:W-:Y:S05]  /*75a0*/  @P1 BRA `(.L_x_1667) ;  /* 0xfffffffc001c1947 */ /* 0x001fea000383ffff */
.L_x_1664:
[----:B------:R-:W-:Y:S05]  /*75b0*/  BSYNC B1 ;  /* 0x0000000000017941 */ /* 0x000fea0003800000 */
.L_x_1663:
        /* <DEDUP_REMOVED lines=52> */
.L_x_1670:
        /* <DEDUP_REMOVED lines=42> */
.L_x_1671:
        /* <DEDUP_REMOVED lines=19> */
.L_x_1669:
[----:B------:R-:W-:Y:S05]  /*7cd0*/  BSYNC B1 ;  /* 0x0000000000017941 */ /* 0x000fea0003800000 */
.L_x_1668:
[----:B------:R-:W-:-:S13]  /*7ce0*/  LOP3.LUT P0, RZ, R4, 0xff, RZ, 0xc0, !PT ;  /* 0x000000ff04ff7812 */ /* 0x000fda000780c0ff */
[----:B------:R-:W-:Y:S05]  /*7cf0*/  @P0 BRA `(.L_x_1672) ;  /* 0xfffffff400040947 */ /* 0x000fea000383ffff */
[----:B------:R-:W-:Y:S05]  /*7d00*/  BSYNC B0 ;  /* 0x0000000000007941 */ /* 0x000fea0003800000 */
.L_x_1661:
[----:B------:R-:W-:-:S03]  /*7d10*/  UMOV UR4, 0xffffffff ;  /* 0xffffffff00047882 */ /* 0x000fc60000000000 */
[----:B------:R-:W-:Y:S05]  /*7d20*/  BRA.DIV UR4, `(.L_x_1673) ;  /* 0x0000000604807947 */ /* 0x000fea000b800000 */
[----:B------:R-:W-:-:S13]  /*7d30*/  ELECT P6, URZ, PT ;  /* 0x00000000003f782f */ /* 0x000fda00038c0000 */
.L_x_1690:
[----:B------:R-:W-:Y:S04]  /*7d40*/  BSSY B0, `(.L_x_1674) ;  /* 0x0000046000007945 */ /* 0x000fe80003800000 */
[----:B------:R-:W-:Y:S05]  /*7d50*/  @!P6 BRA `(.L_x_1675) ;  /* 0x000000040010e947 */ /* 0x000fea0003800000 */
[----:B------:R-:W-:-:S04]  /*7d60*/  LOP3.LUT R18, R18, 0x2, RZ, 0xfc, !PT ;  /* 0x0000000212127812 */ /* 0x000fc800078efcff */
[----:B------:R-:W-:-:S13]  /*7d70*/  ISETP.NE.AND P0, PT, R18, 0x3, PT ;  /* 0x000000031200780c */ /* 0x000fda0003f05270 */
[----:B------:R-:W-:Y:S05]  /*7d80*/  @!P0 BRA `(.L_x_1676) ;  /* 0x0000000000048947 */ /* 0x000fea0003800000 */
[----:B------:R-:W-:Y:S01]  /*7d90*/  BPT.TRAP 0x1 ;  /* 0x000000040000795c */ /* 0x000fe20000300000 */
.L_x_1676:
        /* <DEDUP_REMOVED lines=15> */
.L_x_1691:
        /* <DEDUP_REMOVED lines=9> */
.L_x_1692:
        /* <DEDUP_REMOVED lines=9> */
.L_x_1693:
        /* <DEDUP_REMOVED lines=9> */
.L_x_1694:
        /* <DEDUP_REMOVED lines=9> */
.L_x_1695:
[----:B------:R-:W1:Y:S01]  /*80d0*/  SYNCS.PHASECHK.TRANS64.TRYWAIT P0, [R6+URZ], R5 ;  /* 0x00000005060075a7 */ /* 0x000e62000800017f */
[----:B------:R-:W-:-:S05]  /*80e0*/  VIADD R2, R7, 0x1 ;  /* 0x0000000107027836 */ /* 0x000fca0000000000 */
[----:B------:R-:W-:-:S04]  /*80f0*/  ISETP.NE.AND P1, PT, R2, 0x7, PT ;  /* 0x000000070200780c */ /* 0x000fc80003f25270 */
[----:B0-----:R-:W-:Y:S02]  /*8100*/  SEL R4, RZ, 0x1, P1 ;  /* 0x00000001ff047807 */ /* 0x001fe40000800000 */
[----:B------:R-:W-:Y:S02]  /*8110*/  SEL R3, R2, RZ, P1 ;  /* 0x000000ff02037207 */ /* 0x000fe40000800000 */
[----:B------:R-:W-:Y:S01]  /*8120*/  LOP3.LUT R4, R11, R4, RZ, 0x3c, !PT ;  /* 0x000000040b047212 */ /* 0x000fe200078e3cff */
[----:B-1----:R-:W-:Y:S06]  /*8130*/  @!P0 BRA `(.L_x_1682) ;  /* 0x0000000400008947 */ /* 0x002fec0003800000 */
.L_x_1696:
[----:B------:R-:W-:Y:S01]  /*8140*/  IMAD R3, R3, 0x8, R0 ;  /* 0x0000000803037824 */ /* 0x000fe200078e0200 */
[----:B------:R-:W-:-:S07]  /*8150*/  SHF.L.U32 R0, R4, 0x1f, RZ ;  /* 0x0000001f04007819 */ /* 0x000fce00000006ff */
.L_x_1683:
[----:B-1----:R1:W2:Y:S02]  /*8160*/  SYNCS.PHASECHK.TRANS64.TRYWAIT P0, [R3+URZ], R0 ;  /* 0x00000000030075a7 */ /* 0x0022a4000800017f */
[----:B--2---:R-:W-:Y:S05]  /*8170*/  @!P0 NANOSLEEP.SYNCS 0x989680 ;  /* 0x009896800000895d */ /* 0x004fea0003900000 */
[----:B------:R-:W2:Y:S02]  /*8180*/  @!P0 SYNCS.PHASECHK.TRANS64 P0, [R3+URZ], R0 ;  /* 0x00000000030085a7 */ /* 0x000ea4000800007f */
[----:B--2---:R-:W-:Y:S05]  /*8190*/  @!P0 BRA `(.L_x_1683) ;  /* 0xfffffffc00f08947 */ /* 0x004fea000383ffff */
.L_x_1675:
[----:B------:R-:W-:Y:S05]  /*81a0*/  BSYNC B0 ;  /* 0x0000000000007941 */ /* 0x000fea0003800000 */
.L_x_1674:
[----:B------:R-:W-:Y:S05]  /*81b0*/  EXIT ;  /* 0x000000000000794d */ /* 0x000fea0003800000 */
.L_x_1514:
[----:B-1----:R1:W2:Y:S02]  /*81c0*/  SYNCS.PHASECHK.TRANS64.TRYWAIT P1, [R3+URZ], R0 ;  /* 0x00000000030075a7 */ /* 0x0022a4000802017f */
[----:B--2---:R-:W-:Y:S05]  /*81d0*/  @!P1 NANOSLEEP.SYNCS 0x989680 ;  /* 0x009896800000995d */ /* 0x004fea0003900000 */
[----:B------:R-:W2:Y:S02]  /*81e0*/  @!P1 SYNCS.PHASECHK.TRANS64 P1, [R3+URZ], R0 ;  /* 0x00000000030095a7 */ /* 0x000ea4000802007f */
[----:B--2---:R-:W-:Y:S05]  /*81f0*/  @!P1 BRA `(.L_x_1514) ;  /* 0xfffffffc00f09947 */ /* 0x004fea000383ffff */
[----:B------:R-:W-:Y:S05]  /*8200*/  BRA `(.L_x_1513) ;  /* 0xffffff9400807947 */ /* 0x000fea000383ffff */
.L_x_1519:
[----:B-1----:R1:W2:Y:S02]  /*8210*/  SYNCS.PHASECHK.TRANS64.TRYWAIT P1, [R5+URZ], R4 ;  /* 0x00000004050075a7 */ /* 0x0022a4000802017f */
[----:B--2---:R-:W-:Y:S05]  /*8220*/  @!P1 NANOSLEEP.SYNCS 0x989680 ;  /* 0x009896800000995d */ /* 0x004fea0003900000 */
[----:B------:R-:W2:Y:S02]  /*8230*/  @!P1 SYNCS.PHASECHK.TRANS64 P1, [R5+URZ], R4 ;  /* 0x00000004050095a7 */ /* 0x000ea4000802007f */
[----:B--2---:R-:W-:Y:S05]  /*8240*/  @!P1 BRA `(.L_x_1519) ;  /* 0xfffffffc00f09947 */ /* 0x004fea000383ffff */
[----:B------:R-:W-:Y:S05]  /*8250*/  BRA `(.L_x_1518) ;  /* 0xffffff98005c7947 */ /* 0x000fea000383ffff */
.L_x_1662:
[----:B------:R-:W-:Y:S01]  /*8260*/  BSSY B1, `(.L_x_1684) ;  /* 0x0000006000017945 */ /* 0x000fe20003800000 */
[----:B------:R-:W-:-:S07]  /*8270*/  IMAD.MOV.U32 R15, RZ, RZ, -0x1 ;  /* 0xffffffffff0f7424 */ /* 0x000fce00078e00ff */
[----:B------:R-:W-:Y:S05]  /*8280*/  WARPSYNC.COLLECTIVE R15, `(.L_x_1685) ;  /* 0x000000000f0c7348 */ /* 0x000fea0003c00000 */
[----:B------:R-:W-:Y:S02]  /*8290*/  ELECT P6, UR62, PT ;  /* 0x00000000003e782f */ /* 0x000fe400038c0000 */
[----:B------:R-:W-:Y:S01]  /*82a0*/  MOV R14, UR62 ;  /* 0x0000003e000e7c02 */ /* 0x000fe20008000f00 */
[----:B------:R-:W-:Y:S10]  /*82b0*/  ENDCOLLECTIVE ;  /* 0x000000000000791b */ /* 0x000ff40003800000 */
.L_x_1685:
[----:B------:R-:W-:Y:S05]  /*82c0*/  BSYNC B1 ;  /* 0x0000000000017941 */ /* 0x000fea0003800000 */
.L_x_1684:
[----:B------:R-:W-:Y:S05]  /*82d0*/  BRA `(.L_x_1686) ;  /* 0xffffffec00987947 */ /* 0x000fea000383ffff */
.L_x_1665:
[----:B0-----:R0:W1:Y:S02]  /*82e0*/  SYNCS.PHASECHK.TRANS64.TRYWAIT P0, [R21+URZ+0x38], R12 ;  /* 0x0000380c150075a7 */ /* 0x001064000800017f */
[----:B-1----:R-:W-:Y:S05]  /*82f0*/  @!P0 NANOSLEEP.SYNCS 0x989680 ;  /* 0x009896800000895d */ /* 0x002fea0003900000 */
[----:B------:R-:W1:Y:S02]  /*8300*/  @!P0 SYNCS.PHASECHK.TRANS64 P0, [R21+URZ+0x38], R12 ;  /* 0x0000380c150085a7 */ /* 0x000e64000800007f */
[----:B-1----:R-:W-:Y:S05]  /*8310*/  @!P0 BRA `(.L_x_1665) ;  /* 0xfffffffc00f08947 */ /* 0x002fea000383ffff */
[----:B------:R-:W-:Y:S05]  /*8320*/  BRA `(.L_x_1687) ;  /* 0xffffffec00e07947 */ /* 0x000fea000383ffff */
.L_x_1673:
[----:B------:R-:W-:Y:S01]  /*8330*/  BSSY B0, `(.L_x_1688) ;  /* 0x0000006000007945 */ /* 0x000fe20003800000 */
[----:B------:R-:W-:-:S07]  /*8340*/  IMAD.MOV.U32 R15, RZ, RZ, -0x1 ;  /* 0xffffffffff0f7424 */ /* 0x000fce00078e00ff */
[----:B------:R-:W-:Y:S05]  /*8350*/  WARPSYNC.COLLECTIVE R15, `(.L_x_1689) ;  /* 0x000000000f0c7348 */ /* 0x000fea0003c00000 */
[----:B------:R-:W-:Y:S02]  /*8360*/  ELECT P6, UR62, PT ;  /* 0x00000000003e782f */ /* 0x000fe400038c0000 */
[----:B------:R-:W-:Y:S01]  /*8370*/  MOV R14, UR62 ;  /* 0x0000003e000e7c02 */ /* 0x000fe20008000f00 */
[----:B------:R-:W-:Y:S10]  /*8380*/  ENDCOLLECTIVE ;  /* 0x000000000000791b */ /* 0x000ff40003800000 */
.L_x_1689:
[----:B------:R-:W-:Y:S05]  /*8390*/  BSYNC B0 ;  /* 0x0000000000007941 */ /* 0x000fea0003800000 */
.L_x_1688:
[----:B------:R-:W-:Y:S05]  /*83a0*/  BRA `(.L_x_1690) ;  /* 0xfffffff800647947 */ /* 0x000fea000383ffff */
.L_x_1677:
[----:B0-----:R0:W1:Y:S02]  /*83b0*/  SYNCS.PHASECHK.TRANS64.TRYWAIT P0, [R7+URZ], R4 ;  /* 0x00000004070075a7 */ /* 0x001064000800017f */
[----:B-1----:R-:W-:Y:S05]  /*83c0*/  @!P0 NANOSLEEP.SYNCS 0x989680 ;  /* 0x009896800000895d */ /* 0x002fea0003900000 */
[----:B------:R-:W1:Y:S02]  /*83d0*/  @!P0 SYNCS.PHASECHK.TRANS64 P0, [R7+URZ], R4 ;  /* 0x00000004070085a7 */ /* 0x000e64000800007f */
[----:B-1----:R-:W-:Y:S05]  /*83e0*/  @!P0 BRA `(.L_x_1677) ;  /* 0xfffffffc00f08947 */ /* 0x002fea000383ffff */
[----:B------:R-:W-:Y:S05]  /*83f0*/  BRA `(.L_x_1691) ;  /* 0xfffffff800a47947 */ /* 0x000fea000383ffff */
.L_x_1678:
[----:B0-----:R0:W1:Y:S02]  /*8400*/  SYNCS.PHASECHK.TRANS64.TRYWAIT P0, [R8+URZ], R5 ;  /* 0x00000005080075a7 */ /* 0x001064000800017f */
[----:B-1----:R-:W-:Y:S05]  /*8410*/  @!P0 NANOSLEEP.SYNCS 0x989680 ;  /* 0x009896800000895d */ /* 0x002fea0003900000 */
[----:B------:R-:W1:Y:S02]  /*8420*/  @!P0 SYNCS.PHASECHK.TRANS64 P0, [R8+URZ], R5 ;  /* 0x00000005080085a7 */ /* 0x000e64000800007f */
[----:B-1----:R-:W-:Y:S05]  /*8430*/  @!P0 BRA `(.L_x_1678) ;  /* 0xfffffffc00f08947 */ /* 0x002fea000383ffff */
[----:B------:R-:W-:Y:S05]  /*8440*/  BRA `(.L_x_1692) ;  /* 0xfffffff800b47947 */ /* 0x000fea000383ffff */
.L_x_1679:
[----:B0-----:R0:W1:Y:S02]  /*8450*/  SYNCS.PHASECHK.TRANS64.TRYWAIT P0, [R9+URZ], R4 ;  /* 0x00000004090075a7 */ /* 0x001064000800017f */
[----:B-1----:R-:W-:Y:S05]  /*8460*/  @!P0 NANOSLEEP.SYNCS 0x989680 ;  /* 0x009896800000895d */ /* 0x002fea0003900000 */
[----:B------:R-:W1:Y:S02]  /*8470*/  @!P0 SYNCS.PHASECHK.TRANS64 P0, [R9+URZ], R4 ;  /* 0x00000004090085a7 */ /* 0x000e64000800007f */
[----:B-1----:R-:W-:Y:S05]  /*8480*/  @!P0 BRA `(.L_x_1679) ;  /* 0xfffffffc00f08947 */ /* 0x002fea000383ffff */
[----:B------:R-:W-:Y:S05]  /*8490*/  BRA `(.L_x_1693) ;  /* 0xfffffff800c47947 */ /* 0x000fea000383ffff */
.L_x_1680:
[----:B0-----:R0:W1:Y:S02]  /*84a0*/  SYNCS.PHASECHK.TRANS64.TRYWAIT P0, [R8+URZ], R5 ;  /* 0x00000005080075a7 */ /* 0x001064000800017f */
[----:B-1----:R-:W-:Y:S05]  /*84b0*/  @!P0 NANOSLEEP.SYNCS 0x989680 ;  /* 0x009896800000895d */ /* 0x002fea0003900000 */
[----:B------:R-:W1:Y:S02]  /*84c0*/  @!P0 SYNCS.PHASECHK.TRANS64 P0, [R8+URZ], R5 ;  /* 0x00000005080085a7 */ /* 0x000e64000800007f */
[----:B-1----:R-:W-:Y:S05]  /*84d0*/  @!P0 BRA `(.L_x_1680) ;  /* 0xfffffffc00f08947 */ /* 0x002fea000383ffff */
[----:B------:R-:W-:Y:S05]  /*84e0*/  BRA `(.L_x_1694) ;  /* 0xfffffff800d47947 */ /* 0x000fea000383ffff */
.L_x_1681:
[----:B0-----:R0:W1:Y:S02]  /*84f0*/  SYNCS.PHASECHK.TRANS64.TRYWAIT P0, [R9+URZ], R4 ;  /* 0x00000004090075a7 */ /* 0x001064000800017f */
[----:B-1----:R-:W-:Y:S05]  /*8500*/  @!P0 NANOSLEEP.SYNCS 0x989680 ;  /* 0x009896800000895d */ /* 0x002fea0003900000 */
[----:B------:R-:W1:Y:S02]  /*8510*/  @!P0 SYNCS.PHASECHK.TRANS64 P0, [R9+URZ], R4 ;  /* 0x00000004090085a7 */ /* 0x000e64000800007f */
[----:B-1----:R-:W-:Y:S05]  /*8520*/  @!P0 BRA `(.L_x_1681) ;  /* 0xfffffffc00f08947 */ /* 0x002fea000383ffff */
[----:B------:R-:W-:Y:S05]  /*8530*/  BRA `(.L_x_1695) ;  /* 0xfffffff800e47947 */ /* 0x000fea000383ffff */
.L_x_1682:
[----:B0-----:R0:W1:Y:S02]  /*8540*/  SYNCS.PHASECHK.TRANS64.TRYWAIT P0, [R6+URZ], R5 ;  /* 0x00000005060075a7 */ /* 0x001064000800017f */
[----:B-1----:R-:W-:Y:S05]  /*8550*/  @!P0 NANOSLEEP.SYNCS 0x989680 ;  /* 0x009896800000895d */ /* 0x002fea0003900000 */
[----:B------:R-:W1:Y:S02]  /*8560*/  @!P0 SYNCS.PHASECHK.TRANS64 P0, [R6+URZ], R5 ;  /* 0x00000005060085a7 */ /* 0x000e64000800007f */
[----:B-1----:R-:W-:Y:S05]  /*8570*/  @!P0 BRA `(.L_x_1682) ;  /* 0xfffffffc00f08947 */ /* 0x002fea000383ffff */
[----:B------:R-:W-:Y:S05]  /*8580*/  BRA `(.L_x_1696) ;  /* 0xfffffff800ec7947 */ /* 0x000fea000383ffff */
.L_x_1697:
        /* <DEDUP_REMOVED lines=15> */
.L_x_1912:


//--------------------- .text._ZN7cutlass13device_kernelINS_4gemm6kernel13GemmUniversalIN4cute5tupleIJNS5_IJNS4_1CILi16EEEiEEENS5_IJiEEENS5_IJiNS6_ILi8EEEEEES9_EEENS1_10collective13CollectiveMmaINS1_34MainloopSm90TmaGmmaWarpSpecializedILi7ENS5_IJNS6_ILi2EEESG_NS6_ILi1EEEEEENS1_35KernelTmaWarpSpecializedCooperativeEEENS5_IJNS5_IJS7_SA_EEENS5_IJNS6_ILi128EEEEEENS5_IJNS6_ILi64EEEEEEEEENS_6half_tENS5_IJNS5_IJiiEEENS5_IJSH_iEEES9_EEESR_NS5_IJNS5_IJSH_EEESS_S9_EEENS4_8TiledMMAINS4_8MMA_AtomIJNS4_4SM904GMMA26MMA_64x128x16_F32F16F16_SSILNS10_5MajorE0ELS12_1ELNS10_7ScaleInE1ELS13_1EEEEEENS4_6LayoutINS5_IJSG_SH_SH_EEENS5_IJSH_NS6_ILi0EEES18_EEEEENS5_IJNS4_10UnderscoreES1B_S1B_EEEEENS4_23SM90_TMA_LOAD_MULTICASTENS4_14ComposedLayoutINS4_7SwizzleILi3ELi4ELi3EEENS4_18smem_ptr_flag_bitsILi16EEENS16_INS5_IJSA_SO_EEENS5_IJSO_SH_EEEEEEEvNS4_8identityES1E_NS1F_IS1H_S1J_NS16_INS5_IJSO_SA_EEENS5_IJSH_SO_EEEEEEEvS1O_EENS_8epilogue10collective6detail29Sm90TmaWarpSpecializedAdapterINS1V_15DefaultEpilogueISR_NS5_IJSS_SV_S9_EEES1Z_NS1U_6thread17LinearCombinationISR_Li1EffLNS20_9ScaleType4KindE0ELNS_15FloatRoundStyleE2ESR_EENS1_15EpilogueDefaultEEEEEvvEEEEvNT_6ParamsE --------------------------
	.section	.text._ZN7cutlass13device_kernelINS_4gemm6kernel13GemmUniversalIN4cute5tupleIJNS5_IJNS4_1CILi16EEEiEEENS5_IJiEEENS5_IJiNS6_ILi8EEEEEES9_EEENS1_10collective13CollectiveMmaINS1_34MainloopSm90TmaGmmaWarpSpecializedILi7ENS5_IJNS6_ILi2EEESG_NS6_ILi1EEEEEENS1_35KernelTmaWarpSpecializedCooperativeEEENS5_IJNS5_IJS7_SA_EEENS5_IJNS6_ILi128EEEEEENS5_IJNS6_ILi64EEEEEEEEENS_6half_tENS5_IJNS5_IJiiEEENS5_IJSH_iEEES9_EEESR_NS5_IJNS5_IJSH_EEESS_S9_EEENS4_8TiledMMAINS4_8MMA_AtomIJNS4_4SM904GMMA26MMA_64x128x16_F32F16F16_SSILNS10_5MajorE0ELS12_1ELNS10_7ScaleInE1ELS13_1EEEEEENS4_6LayoutINS5_IJSG_SH_SH_EEENS5_IJSH_NS6_ILi0EEES18_EEEEENS5_IJNS4_10UnderscoreES1B_S1B_EEEEENS4_23SM90_TMA_LOAD_MULTICASTENS4_14ComposedLayoutINS4_7SwizzleILi3ELi4ELi3EEENS4_18smem_ptr_flag_bitsILi16EEENS16_INS5_IJSA_SO_EEENS5_IJSO_SH_EEEEEEEvNS4_8identityES1E_NS1F_IS1H_S1J_NS16_INS5_IJSO_SA_EEENS5_IJSH_SO_EEEEEEEvS1O_EENS_8epilogue10collective6detail29Sm90TmaWarpSpecializedAdapterINS1V_15DefaultEpilogueISR_NS5_IJSS_SV_S9_EEES1Z_NS1U_6thread17LinearCombinationISR_Li1EffLNS20_9ScaleType4KindE0ELNS_15FloatRoundStyleE2ESR_EENS1_15EpilogueDefaultEEEEEvvEEEEvNT_6ParamsE,"ax",@progbits
	.align	128
.text._ZN7cutlass13device_kernelINS_4gemm6kernel13GemmUniversalIN4cute5tupleIJNS5_IJNS4_1CILi16EEEiEEENS5_IJiEEENS5_IJiNS6_ILi8EEEEEES9_EEENS1_10collective13CollectiveMmaINS1_34MainloopSm90TmaGmmaWarpSpecializedILi7ENS5_IJNS6_ILi2EEESG_NS6_ILi1EEEEEENS1_35KernelTmaWarpSpecializedCooperativeEEENS5_IJNS5_IJS7_SA_EEENS5_IJNS6_ILi128EEEEEENS5_IJNS6_ILi64EEEEEEEEENS_6half_tENS5_IJNS5_IJiiEEENS5_IJSH_iEEES9_EEESR_NS5_IJNS5_IJSH_EEESS_S9_EEENS4_8TiledMMAINS4_8MMA_AtomIJNS4_4SM904GMMA26MMA_64x128x16_F32F16F16_SSILNS10_5MajorE0ELS12_1ELNS10_7ScaleInE1ELS13_1EEEEEENS4_6LayoutINS5_IJSG_SH_SH_EEENS5_IJSH_NS6_ILi0EEES18_EEEEENS5_IJNS4_10UnderscoreES1B_S1B_EEEEENS4_23SM90_TMA_LOAD_MULTICASTENS4_14ComposedLayoutINS4_7SwizzleILi3ELi4ELi3EEENS4_18smem_ptr_flag_bitsILi16EEENS16_INS5_IJSA_SO_EEENS5_IJSO_SH_EEEEEEEvNS4_8identityES1E_NS1F_IS1H_S1J_NS16_INS5_IJSO_SA_EEENS5_IJSH_SO_EEEEEEEvS1O_EENS_8epilogue10collective6detail29Sm90TmaWarpSpecializedAdapterINS1V_15DefaultEpilogueISR_NS5_IJSS_SV_S9_EEES1Z_NS1U_6thread17LinearCombinationISR_Li1EffLNS20_9ScaleType4KindE0ELNS_15FloatRoundStyleE2ESR_EENS1_15EpilogueDefaultEEEEEvvEEEEvNT_6ParamsE:
        .type           _ZN7cutlass13device_kernelINS_4gemm6kernel13GemmUniversalIN4cute5tupleIJNS5_IJNS4_1CILi16EEEiEEENS5_IJiEEENS5_IJiNS6_ILi8EEEEEES9_EEENS1_10collective13CollectiveMmaINS1_34MainloopSm90TmaGmmaWarpSpecializedILi7ENS5_IJNS6_ILi2EEESG_NS6_ILi1EEEEEENS1_35KernelTmaWarpSpecializedCooperativeEEENS5_IJNS5_IJS7_SA_EEENS5_IJNS6_ILi128EEEEEENS5_IJNS6_ILi64EEEEEEEEENS_6half_tENS5_IJNS5_IJiiEEENS5_IJSH_iEEES9_EEESR_NS5_IJNS5_IJSH_EEESS_S9_EEENS4_8TiledMMAINS4_8MMA_AtomIJNS4_4SM904GMMA26MMA_64x128x16_F32F16F16_SSILNS10_5MajorE0ELS12_1ELNS10_7ScaleInE1ELS13_1EEEEEENS4_6LayoutINS5_IJSG_SH_SH_EEENS5_IJSH_NS6_ILi0EEES18_EEEEENS5_IJNS4_10UnderscoreES1B_S1B_EEEEENS4_23SM90_TMA_LOAD_MULTICASTENS4_14ComposedLayoutINS4_7SwizzleILi3ELi4ELi3EEENS4_18smem_ptr_flag_bitsILi16EEENS16_INS5_IJSA_SO_EEENS5_IJSO_SH_EEEEEEEvNS4_8identityES1E_NS1F_IS1H_S1J_NS16_INS5_IJSO_SA_EEENS5_IJSH_SO_EEEEEEEvS1O_EENS_8epilogue10collective6detail29Sm90TmaWarpSpecializedAdapterINS1V_15DefaultEpilogueISR_NS5_IJSS_SV_S9_EEES1Z_NS1U_6thread17LinearCombinationISR_Li1EffLNS20_9ScaleType4KindE0ELNS_15FloatRoundStyleE2ESR_EENS1_15EpilogueDefaultEEEEEvvEEEEvNT_6ParamsE,@function
        .size           _ZN7cutlass13device_kernelINS_4gemm6kernel13GemmUniversalIN4cute5tupleIJNS5_IJNS4_1CILi16EEEiEEENS5_IJiEEENS5_IJiNS6_ILi8EEEEEES9_EEENS1_10collective13CollectiveMmaINS1_34MainloopSm90TmaGmmaWarpSpecializedILi7ENS5_IJNS6_ILi2EEESG_NS6_ILi1EEEEEENS1_35KernelTmaWarpSpecializedCooperativeEEENS5_IJNS5_IJS7_SA_EEENS5_IJNS6_ILi128EEEEEENS5_IJNS6_ILi64EEEEEEEEENS_6half_tENS5_IJNS5_IJiiEEENS5_IJSH_iEEES9_EEESR_NS5_IJNS5_IJSH_EEESS_S9_EEENS4_8TiledMMAINS4_8MMA_AtomIJNS4_4SM904GMMA26MMA_64x128x16_F32F16F16_SSILNS10_5MajorE0ELS12_1ELNS10_7ScaleInE1ELS13_1EEEEEENS4_6LayoutINS5_IJSG_SH_SH_EEENS5_IJSH_NS6_ILi0EEES18_EEEEENS5_IJNS4_10UnderscoreES1B_S1B_EEEEENS4_23SM90_TMA_LOAD_MULTICASTENS4_14ComposedLayoutINS4_7SwizzleILi3ELi4ELi3EEENS4_18smem_ptr_flag_bitsILi16EEENS16_INS5_IJSA_SO_EEENS5_IJSO_SH_EEEEEEEvNS4_8identityES1E_NS1F_IS1H_S1J_NS16_INS5_IJSO_SA_EEENS5_IJSH_SO_EEEEEEEvS1O_EENS_8epilogue10collective6detail29Sm90TmaWarpSpecializedAdapterINS1V_15DefaultEpilogueISR_NS5_IJSS_SV_S9_EEES1Z_NS1U_6thread17LinearCombinationISR_Li1EffLNS20_9ScaleType4KindE0ELNS_15FloatRoundStyleE2ESR_EENS1_15EpilogueDefaultEEEEEvvEEEEvNT_6ParamsE,(.L_x_1913 - _ZN7cutlass13device_kernelINS_4gemm6kernel13GemmUniversalIN4cute5tupleIJNS5_IJNS4_1CILi16EEEiEEENS5_IJiEEENS5_IJiNS6_ILi8EEEEEES9_EEENS1_10collective13CollectiveMmaINS1_34MainloopSm90TmaGmmaWarpSpecializedILi7ENS5_IJNS6_ILi2EEESG_NS6_ILi1EEEEEENS1_35KernelTmaWarpSpecializedCooperativeEEENS5_IJNS5_IJS7_SA_EEENS5_IJNS6_ILi128EEEEEENS5_IJNS6_ILi64EEEEEEEEENS_6half_tENS5_IJNS5_IJiiEEENS5_IJSH_iEEES9_EEESR_NS5_IJNS5_IJSH_EEESS_S9_EEENS4_8TiledMMAINS4_8MMA_AtomIJNS4_4SM904GMMA26MMA_64x128x16_F32F16F16_SSILNS10_5MajorE0ELS12_1ELNS10_7ScaleInE1ELS13_1EEEEEENS4_6LayoutINS5_IJSG_SH_SH_EEENS5_IJSH_NS6_ILi0EEES18_EEEEENS5_IJNS4_10UnderscoreES1B_S1B_EEEEENS4_23SM90_TMA_LOAD_MULTICASTENS4_14ComposedLayoutINS4_7SwizzleILi3ELi4ELi3EEENS4_18smem_ptr_flag_bitsILi16EEENS16_INS5_IJSA_SO_EEENS5_IJSO_SH_EEEEEEEvNS4_8identityES1E_NS1F_IS1H_S1J_NS16_INS5_IJSO_SA_EEENS5_IJSH_SO_EEEEEEEvS1O_EENS_8epilogue10collective6detail29Sm90TmaWarpSpecializedAdapterINS1V_15DefaultEpilogueISR_NS5_IJSS_SV_S9_EEES1Z_NS1U_6thread17LinearCombinationISR_Li1EffLNS20_9ScaleType4KindE0ELNS_15FloatRoundStyleE2ESR_EENS1_15EpilogueDefaultEEEEEvvEEEEvNT_6ParamsE)
        .other          _ZN7cutlass13device_kernelINS_4gemm6kernel13GemmUniversalIN4cute5tupleIJNS5_IJNS4_1CILi16EEEiEEENS5_IJiEEENS5_IJiNS6_ILi8EEEEEES9_EEENS1_10collective13CollectiveMmaINS1_34MainloopSm90TmaGmmaWarpSpecializedILi7ENS5_IJNS6_ILi2EEESG_NS6_ILi1EEEEEENS1_35KernelTmaWarpSpecializedCooperativeEEENS5_IJNS5_IJS7_SA_EEENS5_IJNS6_ILi128EEEEEENS5_IJNS6_ILi64EEEEEEEEENS_6half_tENS5_IJNS5_IJiiEEENS5_IJSH_iEEES9_EEESR_NS5_IJNS5_IJSH_EEESS_S9_EEENS4_8TiledMMAINS4_8MMA_AtomIJNS4_4SM904GMMA26MMA_64x128x16_F32F16F16_SSILNS10_5MajorE0ELS12_1ELNS10_7ScaleInE1ELS13_1EEEEEENS4_6LayoutINS5_IJSG_SH_SH_EEENS5_IJSH_NS6_ILi0EEES18_EEEEENS5_IJNS4_10UnderscoreES1B_S1B_EEEEENS4_23SM90_TMA_LOAD_MULTICASTENS4_14ComposedLayoutINS4_7SwizzleILi3ELi4ELi3EEENS4_18smem_ptr_flag_bitsILi16EEENS16_INS5_IJSA_SO_EEENS5_IJSO_SH_EEEEEEEvNS4_8identityES1E_NS1F_IS1H_S1J_NS16_INS5_IJSO_SA_EEENS5_IJSH_SO_EEEEEEEvS1O_EENS_8epilogue10collective6detail29Sm90TmaWarpSpecializedAdapterINS1V_15DefaultEpilogueISR_NS5_IJSS_SV_S9_EEES1Z_NS1U_6thread17LinearCombinationISR_Li1EffLNS20_9ScaleType4KindE0ELNS_15FloatRoundStyleE2ESR_EENS1_15EpilogueDefaultEEEEEvvEEEEvNT_6ParamsE,@"STO_CUDA_ENTRY STV_DEFAULT"
_ZN7cutlass13device_kernelINS_4gemm6kernel13GemmUniversalIN4cute5tupleIJNS5_IJNS4_1CILi16EEEiEEENS5_IJiEEENS5_IJiNS6_ILi8EEEEEES9_EEENS1_10collective13CollectiveMmaINS1_34MainloopSm90TmaGmmaWarpSpecializedILi7ENS5_IJNS6_ILi2EEESG_NS6_ILi1EEEEEENS1_35KernelTmaWarpSpecializedCooperativeEEENS5_IJNS5_IJS7_SA_EEENS5_IJNS6_ILi128EEEEEENS5_IJNS6_ILi64EEEEEEEEENS_6half_tENS5_IJNS5_IJiiEEENS5_IJSH_iEEES9_EEESR_NS5_IJNS5_IJSH_EEESS_S9_EEENS4_8TiledMMAINS4_8MMA_AtomIJNS4_4SM904GMMA26MMA_64x128x16_F32F16F16_SSILNS10_5MajorE0ELS12_1ELNS10_7ScaleInE1ELS13_1EEEEEENS4_6LayoutINS5_IJSG_SH_SH_EEENS5_IJSH_NS6_ILi0EEES18_EEEEENS5_IJNS4_10UnderscoreES1B_S1B_EEEEENS4_23SM90_TMA_LOAD_MULTICASTENS4_14ComposedLayoutINS4_7SwizzleILi3ELi4ELi3EEENS4_18smem_ptr_flag_bitsILi16EEENS16_INS5_IJSA_SO_EEENS5_IJSO_SH_EEEEEEEvNS4_8identityES1E_NS1F_IS1H_S1J_NS16_INS5_IJSO_SA_EEENS5_IJSH_SO_EEEEEEEvS1O_EENS_8epilogue10collective6detail29Sm90TmaWarpSpecializedAdapterINS1V_15DefaultEpilogueISR_NS5_IJSS_SV_S9_EEES1Z_NS1U_6thread17LinearCombinationISR_Li1EffLNS20_9ScaleType4KindE0ELNS_15FloatRoundStyleE2ESR_EENS1_15EpilogueDefaultEEEEEvvEEEEvNT_6ParamsE:
        /* <DEDUP_REMOVED lines=24> */
.L_x_1699:
[----:B------:R-:W-:Y:S05]  /*0180*/  BSYNC B0 ;  /* 0x0000000000007941 */ /* 0x000fea0003800000 */
.L_x_1698:
        /* <DEDUP_REMOVED lines=39> */
.L_x_1700:
        /* <DEDUP_REMOVED lines=74> */
.L_x_1701:
[----:B--234-:R-:W-:Y:S01]  /*08a0*/  NOP ;  /* 0x0000000000007918 */ /* 0x01cfe20000000000 */
.L_x_1702:
        /* <DEDUP_REMOVED lines=42> */
.L_x_1703:
[----:B------:R-:W-:Y:S06]  /*0b50*/  BAR.SYNC.DEFER_BLOCKING 0x0 ;  /* 0x0000000000007b1d */ /* 0x000fec0000010000 */
.L_x_1704:
        /* <DEDUP_REMOVED lines=32> */
.L_x_1707:
        /* <DEDUP_REMOVED lines=48> */
.L_x_1708:
        /* <DEDUP_REMOVED lines=14> */
.L_x_1706:
        /* <DEDUP_REMOVED lines=16> */
.L_x_1709:
[----:B------:R-:W-:Y:S02]  /*1240*/  ULDC.64 UR4, c[0x0][0x588] ;  /* 0x0001620000047ab9 */ /* 0x000fe40000000a00 */
[----:B------:R-:W-:-:S04]  /*1250*/  ISETP.NE.U32.AND P0, PT, RZ, UR4, PT ;  /* 0x00000004ff007c0c */ /* 0x000fc8000bf05070 */
[----:B------:R-:W-:-:S13]  /*1260*/  ISETP.NE.AND.EX P0, PT, RZ, UR5, PT, P0 ;  /* 0x00000005ff007c0c */ /* 0x000fda000bf05300 */
[----:B------:R-:W-:Y:S05]  /*1270*/  @!P0 BRA `(.L_x_1711) ;  /* 0x00000000000c8947 */ /* 0x000fea0003800000 */
[----:B------:R-:W0:Y:S02]  /*1280*/  LDC.64 R4, c[0x0][0x588] ;  /* 0x00016200ff047b82 */ /* 0x000e240000000a00 */
[----:B0-----:R1:W5:Y:S01]  /*1290*/  LDG.E R19, desc[UR52][R4.64] ;  /* 0x0000003404137981 */ /* 0x001362000c1e1900 */
[----:B------:R-:W-:Y:S05]  /*12a0*/  BRA `(.L_x_1710) ;  /* 0x0000000000087947 */ /* 0x000fea0003800000 */
.L_x_1711:
[----:B------:R-:W-:Y:S02]  /*12b0*/  ULDC UR4, c[0x0][0x580] ;  /* 0x0001600000047ab9 */ /* 0x000fe40000000800 */
[----:B------:R-:W-:-:S07]  /*12c0*/  IMAD.U32 R19, RZ, RZ, UR4 ;  /* 0x00000004ff137e24 */ /* 0x000fce000f8e00ff */
.L_x_1710:
        /* <DEDUP_REMOVED lines=11> */
.L_x_1712:
[----:B------:R-:W-:Y:S02]  /*1380*/  ULDC.64 UR4, c[0x0][0x590] ;  /* 0x0001640000047ab9 */ /* 0x000fe40000000a00 */
[----:B------:R-:W-:-:S04]  /*1390*/  ISETP.NE.U32.AND P0, PT, RZ, UR4, PT ;  /* 0x00000004ff007c0c */ /* 0x000fc8000bf05070 */
[----:B------:R-:W-:-:S13]  /*13a0*/  ISETP.NE.AND.EX P0, PT, RZ, UR5, PT, P0 ;  /* 0x00000005ff007c0c */ /* 0x000fda000bf05300 */
[----:B------:R-:W-:Y:S05]  /*13b0*/  @!P0 BRA `(.L_x_1714) ;  /* 0x00000000000c8947 */ /* 0x000fea0003800000 */
[----:B------:R-:W2:Y:S02]  /*13c0*/  LDC.64 R22, c[0x0][0x590] ;  /* 0x00016400ff167b82 */ /* 0x000ea40000000a00 */
[----:B--2---:R2:W5:Y:S01]  /*13d0*/  LDG.E R22, desc[UR52][R22.64] ;  /* 0x0000003416167981 */ /* 0x004562000c1e1900 */
[----:B------:R-:W-:Y:S05]  /*13e0*/  BRA `(.L_x_1713) ;  /* 0x0000000000087947 */ /* 0x000fea0003800000 */
.L_x_1714:
[----:B------:R-:W-:Y:S02]  /*13f0*/  ULDC UR4, c[0x0][0x584] ;  /* 0x0001610000047ab9 */ /* 0x000fe40000000800 */
[----:B------:R-:W-:-:S07]  /*1400*/  IMAD.U32 R22, RZ, RZ, UR4 ;  /* 0x00000004ff167e24 */ /* 0x000fce000f8e00ff */
.L_x_1713:
[----:B------:R-:W-:-:S13]  /*1410*/  LOP3.LUT P0, RZ, R6, 0xff, RZ, 0xc0, !PT ;  /* 0x000000ff06ff7812 */ /* 0x000fda000780c0ff */
[----:B------:R-:W-:Y:S05]  /*1420*/  @!P0 EXIT ;  /* 0x000000000000894d */ /* 0x000fea0003800000 */
[----:B------:R-:W2:Y:S01]  /*1430*/  LDC.64 R90, c[0x0][0x5c8] ;  /* 0x00017200ff5a7b82 */ /* 0x000ea20000000a00 */
[----:B01----:R-:W-:Y:S01]  /*1440*/  IMAD.SHL.U32 R5, R3, 0x4, RZ ;  /* 0x0000000403057824 */ /* 0x003fe200078e00ff */
[----:B------:R-:W-:Y:S01]  /*1450*/  SHF.R.U32.HI R4, RZ, 0x2, R9 ;  /* 0x00000002ff047819 */ /* 0x000fe20000011609 */
[C---:B------:R-:W-:Y:S01]  /*1460*/  IMAD.SHL.U32 R3, R9.reuse, 0x2, RZ ;  /* 0x0000000209037824 */ /* 0x040fe200078e00ff */
[----:B------:R-:W-:Y:S01]  /*1470*/  LOP3.LUT R89, R9, 0x3, RZ, 0xc0, !PT ;  /* 0x0000000309597812 */ /* 0x000fe200078ec0ff */
[----:B------:R-:W-:Y:S01]  /*1480*/  USHF.L.U32 UR45, UR39, 0x3, URZ ;  /* 0x00000003272d7899 */ /* 0x000fe2000800063f */
[----:B------:R-:W-:Y:S01]  /*1490*/  LOP3.LUT R5, R5, 0x4, RZ, 0xc0, !PT ;  /* 0x0000000405057812 */ /* 0x000fe200078ec0ff */
[----:B------:R-:W-:Y:S01]  /*14a0*/  ULOP3.LUT UR46, UR41, 0x1, URZ, 0xfc, !UPT ;  /* 0x00000001292e7892 */ /* 0x000fe2000f8efc3f */
[----:B------:R-:W0:Y:S01]  /*14b0*/  LDC.64 R6, c[0x0][0x5b0] ;  /* 0x00016c00ff067b82 */ /* 0x000e220000000a00 */
[----:B------:R-:W-:Y:S01]  /*14c0*/  LOP3.LUT R3, R3, 0x6, RZ, 0xc0, !PT ;  /* 0x0000000603037812 */ /* 0x000fe200078ec0ff */
[----:B------:R-:W-:Y:S01]  /*14d0*/  UISETP.LT.AND UP0, UPT, UR45, 0x1, UPT ;  /* 0x000000012d00788c */ /* 0x000fe2000bf01270 */
[----:B------:R-:W-:Y:S01]  /*14e0*/  LOP3.LUT R4, R4, 0x7, RZ, 0xc0, !PT ;  /* 0x0000000704047812 */ /* 0x000fe200078ec0ff */
[----:B------:R-:W-:Y:S01]  /*14f0*/  UMOV UR36, URZ ;  /* 0x0000003f00247c82 */ /* 0x000fe20008000000 */
[----:B------:R-:W-:Y:S01]  /*1500*/  LEA.HI R0, R0, R5, RZ, 0x1b ;  /* 0x0000000500007211 */ /* 0x000fe200078fd8ff */
[----:B------:R-:W-:Y:S01]  /*1510*/  USEL UR47, UR45, 0x1, UP0 ;  /* 0x000000012d2f7887 */ /* 0x000fe20008000000 */
[----:B------:R-:W-:Y:S01]  /*1520*/  IADD3 R93, -R4, 0x10, RZ ;  /* 0x00000010045d7810 */ /* 0x000fe20007ffe1ff */
[----:B------:R-:W1:Y:S01]  /*1530*/  LDC R8, c[0x0][0x288] ;  /* 0x0000a200ff087b82 */ /* 0x000e620000000800 */
[----:B------:R-:W-:Y:S01]  /*1540*/  LOP3.LUT R92, R9, 0x80, RZ, 0xc0, !PT ;  /* 0x00000080095c7812 */ /* 0x000fe200078ec0ff */
[----:B------:R-:W-:Y:S01]  /*1550*/  UIADD3 UR47, UR45, -UR47, URZ ;  /* 0x8000002f2d2f7290 */ /* 0x000fe2000fffe03f */
[----:B------:R-:W-:-:S02]  /*1560*/  UMOV UR37, URZ ;  /* 0x0000003f00257c82 */ /* 0x000fc40008000000 */
[----:B------:R-:W-:Y:S01]  /*1570*/  SHF.R.U32.HI R92, RZ, 0x7, R92 ;  /* 0x00000007ff5c7819 */ /* 0x000fe2000001165c */
[----:B--2---:R-:W-:Y:S02]  /*1580*/  IMAD R23, R4, R90, R3 ;  /* 0x0000005a04177224 */ /* 0x004fe400078e0203 */
[----:B------:R-:W-:Y:S02]  /*1590*/  IMAD.SHL.U32 R90, R90, 0x8, RZ ;  /* 0x000000085a5a7824 */ /* 0x000fe400078e00ff */
[----:B------:R-:W-:Y:S02]  /*15a0*/  IMAD R23, R0, R91, R23 ;  /* 0x0000005b00177224 */ /* 0x000fe400078e0217 */
[----:B------:R-:W-:Y:S01]  /*15b0*/  VIADD R94, R90, 0x8 ;  /* 0x000000085a5e7836 */ /* 0x000fe20000000000 */
[----:B------:R-:W-:Y:S01]  /*15c0*/  SHF.R.S32.HI R95, RZ, 0x1f, R90 ;  /* 0x0000001fff5f7819 */ /* 0x000fe2000001145a */
[----:B0-----:R-:W-:Y:S02]  /*15d0*/  IMAD.SHL.U32 R91, R6, 0x8, RZ ;  /* 0x00000008065b7824 */ /* 0x001fe400078e00ff */
[----:B------:R-:W-:Y:S01]  /*15e0*/  IMAD R88, R4, R6, R3 ;  /* 0x0000000604587224 */ /* 0x000fe200078e0203 */
[----:B------:R-:W-:Y:S01]  /*15f0*/  SHF.R.S32.HI R139, RZ, 0x1f, R94 ;  /* 0x0000001fff8b7819 */ /* 0x000fe2000001145e */
[----:B------:R-:W-:-:S02]  /*1600*/  VIADD R125, R91, 0x49 ;  /* 0x000000495b7d7836 */ /* 0x000fc40000000000 */
[C---:B------:R-:W-:Y:S02]  /*1610*/  VIADD R126, R91.reuse, 0x50 ;  /* 0x000000505b7e7836 */ /* 0x040fe40000000000 */
        /* <DEDUP_REMOVED lines=12> */
[----:B------:R-:W-:Y:S01]  /*16e0*/  SHF.L.U64.HI R173, R126, 0x1, R173 ;  /* 0x000000017ead7819 */ /* 0x000fe200000102ad */
        /* <DEDUP_REMOVED lines=10> */
[----:B-1----:R-:W-:Y:S01]  /*1790*/  IMAD R89, R89, -0x2, R8 ;  /* 0xfffffffe59597824 */ /* 0x002fe200078e0208 */
        /* <DEDUP_REMOVED lines=73> */
.L_x_1864:
        /* <DEDUP_REMOVED lines=32> */
.L_x_1715:
[----:B------:R-:W-:-:S05]  /*1e30*/  IMAD.U32 R0, RZ, RZ, UR46 ;  /* 0x0000002eff007e24 */ /* 0x000fca000f8e00ff */
[----:B------:R-:W-:-:S13]  /*1e40*/  ISETP.NE.AND P0, PT, R0, 0x3, PT ;  /* 0x000000030000780c */ /* 0x000fda0003f05270 */
[----:B------:R-:W-:Y:S05]  /*1e50*/  @!P0 BRA `(.L_x_1716) ;  /* 0x0000000000048947 */ /* 0x000fea0003800000 */
[----:B------:R-:W-:Y:S01]  /*1e60*/  BPT.TRAP 0x1 ;  /* 0x000000040000795c */ /* 0x000fe20000300000 */
.L_x_1716:
        /* <DEDUP_REMOVED lines=11> */
.L_x_1717:
[----:B------:R-:W-:-:S05]  /*1f20*/  IMAD.U32 R4, RZ, RZ, UR47 ;  /* 0x0000002fff047e24 */ /* 0x000fca000f8e00ff */
[----:B------:R-:W-:Y:S01]  /*1f30*/  ISETP.GE.AND P2, PT, R4, 0x1, PT ;  /* 0x000000010400780c */ /* 0x000fe20003f46270 */
[----:B-1----:R-:W-:-:S12]  /*1f40*/  @P1 BRA `(.L_x_1718) ;  /* 0x0000000000081947 */ /* 0x002fd80003800000 */
[----:B------:R-:W1:Y:S02]  /*1f50*/  SYNCS.PHASECHK.TRANS64.TRYWAIT P1, [R3+URZ], R0 ;  /* 0x00000000030075a7 */ /* 0x000e64000802017f */
[----:B-1----:R-:W-:Y:S05]  /*1f60*/  @!P1 BRA `(.L_x_1719) ;  /* 0x0000007400009947 */ /* 0x002fea0003800000 */
.L_x_1718:
        /* <DEDUP_REMOVED lines=45> */
.L_x_1727:
[----:B------:R-:W-:Y:S05]  /*2240*/  @!P0 BRA `(.L_x_1721) ;  /* 0x0000000000048947 */ /* 0x000fea0003800000 */
[----:B------:R-:W-:Y:S01]  /*2250*/  BPT.TRAP 0x1 ;  /* 0x000000040000795c */ /* 0x000fe20000300000 */
.L_x_1721:
        /* <DEDUP_REMOVED lines=10> */
.L_x_1722:
[----:B-1----:R-:W-:Y:S05]  /*2300*/  @P1 BRA `(.L_x_1723) ;  /* 0x0000000000081947 */ /* 0x002fea0003800000 */
[----:B------:R-:W1:Y:S02]  /*2310*/  SYNCS.PHASECHK.TRANS64.TRYWAIT P1, [R4+URZ], R3 ;  /* 0x00000003040075a7 */ /* 0x000e64000802017f */
[----:B-1----:R-:W-:Y:S05]  /*2320*/  @!P1 BRA `(.L_x_1724) ;  /* 0x0000007000249947 */ /* 0x002fea0003800000 */
.L_x_1723:
        /* <DEDUP_REMOVED lines=32> */
.L_x_1725:
        /* <DEDUP_REMOVED lines=10> */
.L_x_1726:
        /* <DEDUP_REMOVED lines=11> */
.L_x_1720:
[----:B------:R-:W-:Y:S02]  /*2680*/  ULDC UR7, c[0x0][0x28c] ;  /* 0x0000a30000077ab9 */ /* 0x000fe40000000800 */
[----:B------:R-:W-:-:S06]  /*2690*/  UISETP.GE.AND UP0, UPT, UR7, 0x1, UPT ;  /* 0x000000010700788c */ /* 0x000fcc000bf06270 */
[----:B------:R-:W-:-:S13]  /*26a0*/  PLOP3.LUT P1, PT, PT, PT, UP0, 0x80, 0x0 ;  /* 0x000000000000781c */ /* 0x000fda0003f2f008 */
[----:B------:R-:W-:Y:S05]  /*26b0*/  @!P1 BRA `(.L_x_1728) ;  /* 0x0000000000549947 */ /* 0x000fea0003800000 */
[----:B------:R-:W-:Y:S05]  /*26c0*/  @!P0 BRA `(.L_x_1729) ;  /* 0x0000000000048947 */ /* 0x000fea0003800000 */
[----:B------:R-:W-:Y:S01]  /*26d0*/  BPT.TRAP 0x1 ;  /* 0x000000040000795c */ /* 0x000fe20000300000 */
.L_x_1729:
        /* <DEDUP_REMOVED lines=14> */
.L_x_1731:
[----:B------:R-:W-:Y:S05]  /*27c0*/  BSYNC B0 ;  /* 0x0000000000007941 */ /* 0x000fea0003800000 */
.L_x_1730:
[----:B------:R-:W-:-:S06]  /*27d0*/  UISETP.GT.U32.AND UP0, UPT, UR41, 0x1, UPT ;  /* 0x000000012900788c */ /* 0x000fcc000bf04070 */
[----:B------:R-:W-:-:S13]  /*27e0*/  PLOP3.LUT P0, PT, PT, PT, UP0, 0x80, 0x0 ;  /* 0x000000000000781c */ /* 0x000fda0003f0f008 */
[----:B------:R-:W-:Y:S05]  /*27f0*/  @P0 BRA `(.L_x_1728) ;  /* 0x0000000000040947 */ /* 0x000fea0003800000 */
[----:B------:R-:W-:Y:S01]  /*2800*/  BPT.TRAP 0x1 ;  /* 0x000000040000795c */ /* 0x000fe20000300000 */
.L_x_1728:
[----:B------:R-:W-:Y:S01]  /*2810*/  USHF.L.U32 UR43, UR43, 0x7, URZ ;  /* 0x000000072b2b7899 */ /* 0x000fe2000800063f */
[----:B------:R-:W-:Y:S01]  /*2820*/  ULDC UR13, c[0x0][0x288] ;  /* 0x0000a200000d7ab9 */ /* 0x000fe20000000800 */
[----:B------:R-:W-:Y:S02]  /*2830*/  USHF.L.U32 UR11, UR49, 0x3, URZ ;  /* 0x00000003310b7899 */ /* 0x000fe4000800063f */
[----:B------:R-:W-:Y:S02]  /*2840*/  UISETP.GE.AND UP0, UPT, UR43, UR13, UPT ;  /* 0x0000000d2b00728c */ /* 0x000fe4000bf06270 */
[----:B------:R-:W-:Y:S01]  /*2850*/  UIADD3 UR37, UR45, UR37, URZ ;  /* 0x000000252d257290 */ /* 0x000fe2000fffe03f */
[----:B------:R-:W-:Y:S01]  /*2860*/  ULDC UR8, c[0x0][0x5cc] ;  /* 0x0001730000087ab9 */ /* 0x000fe20000000800 */
[----:B------:R-:W-:Y:S01]  /*2870*/  ULDC UR12, c[0x0][0x284] ;  /* 0x0000a100000c7ab9 */ /* 0x000fe20000000800 */
[----:B------:R-:W-:Y:S02]  /*2880*/  USHF.L.U32 UR8, UR8, 0x3, URZ ;  /* 0x0000000308087899 */ /* 0x000fe4000800063f */
[----:B------:R-:W-:-:S02]  /*2890*/  UISETP.GE.OR UP0, UPT, UR11, UR12, UP0 ;  /* 0x0000000c0b00728c */ /* 0x000fc40008706670 */
[----:B------:R-:W-:Y:S02]  /*28a0*/  UIADD3 UR6, UR7, 0x7e, URZ ;  /* 0x0000007e07067890 */ /* 0x000fe4000fffe03f */
[----:B------:R-:W-:Y:S02]  /*28b0*/  UISETP.GT.U32.AND UP1, UPT, UR37, 0x6, UPT ;  /* 0x000000062500788c */ /* 0x000fe4000bf24070 */
[----:B------:R-:W-:Y:S01]  /*28c0*/  UIMAD.WIDE.U32 UR4, UR37, 0x24924925, URZ ;  /* 0x24924925250478a5 */ /* 0x000fe2000f8e003f */
[----:B------:R-:W-:Y:S01]  /*28d0*/  PLOP3.LUT P1, PT, PT, PT, UP0, 0x80, 0x0 ;  /* 0x000000000000781c */ /* 0x000fe20003f2f008 */
[----:B------:R-:W-:Y:S01]  /*28e0*/  UIMAD UR8, UR8, UR49, UR43 ;  /* 0x00000031080872a4 */ /* 0x000fe2000f8e022b */
[----:B------:R-:W-:Y:S01]  /*28f0*/  ULDC UR10, c[0x0][0x5d0] ;  /* 0x00017400000a7ab9 */ /* 0x000fe20000000800 */
[----:B------:R-:W-:Y:S02]  /*2900*/  UISETP.LT.U32.AND UP1, UPT, UR6, 0x7f, UP1 ;  /* 0x0000007f0600788c */ /* 0x000fe40008f21070 */
[----:B------:R-:W-:-:S02]  /*2910*/  UIADD3 UR4, UR37, -UR5, URZ ;  /* 0x8000000525047290 */ /* 0x000fc4000fffe03f */
[----:B------:R-:W-:Y:S01]  /*2920*/  UISETP.GE.U32.AND UP2, UPT, UR6, 0x7f, UPT ;  /* 0x0000007f0600788c */ /* 0x000fe2000bf46070 */
[----:B------:R-:W-:Y:S01]  /*2930*/  ULDC UR7, c[0x0][0x5b4] ;  /* 0x00016d0000077ab9 */ /* 0x000fe20000000800 */
[----:B------:R-:W-:Y:S02]  /*2940*/  UIMAD UR8, UR44, UR10, UR8 ;  /* 0x0000000a2c0872a4 */ /* 0x000fe4000f8e0208 */
[----:B------:R-:W-:Y:S02]  /*2950*/  USHF.L.U32 UR7, UR7, 0x3, URZ ;  /* 0x0000000307077899 */ /* 0x000fe4000800063f */
[----:B------:R-:W-:Y:S02]  /*2960*/  USEL UR6, URZ, 0x1, !UP1 ;  /* 0x000000013f067887 */ /* 0x000fe4000c800000 */
[----:B------:R-:W-:Y:S01]  /*2970*/  ULEA.HI UR4, UR4, UR5, URZ, 0x1f ;  /* 0x0000000504047291 */ /* 0x000fe2000f8ff83f */
[----:B------:R-:W-:Y:S01]  /*2980*/  IADD3 R8, P0, R23, UR8, RZ ;  /* 0x0000000817087c10 */ /* 0x000fe2000ff1e0ff */
[----:B------:R-:W-:-:S02]  /*2990*/  USHF.R.S32.HI UR5, URZ, 0x1f, UR8 ;  /* 0x0000001f3f057899 */ /* 0x000fc40008011408 */
[----:B------:R-:W-:Y:S02]  /*29a0*/  UIMAD UR7, UR7, UR49, UR43 ;  /* 0x00000031070772a4 */ /* 0x000fe4000f8e022b */
[----:B------:R-:W-:Y:S02]  /*29b0*/  ULOP3.LUT UR36, UR36, UR6, URZ, 0x3c, !UPT ;  /* 0x0000000624247292 */ /* 0x000fe4000f8e3c3f */
[----:B------:R-:W-:Y:S01]  /*29c0*/  USHF.R.U32.HI UR4, URZ, 0x2, UR4 ;  /* 0x000000023f047899 */ /* 0x000fe20008011604 */
[----:B------:R-:W-:Y:S01]  /*29d0*/  LEA.HI.X.SX32 R9, R23, UR5, 0x1, P0 ;  /* 0x0000000517097c11 */ /* 0x000fe200080f0eff */
[----:B------:R-:W-:Y:S01]  /*29e0*/  ULDC UR9, c[0x0][0x5b8] ;  /* 0x00016e0000097ab9 */ /* 0x000fe20000000800 */
[----:B------:R-:W-:Y:S01]  /*29f0*/  UMOV UR49, 0xffffffff ;  /* 0xffffffff00317882 */ /* 0x000fe20000000000 */
[----:B------:R-:W-:Y:S02]  /*2a00*/  UIMAD UR7, UR44, UR9, UR7 ;  /* 0x000000092c0772a4 */ /* 0x000fe4000f8e0207 */
[----:B------:R-:W-:-:S02]  /*2a10*/  @UP2 ULOP3.LUT UR36, UR36, 0x1, UR4, 0x78, !UPT ;  /* 0x0000000124242892 */ /* 0x000fc4000f8e7804 */
[----:B------:R-:W-:Y:S01]  /*2a20*/  UIMAD UR37, UR4, -0x7, UR37 ;  /* 0xfffffff9042578a4 */ /* 0x000fe2000f8e0225 */
[----:B------:R-:W-:Y:S11]  /*2a30*/  @P1 BRA `(.L_x_1732) ;  /* 0x0000004800201947 */ /* 0x000ff60003800000 */
[----:B-----5:R-:W-:Y:S01]  /*2a40*/  FSETP.NEU.AND P1, PT, R22, RZ, PT ;  /* 0x000000ff1600720b */ /* 0x020fe20003f2d000 */
[----:B01----:R-:W-:Y:S01]  /*2a50*/  VIADD R0, R89, -UR43 ;  /* 0x8000002b59007c36 */ /* 0x003fe20008000000 */
[----:B------:R-:W-:Y:S04]  /*2a60*/  BSSY B0, `(.L_x_1732) ;  /* 0x0000485000007945 */ /* 0x000fe80003800000 */
[----:B------:R-:W-:-:S04]  /*2a70*/  ISETP.GT.AND P0, PT, R0, RZ, PT ;  /* 0x000000ff0000720c */ /* 0x000fc80003f04270 */
[----:B------:R-:W-:-:S03]  /*2a80*/  ISETP.NE.AND P2, PT, R93, RZ, P0 ;  /* 0x000000ff5d00720c */ /* 0x000fc60000745270 */
[----:B------:R-:W-:Y:S10]  /*2a90*/  @!P1 BRA `(.L_x_1733) ;  /* 0x0000003000889947 */ /* 0x000ff40003800000 */
        /* <DEDUP_REMOVED lines=20> */
.L_x_1735:
[----:B------:R-:W-:Y:S05]  /*2be0*/  BSYNC B1 ;  /* 0x0000000000017941 */ /* 0x000fea0003800000 */
.L_x_1734:
        /* <DEDUP_REMOVED lines=11> */
.L_x_1737:
[----:B------:R-:W-:Y:S05]  /*2ca0*/  BSYNC B1 ;  /* 0x0000000000017941 */ /* 0x000fea0003800000 */
.L_x_1736:
        /* <DEDUP_REMOVED lines=11> */
.L_x_1739:
[----:B------:R-:W-:Y:S05]  /*2d60*/  BSYNC B1 ;  /* 0x0000000000017941 */ /* 0x000fea0003800000 */
.L_x_1738:
        /* <DEDUP_REMOVED lines=10> */
.L_x_1741:
[----:B------:R-:W-:Y:S05]  /*2e10*/  BSYNC B1 ;  /* 0x0000000000017941 */ /* 0x000fea0003800000 */
.L_x_1740:
        /* <DEDUP_REMOVED lines=10> */
.L_x_1743:
[----:B------:R-:W-:Y:S05]  /*2ec0*/  BSYNC B1 ;  /* 0x0000000000017941 */ /* 0x000fea0003800000 */
.L_x_1742:
        /* <DEDUP_REMOVED lines=11> */
.L_x_1745:
[----:B------:R-:W-:Y:S05]  /*2f80*/  BSYNC B1 ;  /* 0x0000000000017941 */ /* 0x000fea0003800000 */
.L_x_1744:
        /* <DEDUP_REMOVED lines=13> */
.L_x_1747:
[----:B------:R-:W-:Y:S05]  /*3060*/  BSYNC B1 ;  /* 0x0000000000017941 */ /* 0x000fea0003800000 */
.L_x_1746:
        /* <DEDUP_REMOVED lines=12> */
.L_x_1749:
[----:B------:R-:W-:Y:S05]  /*3130*/  BSYNC B1 ;  /* 0x0000000000017941 */ /* 0x000fea0003800000 */
.L_x_1748:
        /* <DEDUP_REMOVED lines=10> */
.L_x_1751:
[----:B------:R-:W-:Y:S05]  /*31e0*/  BSYNC B1 ;  /* 0x0000000000017941 */ /* 0x000fea0003800000 */
.L_x_1750:
        /* <DEDUP_REMOVED lines=11> */
.L_x_1753:
[----:B------:R-:W-:Y:S05]  /*32a0*/  BSYNC B1 ;  /* 0x0000000000017941 */ /* 0x000fea0003800000 */
.L_x_1752:
        /* <DEDUP_REMOVED lines=13> */
.L_x_1755:
[----:B------:R-:W-:Y:S05]  /*3380*/  BSYNC B1 ;  /* 0x0000000000017941 */ /* 0x000fea0003800000 */
.L_x_1754:
        /* <DEDUP_REMOVED lines=12> */
.L_x_1757:
[----:B------:R-:W-:Y:S05]  /*3450*/  BSYNC B1 ;  /* 0x0000000000017941 */ /* 0x000fea0003800000 */
.L_x_1756:
        /* <DEDUP_REMOVED lines=10> */
.L_x_1759:
[----:B------:R-:W-:Y:S05]  /*3500*/  BSYNC B1 ;  /* 0x0000000000017941 */ /* 0x000fea0003800000 */
.L_x_1758:
        /* <DEDUP_REMOVED lines=11> */
.L_x_1761:
[----:B------:R-:W-:Y:S05]  /*35c0*/  BSYNC B1 ;  /* 0x0000000000017941 */ /* 0x000fea0003800000 */
.L_x_1760:
        /* <DEDUP_REMOVED lines=13> */
.L_x_1763:
[----:B------:R-:W-:Y:S05]  /*36a0*/  BSYNC B1 ;  /* 0x0000000000017941 */ /* 0x000fea0003800000 */
.L_x_1762:
        /* <DEDUP_REMOVED lines=12> */
.L_x_1765:
[----:B------:R-:W-:Y:S05]  /*3770*/  BSYNC B1 ;  /* 0x0000000000017941 */ /* 0x000fea0003800000 */
.L_x_1764:
        /* <DEDUP_REMOVED lines=10> */
.L_x_1767:
[----:B------:R-:W-:Y:S05]  /*3820*/  BSYNC B1 ;  /* 0x0000000000017941 */ /* 0x000fea0003800000 */
.L_x_1766:
        /* <DEDUP_REMOVED lines=11> */
.L_x_1769:
[----:B------:R-:W-:Y:S05]  /*38e0*/  BSYNC B1 ;  /* 0x0000000000017941 */ /* 0x000fea0003800000 */
.L_x_1768:
        /* <DEDUP_REMOVED lines=13> */
.L_x_1771:
[----:B------:R-:W-:Y:S05]  /*39c0*/  BSYNC B1 ;  /* 0x0000000000017941 */ /* 0x000fea0003800000 */
.L_x_1770:
        /* <DEDUP_REMOVED lines=12> */
.L_x_1773:
[----:B------:R-:W-:Y:S05]  /*3a90*/  BSYNC B1 ;  /* 0x0000000000017941 */ /* 0x000fea0003800000 */
.L_x_1772:
        /* <DEDUP_REMOVED lines=10> */
.L_x_1775:
[----:B------:R-:W-:Y:S05]  /*3b40*/  BSYNC B1 ;  /* 0x0000000000017941 */ /* 0x000fea0003800000 */
.L_x_1774:
        /* <DEDUP_REMOVED lines=11> */
.L_x_1777:
[----:B------:R-:W-:Y:S05]  /*3c00*/  BSYNC B1 ;  /* 0x0000000000017941 */ /* 0x000fea0003800000 */
.L_x_1776:
        /* <DEDUP_REMOVED lines=13> */
.L_x_1779:
[----:B------:R-:W-:Y:S05]  /*3ce0*/  BSYNC B1 ;  /* 0x0000000000017941 */ /* 0x000fea0003800000 */
.L_x_1778:
        /* <DEDUP_REMOVED lines=12> */
.L_x_1781:
[----:B------:R-:W-:Y:S05]  /*3db0*/  BSYNC B1 ;  /* 0x0000000000017941 */ /* 0x000fea0003800000 */
.L_x_1780:
        /* <DEDUP_REMOVED lines=10> */
.L_x_1783:
[----:B------:R-:W-:Y:S05]  /*3e60*/  BSYNC B1 ;  /* 0x0000000000017941 */ /* 0x000fea0003800000 */
.L_x_1782:
        /* <DEDUP_REMOVED lines=11> */
.L_x_1785:
[----:B------:R-:W-:Y:S05]  /*3f20*/  BSYNC B1 ;  /* 0x0000000000017941 */ /* 0x000fea0003800000 */
.L_x_1784:
        /* <DEDUP_REMOVED lines=13> */
.L_x_1787:
[----:B------:R-:W-:Y:S05]  /*4000*/  BSYNC B1 ;  /* 0x0000000000017941 */ /* 0x000fea0003800000 */
.L_x_1786:
        /* <DEDUP_REMOVED lines=12> */
.L_x_1789:
[----:B------:R-:W-:Y:S05]  /*40d0*/  BSYNC B1 ;  /* 0x0000000000017941 */ /* 0x000fea0003800000 */
.L_x_1788:
        /* <DEDUP_REMOVED lines=10> */
.L_x_1791:
[----:B------:R-:W-:Y:S05]  /*4180*/  BSYNC B1 ;  /* 0x0000000000017941 */ /* 0x000fea0003800000 */
.L_x_1790:
        /* <DEDUP_REMOVED lines=11> */
.L_x_1793:
[----:B------:R-:W-:Y:S05]  /*4240*/  BSYNC B1 ;  /* 0x0000000000017941 */ /* 0x000fea0003800000 */
.L_x_1792:
        /* <DEDUP_REMOVED lines=13> */
.L_x_1795:
[----:B------:R-:W-:Y:S05]  /*4320*/  BSYNC B1 ;  /* 0x0000000000017941 */ /* 0x000fea0003800000 */
.L_x_1794:
        /* <DEDUP_REMOVED lines=12> */
.L_x_1797:
[----:B------:R-:W-:Y:S05]  /*43f0*/  BSYNC B1 ;  /* 0x0000000000017941 */ /* 0x000fea0003800000 */
.L_x_1796:
        /* <DEDUP_REMOVED lines=10> */
.L_x_1799:
[----:B------:R-:W-:Y:S05]  /*44a0*/  BSYNC B1 ;  /* 0x0000000000017941 */ /* 0x000fea0003800000 */
.L_x_1798:
        /* <DEDUP_REMOVED lines=11> */
.L_x_1801:
[----:B------:R-:W-:Y:S05]  /*4560*/  BSYNC B1 ;  /* 0x0000000000017941 */ /* 0x000fea0003800000 */
.L_x_1800:
        /* <DEDUP_REMOVED lines=13> */
.L_x_1803:
[----:B------:R-:W-:Y:S05]  /*4640*/  BSYNC B1 ;  /* 0x0000000000017941 */ /* 0x000fea0003800000 */
.L_x_1802:
        /* <DEDUP_REMOVED lines=12> */
.L_x_1805:
[----:B------:R-:W-:Y:S05]  /*4710*/  BSYNC B1 ;  /* 0x0000000000017941 */ /* 0x000fea0003800000 */
.L_x_1804:
        /* <DEDUP_REMOVED lines=10> */
.L_x_1807:
[----:B------:R-:W-:Y:S05]  /*47c0*/  BSYNC B1 ;  /* 0x0000000000017941 */ /* 0x000fea0003800000 */
.L_x_1806:
        /* <DEDUP_REMOVED lines=11> */
.L_x_1809:
[----:B------:R-:W-:Y:S05]  /*4880*/  BSYNC B1 ;  /* 0x0000000000017941 */ /* 0x000fea0003800000 */
.L_x_1808:
        /* <DEDUP_REMOVED lines=13> */
.L_x_1811:
[----:B------:R-:W-:Y:S05]  /*4960*/  BSYNC B1 ;  /* 0x0000000000017941 */ /* 0x000fea0003800000 */
.L_x_1810:
        /* <DEDUP_REMOVED lines=12> */
.L_x_1813:
[----:B------:R-:W-:Y:S05]  /*4a30*/  BSYNC B1 ;  /* 0x0000000000017941 */ /* 0x000fea0003800000 */
.L_x_1812:
        /* <DEDUP_REMOVED lines=10> */
.L_x_1815:
[----:B------:R-:W-:Y:S05]  /*4ae0*/  BSYNC B1 ;  /* 0x0000000000017941 */ /* 0x000fea0003800000 */
.L_x_1814:
        /* <DEDUP_REMOVED lines=11> */
.L_x_1817:
[----:B------:R-:W-:Y:S05]  /*4ba0*/  BSYNC B1 ;  /* 0x0000000000017941 */ /* 0x000fea0003800000 */
.L_x_1816:
        /* <DEDUP_REMOVED lines=13> */
.L_x_1819:
[----:B------:R-:W-:Y:S05]  /*4c80*/  BSYNC B1 ;  /* 0x0000000000017941 */ /* 0x000fea0003800000 */
.L_x_1818:
        /* <DEDUP_REMOVED lines=12> */
.L_x_1821:
[----:B------:R-:W-:Y:S05]  /*4d50*/  BSYNC B1 ;  /* 0x0000000000017941 */ /* 0x000fea0003800000 */
.L_x_1820:
        /* <DEDUP_REMOVED lines=10> */
.L_x_1823:
[----:B------:R-:W-:Y:S05]  /*4e00*/  BSYNC B1 ;  /* 0x0000000000017941 */ /* 0x000fea0003800000 */
.L_x_1822:
        /* <DEDUP_REMOVED lines=11> */
.L_x_1825:
[----:B------:R-:W-:Y:S05]  /*4ec0*/  BSYNC B1 ;  /* 0x0000000000017941 */ /* 0x000fea0003800000 */
.L_x_1824:
        /* <DEDUP_REMOVED lines=13> */
.L_x_1827:
[----:B------:R-:W-:Y:S05]  /*4fa0*/  BSYNC B1 ;  /* 0x0000000000017941 */ /* 0x000fea0003800000 */
.L_x_1826:
        /* <DEDUP_REMOVED lines=12> */
.L_x_1829:
[----:B------:R-:W-:Y:S05]  /*5070*/  BSYNC B1 ;  /* 0x0000000000017941 */ /* 0x000fea0003800000 */
.L_x_1828:
        /* <DEDUP_REMOVED lines=10> */
.L_x_1831:
[----:B------:R-:W-:Y:S05]  /*5120*/  BSYNC B1 ;  /* 0x0000000000017941 */ /* 0x000fea0003800000 */
.L_x_1830:
        /* <DEDUP_REMOVED lines=11> */
.L_x_1833:
[----:B------:R-:W-:Y:S05]  /*51e0*/  BSYNC B1 ;  /* 0x0000000000017941 */ /* 0x000fea0003800000 */
.L_x_1832:
        /* <DEDUP_REMOVED lines=13> */
.L_x_1835:
[----:B------:R-:W-:Y:S05]  /*52c0*/  BSYNC B1 ;  /* 0x0000000000017941 */ /* 0x000fea0003800000 */
.L_x_1834:
        /* <DEDUP_REMOVED lines=12> */
.L_x_1837:
[----:B------:R-:W-:Y:S05]  /*5390*/  BSYNC B1 ;  /* 0x0000000000017941 */ /* 0x000fea0003800000 */
.L_x_1836:
        /* <DEDUP_REMOVED lines=10> */
.L_x_1839:
[----:B------:R-:W-:Y:S05]  /*5440*/  BSYNC B1 ;  /* 0x0000000000017941 */ /* 0x000fea0003800000 */
.L_x_1838:
        /* <DEDUP_REMOVED lines=11> */
.L_x_1841:
[----:B------:R-:W-:Y:S05]  /*5500*/  BSYNC B1 ;  /* 0x0000000000017941 */ /* 0x000fea0003800000 */
.L_x_1840:
        /* <DEDUP_REMOVED lines=13> */
.L_x_1843:
[----:B------:R-:W-:Y:S05]  /*55e0*/  BSYNC B1 ;  /* 0x0000000000017941 */ /* 0x000fea0003800000 */
.L_x_1842:
        /* <DEDUP_REMOVED lines=12> */
.L_x_1845:
[----:B------:R-:W-:Y:S05]  /*56b0*/  BSYNC B1 ;  /* 0x0000000000017941 */ /* 0x000fea0003800000 */
.L_x_1844:
        /* <DEDUP_REMOVED lines=10> */
.L_x_1847:
[----:B------:R-:W-:Y:S05]  /*5760*/  BSYNC B1 ;  /* 0x0000000000017941 */ /* 0x000fea0003800000 */
.L_x_1846:
        /* <DEDUP_REMOVED lines=11> */
.L_x_1849:
[----:B------:R-:W-:Y:S05]  /*5820*/  BSYNC B1 ;  /* 0x0000000000017941 */ /* 0x000fea0003800000 */
.L_x_1848:
        /* <DEDUP_REMOVED lines=13> */
.L_x_1851:
[----:B------:R-:W-:Y:S05]  /*5900*/  BSYNC B1 ;  /* 0x0000000000017941 */ /* 0x000fea0003800000 */
.L_x_1850:
        /* <DEDUP_REMOVED lines=12> */
.L_x_1853:
[----:B------:R-:W-:Y:S05]  /*59d0*/  BSYNC B1 ;  /* 0x0000000000017941 */ /* 0x000fea0003800000 */
.L_x_1852:
        /* <DEDUP_REMOVED lines=10> */
.L_x_1855:
[----:B------:R-:W-:Y:S05]  /*5a80*/  BSYNC B1 ;  /* 0x0000000000017941 */ /* 0x000fea0003800000 */
.L_x_1854:
        /* <DEDUP_REMOVED lines=11> */
.L_x_1857:
[----:B------:R-:W-:Y:S05]  /*5b40*/  BSYNC B1 ;  /* 0x0000000000017941 */ /* 0x000fea0003800000 */
.L_x_1856:
        /* <DEDUP_REMOVED lines=13> */
.L_x_1859:
[----:B------:R-:W-:Y:S05]  /*5c20*/  BSYNC B1 ;  /* 0x0000000000017941 */ /* 0x000fea0003800000 */
.L_x_1858:
        /* <DEDUP_REMOVED lines=9> */
.L_x_1733:
        /* <DEDUP_REMOVED lines=18> */
[C---:B------:R-:W-:Y:S01]  /*5de0*/  ISETP.GT.AND P0, PT, R0.reuse, 0x9, PT ;  /* 0x000000090000780c */ /* 0x040fe20003f04270 */
[----:B------:R-:W-:Y:S01]  /*5df0*/  @P1 STG.E.U16 desc[UR52][R4.64+0x2], R25 ;  /* 0x0000021904001986 */ /* 0x000fe2000c101534 */
[----:B------:R-:W-:Y:S01]  /*5e00*/  ISETP.GT.AND P1, PT, R0, 0x8, PT ;  /* 0x000000080000780c */ /* 0x000fe20003f24270 */
[-C--:B------:R-:W-:Y:S01]  /*5e10*/  FMUL R32, R32, R19.reuse ;  /* 0x0000001320207220 */ /* 0x080fe20000400000 */
[----:B------:R-:W-:Y:S01]  /*5e20*/  LEA R6, P6, R90, R4, 0x1 ;  /* 0x000000045a067211 */ /* 0x000fe200078c08ff */
[-C--:B------:R-:W-:Y:S01]  /*5e30*/  FMUL R33, R33, R19.reuse ;  /* 0x0000001321217220 */ /* 0x080fe20000400000 */
[----:B------:R-:W-:Y:S01]  /*5e40*/  ISETP.NE.AND P4, PT, R93, RZ, P1 ;  /* 0x000000ff5d00720c */ /* 0x000fe20000f85270 */
[-C--:B------:R-:W-:Y:S01]  /*5e50*/  FMUL R34, R34, R19.reuse ;  /* 0x0000001322227220 */ /* 0x080fe20000400000 */
[----:B------:R-:W-:Y:S01]  /*5e60*/  F2FP.F16.F32.PACK_AB R26, RZ, R26 ;  /* 0x0000001aff1a723e */ /* 0x000fe200000000ff */
[-C--:B------:R-:W-:Y:S01]  /*5e70*/  FMUL R35, R35, R19.reuse ;  /* 0x0000001323237220 */ /* 0x080fe20000400000 */
[----:B------:R-:W-:Y:S01]  /*5e80*/  ISETP.NE.AND P5, PT, R93, RZ, P0 ;  /* 0x000000ff5d00720c */ /* 0x000fe200007a5270 */
[----:B------:R-:W-:Y:S01]  /*5e90*/  FMUL R36, R36, R19 ;  /* 0x0000001324247220 */ /* 0x000fe20000400000 */
[----:B------:R-:W-:Y:S01]  /*5ea0*/  LEA.HI.X R7, R90, R5, R95, 0x1, P6 ;  /* 0x000000055a077211 */ /* 0x000fe200030f0c5f */
[----:B------:R-:W-:Y:S01]  /*5eb0*/  FMUL R37, R37, R19 ;  /* 0x0000001325257220 */ /* 0x000fe20000400000 */
[----:B------:R-:W-:Y:S01]  /*5ec0*/  F2FP.F16.F32.PACK_AB R27, RZ, R27 ;  /* 0x0000001bff1b723e */ /* 0x000fe200000000ff */
[-C--:B------:R-:W-:Y:S01]  /*5ed0*/  FMUL R38, R38, R19.reuse ;  /* 0x0000001326267220 */ /* 0x080fe20000400000 */
[----:B------:R-:W-:Y:S01]  /*5ee0*/  F2FP.F16.F32.PACK_AB R28, RZ, R28 ;  /* 0x0000001cff1c723e */ /* 0x000fe200000000ff */
[----:B------:R-:W-:Y:S01]  /*5ef0*/  @P2 STG.E.U16 desc[UR52][R6.64], R26 ;  /* 0x0000001a06002986 */ /* 0x000fe2000c101534 */
[----:B------:R-:W-:Y:S01]  /*5f00*/  ISETP.GT.U32.AND P2, PT, R93, 0x8, P1 ;  /* 0x000000085d00780c */ /* 0x000fe20000f44070 */
[-C--:B------:R-:W-:Y:S01]  /*5f10*/  FMUL R39, R39, R19.reuse ;  /* 0x0000001327277220 */ /* 0x080fe20000400000 */
[----:B------:R-:W-:Y:S01]  /*5f20*/  ISETP.GT.AND P1, PT, R0, 0x10, PT ;  /* 0x000000100000780c */ /* 0x000fe20003f24270 */
[----:B------:R0:W-:Y:S01]  /*5f30*/  @P3 STG.E.U16 desc[UR52][R6.64+0x2], R27 ;  /* 0x0000021b06003986 */ /* 0x0001e2000c101534 */
[----:B------:R-:W-:Y:S01]  /*5f40*/  ISETP.GT.U32.AND P3, PT, R93, 0x8, P0 ;  /* 0x000000085d00780c */ /* 0x000fe20000764070 */
[----:B------:R-:W-:Y:S01]  /*5f50*/  FMUL R40, R40, R19 ;  /* 0x0000001328287220 */ /* 0x000fe20000400000 */
[----:B------:R-:W-:Y:S01]  /*5f60*/  F2FP.F16.F32.PACK_AB R29, RZ, R29 ;  /* 0x0000001dff1d723e */ /* 0x000fe200000000ff */
[----:B------:R-:W-:Y:S01]  /*5f70*/  @P4 STG.E.U16 desc[UR52][R4.64+0x10], R28 ;  /* 0x0000101c04004986 */ /* 0x000fe2000c101534 */
[----:B------:R-:W-:Y:S01]  /*5f80*/  ISETP.GT.AND P0, PT, R0, 0x11, PT ;  /* 0x000000110000780c */ /* 0x000fe20003f04270 */
[-C--:B------:R-:W-:Y:S01]  /*5f90*/  FMUL R41, R41, R19.reuse ;  /* 0x0000001329297220 */ /* 0x080fe20000400000 */
[----:B------:R-:W-:Y:S01]  /*5fa0*/  ISETP.NE.AND P4, PT, R93, RZ, P1 ;  /* 0x000000ff5d00720c */ /* 0x000fe20000f85270 */
        /* <DEDUP_REMOVED lines=11> */
[----:B------:R-:W-:Y:S01]  /*6060*/  ISETP.NE.AND P6, PT, R93, RZ, P0 ;  /* 0x000000ff5d00720c */ /* 0x000fe200007c5270 */
[----:B------:R-:W-:Y:S01]  /*6070*/  FMUL R47, R47, R19 ;  /* 0x000000132f2f7220 */ /* 0x000fe20000400000 */
[----:B------:R-:W-:Y:S01]  /*6080*/  LEA.HI.X R9, R96, R5, R141, 0x1, P5 ;  /* 0x0000000560097211 */ /* 0x000fe200028f0c8d */
[----:B------:R0:W-:Y:S01]  /*6090*/  @P2 STG.E.U16 desc[UR52][R6.64], R30 ;  /* 0x0000001e06002986 */ /* 0x0001e2000c101534 */
[----:B------:R-:W-:Y:S01]  /*60a0*/  F2FP.F16.F32.PACK_AB R32, RZ, R32 ;  /* 0x00000020ff20723e */ /* 0x000fe200000000ff */
[----:B------:R-:W-:Y:S01]  /*60b0*/  FMUL R48, R48, R19 ;  /* 0x0000001330307220 */ /* 0x000fe20000400000 */
[----:B------:R-:W-:Y:S01]  /*60c0*/  F2FP.F16.F32.PACK_AB R33, RZ, R33 ;  /* 0x00000021ff21723e */ /* 0x000fe200000000ff */
[----:B------:R1:W-:Y:S01]  /*60d0*/  @P3 STG.E.U16 desc[UR52][R8.64], R31 ;  /* 0x0000001f08003986 */ /* 0x0003e2000c101534 */
[----:B------:R-:W-:Y:S01]  /*60e0*/  ISETP.GT.U32.AND P2, PT, R93, 0x8, P1 ;  /* 0x000000085d00780c */ /* 0x000fe20000f44070 */
[-C--:B------:R-:W-:Y:S01]  /*60f0*/  FMUL R49, R49, R19.reuse ;  /* 0x0000001331317220 */ /* 0x080fe20000400000 */
[----:B------:R-:W-:Y:S01]  /*6100*/  ISETP.GT.AND P1, PT, R0, 0x18, PT ;  /* 0x000000180000780c */ /* 0x000fe20003f24270 */
[----:B------:R-:W-:Y:S01]  /*6110*/  @P4 STG.E.U16 desc[UR52][R4.64+0x20], R32 ;  /* 0x0000202004004986 */ /* 0x000fe2000c101534 */
[C---:B------:R-:W-:Y:S01]  /*6120*/  ISETP.GT.U32.AND P3, PT, R93.reuse, 0x8, P0 ;  /* 0x000000085d00780c */ /* 0x040fe20000764070 */
[-C--:B------:R-:W-:Y:S01]  /*6130*/  FMUL R50, R50, R19.reuse ;  /* 0x0000001332327220 */ /* 0x080fe20000400000 */
[----:B------:R-:W-:Y:S01]  /*6140*/  ISETP.GT.AND P0, PT, R0, 0x19, PT ;  /* 0x000000190000780c */ /* 0x000fe20003f04270 */
[----:B------:R-:W-:Y:S01]  /*6150*/  @P6 STG.E.U16 desc[UR52][R4.64+0x22], R33 ;  /* 0x0000222104006986 */ /* 0x000fe2000c101534 */
[----:B------:R-:W-:Y:S01]  /*6160*/  ISETP.NE.AND P4, PT, R93, RZ, P1 ;  /* 0x000000ff5d00720c */ /* 0x000fe20000f85270 */
        /* <DEDUP_REMOVED lines=23> */
[----:B------:R-:W-:Y:S01]  /*62e0*/  ISETP.GT.U32.AND P3, PT, R93, 0x8, P0 ;  /* 0x000000085d00780c */ /* 0x000fe20000764070 */
[-C--:B------:R-:W-:Y:S01]  /*62f0*/  FMUL R60, R60, R19.reuse ;  /* 0x000000133c3c7220 */ /* 0x080fe20000400000 */
[----:B------:R-:W-:Y:S01]  /*6300*/  ISETP.GT.AND P0, PT, R0, 0x21, PT ;  /* 0x000000210000780c */ /* 0x000fe20003f04270 */
[----:B------:R-:W-:Y:S01]  /*6310*/  @P6 STG.E.U16 desc[UR52][R4.64+0x32], R37 ;  /* 0x0000322504006986 */ /* 0x000fe2000c101534 */
[-C--:B0-----:R-:W-:Y:S01]  /*6320*/  LEA R8, P6, R99, R4.reuse, 0x1 ;  /* 0x0000000463087211 */ /* 0x081fe200078c08ff */
[-C--:B------:R-:W-:Y:S01]  /*6330*/  FMUL R61, R61, R19.reuse ;  /* 0x000000133d3d7220 */ /* 0x080fe20000400000 */
[----:B------:R-:W-:Y:S01]  /*6340*/  ISETP.NE.AND P4, PT, R93, RZ, P1 ;  /* 0x000000ff5d00720c */ /* 0x000fe20000f85270 */
[----:B------:R-:W-:Y:S01]  /*6350*/  FMUL R62, R62, R19 ;  /* 0x000000133e3e7220 */ /* 0x000fe20000400000 */
[----:B------:R-:W-:Y:S01]  /*6360*/  LEA.HI.X R9, R99, R5, R140, 0x1, P6 ;  /* 0x0000000563097211 */ /* 0x000fe200030f0c8c */
[-C--:B------:R-:W-:Y:S01]  /*6370*/  FMUL R63, R63, R19.reuse ;  /* 0x000000133f3f7220 */ /* 0x080fe20000400000 */
[----:B------:R-:W-:Y:S01]  /*6380*/  ISETP.NE.AND P6, PT, R93, RZ, P0 ;  /* 0x000000ff5d00720c */ /* 0x000fe200007c5270 */
        /* <DEDUP_REMOVED lines=68> */
[C---:B------:R-:W-:Y:S02]  /*67d0*/  ISETP.GT.U32.AND P2, PT, R93.reuse, 0x8, P1 ;  /* 0x000000085d00780c */ /* 0x040fe40000f44070 */
[C---:B------:R-:W-:Y:S01]  /*67e0*/  ISETP.GT.AND P1, PT, R0.reuse, 0x38, PT ;  /* 0x000000380000780c */ /* 0x040fe20003f24270 */
[----:B------:R-:W-:Y:S01]  /*67f0*/  @P4 STG.E.U16 desc[UR52][R4.64+0x60], R48 ;  /* 0x0000603004004986 */ /* 0x000fe2000c101534 */
[----:B------:R-:W-:Y:S02]  /*6800*/  ISETP.GT.U32.AND P3, PT, R93, 0x8, P0 ;  /* 0x000000085d00780c */ /* 0x000fe40000764070 */
[----:B------:R-:W-:Y:S01]  /*6810*/  ISETP.GT.AND P0, PT, R0, 0x39, PT ;  /* 0x000000390000780c */ /* 0x000fe20003f04270 */
[----:B------:R-:W-:Y:S01]  /*6820*/  @P6 STG.E.U16 desc[UR52][R4.64+0x62], R49 ;  /* 0x0000623104006986 */ /* 0x000fe2000c101534 */
[----:B0-----:R-:W-:-:S02]  /*6830*/  LEA R8, P6, R105, R4, 0x1 ;  /* 0x0000000469087211 */ /* 0x001fc400078c08ff */
[----:B------:R-:W-:Y:S02]  /*6840*/  ISETP.NE.AND P4, PT, R93, RZ, P1 ;  /* 0x000000ff5d00720c */ /* 0x000fe40000f85270 */
[----:B------:R-:W-:Y:S02]  /*6850*/  LEA.HI.X R9, R105, R5, R146, 0x1, P6 ;  /* 0x0000000569097211 */ /* 0x000fe400030f0c92 */
[----:B------:R-:W-:Y:S02]  /*6860*/  ISETP.NE.AND P6, PT, R93, RZ, P0 ;  /* 0x000000ff5d00720c */ /* 0x000fe400007c5270 */
        /* <DEDUP_REMOVED lines=8> */
[C---:B------:R-:W-:Y:S02]  /*68f0*/  ISETP.GT.U32.AND P2, PT, R93.reuse, 0x8, P1 ;  /* 0x000000085d00780c */ /* 0x040fe40000f44070 */
[----:B------:R-:W-:Y:S01]  /*6900*/  ISETP.GT.AND P1, PT, R0, 0x40, PT ;  /* 0x000000400000780c */ /* 0x000fe20003f24270 */
[----:B------:R-:W-:Y:S01]  /*6910*/  @P4 STG.E.U16 desc[UR52][R4.64+0x70], R52 ;  /* 0x0000703404004986 */ /* 0x000fe2000c101534 */
[----:B------:R-:W-:-:S02]  /*6920*/  ISETP.GT.U32.AND P3, PT, R93, 0x8, P0 ;  /* 0x000000085d00780c */ /* 0x000fc40000764070 */
[----:B------:R-:W-:Y:S01]  /*6930*/  ISETP.GT.AND P0, PT, R0, 0x41, PT ;  /* 0x000000410000780c */ /* 0x000fe20003f04270 */
[----:B------:R-:W-:Y:S01]  /*6940*/  @P6 STG.E.U16 desc[UR52][R4.64+0x72], R53 ;  /* 0x0000723504006986 */ /* 0x000fe2000c101534 */
[-C--:B0-----:R-:W-:Y:S02]  /*6950*/  LEA R8, P6, R107, R4.reuse, 0x1 ;  /* 0x000000046b087211 */ /* 0x081fe400078c08ff */
[----:B------:R-:W-:Y:S02]  /*6960*/  ISETP.NE.AND P4, PT, R93, RZ, P1 ;  /* 0x000000ff5d00720c */ /* 0x000fe40000f85270 */
[----:B------:R-:W-:Y:S02]  /*6970*/  LEA.HI.X R9, R107, R5, R148, 0x1, P6 ;  /* 0x000000056b097211 */ /* 0x000fe400030f0c94 */
[----:B------:R-:W-:Y:S02]  /*6980*/  ISETP.NE.AND P6, PT, R93, RZ, P0 ;  /* 0x000000ff5d00720c */ /* 0x000fe400007c5270 */
        /* <DEDUP_REMOVED lines=8> */
[----:B------:R-:W-:-:S02]  /*6a10*/  ISETP.GT.U32.AND P2, PT, R93, 0x8, P1 ;  /* 0x000000085d00780c */ /* 0x000fc40000f44070 */
[C---:B------:R-:W-:Y:S01]  /*6a20*/  ISETP.GT.AND P1, PT, R0.reuse, 0x48, PT ;  /* 0x000000480000780c */ /* 0x040fe20003f24270 */
[----:B------:R-:W-:Y:S01]  /*6a30*/  @P4 STG.E.U16 desc[UR52][R4.64+0x80], R56 ;  /* 0x0000803804004986 */ /* 0x000fe2000c101534 */
[----:B------:R-:W-:Y:S02]  /*6a40*/  ISETP.GT.U32.AND P3, PT, R93, 0x8, P0 ;  /* 0x000000085d00780c */ /* 0x000fe40000764070 */
[----:B------:R-:W-:Y:S01]  /*6a50*/  ISETP.GT.AND P0, PT, R0, 0x49, PT ;  /* 0x000000490000780c */ /* 0x000fe20003f04270 */
[----:B------:R-:W-:Y:S01]  /*6a60*/  @P6 STG.E.U16 desc[UR52][R4.64+0x82], R57 ;  /* 0x0000823904006986 */ /* 0x000fe2000c101534 */
[----:B0-----:R-:W-:Y:S02]  /*6a70*/  LEA R8, P6, R109, R4, 0x1 ;  /* 0x000000046d087211 */ /* 0x001fe400078c08ff */
[----:B------:R-:W-:Y:S02]  /*6a80*/  ISETP.NE.AND P4, PT, R93, RZ, P1 ;  /* 0x000000ff5d00720c */ /* 0x000fe40000f85270 */
[----:B------:R-:W-:-:S02]  /*6a90*/  LEA.HI.X R9, R109, R5, R150, 0x1, P6 ;  /* 0x000000056d097211 */ /* 0x000fc400030f0c96 */
[----:B------:R-:W-:Y:S02]  /*6aa0*/  ISETP.NE.AND P6, PT, R93, RZ, P0 ;  /* 0x000000ff5d00720c */ /* 0x000fe400007c5270 */
        /* <DEDUP_REMOVED lines=17> */
[----:B-1----:R-:W-:Y:S02]  /*6bc0*/  LEA R6, P5, R112, R4, 0x1 ;  /* 0x0000000470067211 */ /* 0x002fe400078a08ff */
[----:B------:R-:W-:Y:S02]  /*6bd0*/  ISETP.NE.AND P6, PT, R93, RZ, P0 ;  /* 0x000000ff5d00720c */ /* 0x000fe400007c5270 */
        /* <DEDUP_REMOVED lines=8> */
[----:B------:R-:W-:Y:S01]  /*6c60*/  ISETP.GT.U32.AND P3, PT, R93, 0x8, P0 ;  /* 0x000000085d00780c */ /* 0x000fe20000764070 */
        /* <DEDUP_REMOVED lines=9> */
[C---:B------:R-:W-:Y:S02]  /*6d00*/  ISETP.NE.AND P5, PT, R93.reuse, RZ, P1 ;  /* 0x000000ff5d00720c */ /* 0x040fe40000fa5270 */
[----:B------:R-:W-:Y:S01]  /*6d10*/  LEA.HI.X R9, R114, R5, R159, 0x1, P6 ;  /* 0x0000000572097211 */ /* 0x000fe200030f0c9f */
[----:B------:R0:W-:Y:S01]  /*6d20*/  @P2 STG.E.U16 desc[UR52][R6.64], R66 ;  /* 0x0000004206002986 */ /* 0x0001e2000c101534 */
[C---:B------:R-:W-:Y:S02]  /*6d30*/  ISETP.NE.AND P4, PT, R93.reuse, RZ, P0 ;  /* 0x000000ff5d00720c */ /* 0x040fe40000785270 */
[----:B------:R-:W-:Y:S01]  /*6d40*/  ISETP.GT.U32.AND P1, PT, R93, 0x8, P1 ;  /* 0x000000085d00780c */ /* 0x000fe20000f24070 */
[----:B------:R1:W-:Y:S01]  /*6d50*/  @P3 STG.E.U16 desc[UR52][R8.64], R67 ;  /* 0x0000004308003986 */ /* 0x0003e2000c101534 */
[----:B------:R-:W-:Y:S02]  /*6d60*/  F2FP.F16.F32.PACK_AB R68, RZ, R68 ;  /* 0x00000044ff44723e */ /* 0x000fe400000000ff */
[----:B------:R-:W-:-:S02]  /*6d70*/  F2FP.F16.F32.PACK_AB R69, RZ, R69 ;  /* 0x00000045ff45723e */ /* 0x000fc400000000ff */
[----:B------:R-:W-:Y:S01]  /*6d80*/  F2FP.F16.F32.PACK_AB R70, RZ, R70 ;  /* 0x00000046ff46723e */ /* 0x000fe200000000ff */
[----:B------:R-:W-:Y:S01]  /*6d90*/  @P5 STG.E.U16 desc[UR52][R4.64+0xb0], R68 ;  /* 0x0000b04404005986 */ /* 0x000fe2000c101534 */
[----:B------:R-:W-:Y:S02]  /*6da0*/  ISETP.GT.U32.AND P2, PT, R93, 0x8, P0 ;  /* 0x000000085d00780c */ /* 0x000fe40000744070 */
[C---:B0-----:R-:W-:Y:S01]  /*6db0*/  LEA R6, P3, R115.reuse, R4, 0x1 ;  /* 0x0000000473067211 */ /* 0x041fe200078608ff */
[----:B------:R-:W-:Y:S01]  /*6dc0*/  @P4 STG.E.U16 desc[UR52][R4.64+0xb2], R69 ;  /* 0x0000b24504004986 */ /* 0x000fe2000c101534 */
[----:B------:R-:W-:Y:S02]  /*6dd0*/  F2FP.F16.F32.PACK_AB R71, RZ, R71 ;  /* 0x00000047ff47723e */ /* 0x000fe400000000ff */
[----:B------:R-:W-:Y:S02]  /*6de0*/  LEA.HI.X R7, R115, R5, R156, 0x1, P3 ;  /* 0x0000000573077211 */ /* 0x000fe400018f0c9c */
[----:B------:R-:W-:-:S02]  /*6df0*/  ISETP.GT.AND P3, PT, R0, 0x60, PT ;  /* 0x000000600000780c */ /* 0x000fc40003f64270 */
[C---:B-1----:R-:W-:Y:S01]  /*6e00*/  LEA R8, P0, R116.reuse, R4, 0x1 ;  /* 0x0000000474087211 */ /* 0x042fe200078008ff */
[----:B------:R0:W-:Y:S01]  /*6e10*/  @P1 STG.E.U16 desc[UR52][R6.64], R70 ;  /* 0x0000004606001986 */ /* 0x0001e2000c101534 */
[C---:B------:R-:W-:Y:S02]  /*6e20*/  ISETP.NE.AND P1, PT, R93.reuse, RZ, P3 ;  /* 0x000000ff5d00720c */ /* 0x040fe40001f25270 */
[----:B------:R-:W-:Y:S02]  /*6e30*/  LEA.HI.X R9, R116, R5, R161, 0x1, P0 ;  /* 0x0000000574097211 */ /* 0x000fe400000f0ca1 */
[----:B------:R-:W-:Y:S02]  /*6e40*/  ISETP.GT.AND P0, PT, R0, 0x61, PT ;  /* 0x000000610000780c */ /* 0x000fe40003f04270 */
[----:B------:R-:W-:Y:S01]  /*6e50*/  F2FP.F16.F32.PACK_AB R72, RZ, R72 ;  /* 0x00000048ff48723e */ /* 0x000fe200000000ff */
[----:B------:R1:W-:Y:S01]  /*6e60*/  @P2 STG.E.U16 desc[UR52][R8.64], R71 ;  /* 0x0000004708002986 */ /* 0x0003e2000c101534 */
[----:B------:R-:W-:-:S02]  /*6e70*/  ISETP.NE.AND P4, PT, R93, RZ, P0 ;  /* 0x000000ff5d00720c */ /* 0x000fc40000785270 */
[----:B------:R-:W-:Y:S02]  /*6e80*/  ISETP.GT.U32.AND P2, PT, R93, 0x8, P3 ;  /* 0x000000085d00780c */ /* 0x000fe40001f44070 */
[----:B------:R-:W-:Y:S01]  /*6e90*/  F2FP.F16.F32.PACK_AB R73, RZ, R73 ;  /* 0x00000049ff49723e */ /* 0x000fe200000000ff */
[----:B------:R-:W-:Y:S01]  /*6ea0*/  @P1 STG.E.U16 desc[UR52][R4.64+0xc0], R72 ;  /* 0x0000c04804001986 */ /* 0x000fe2000c101534 */
[C---:B0-----:R-:W-:Y:S02]  /*6eb0*/  LEA R6, P1, R117.reuse, R4, 0x1 ;  /* 0x0000000475067211 */ /* 0x041fe400078208ff */
[----:B------:R-:W-:Y:S02]  /*6ec0*/  F2FP.F16.F32.PACK_AB R74, RZ, R74 ;  /* 0x0000004aff4a723e */ /* 0x000fe400000000ff */
[----:B------:R-:W-:Y:S02]  /*6ed0*/  LEA.HI.X R7, R117, R5, R158, 0x1, P1 ;  /* 0x0000000575077211 */ /* 0x000fe400008f0c9e */
[C---:B------:R-:W-:Y:S01]  /*6ee0*/  ISETP.GT.AND P1, PT, R0.reuse, 0x68, PT ;  /* 0x000000680000780c */ /* 0x040fe20003f24270 */
[----:B------:R-:W-:Y:S01]  /*6ef0*/  @P4 STG.E.U16 desc[UR52][R4.64+0xc2], R73 ;  /* 0x0000c24904004986 */ /* 0x000fe2000c101534 */
[----:B------:R-:W-:-:S02]  /*6f00*/  ISETP.GT.AND P3, PT, R0, 0x69, PT ;  /* 0x000000690000780c */ /* 0x000fc40003f64270 */
[C---:B-1----:R-:W-:Y:S01]  /*6f10*/  LEA R8, P5, R118.reuse, R4, 0x1 ;  /* 0x0000000476087211 */ /* 0x042fe200078a08ff */
[----:B------:R0:W-:Y:S01]  /*6f20*/  @P2 STG.E.U16 desc[UR52][R6.64], R74 ;  /* 0x0000004a06002986 */ /* 0x0001e2000c101534 */
[C---:B------:R-:W-:Y:S02]  /*6f30*/  ISETP.GT.U32.AND P0, PT, R93.reuse, 0x8, P0 ;  /* 0x000000085d00780c */ /* 0x040fe40000704070 */
[C---:B------:R-:W-:Y:S02]  /*6f40*/  ISETP.NE.AND P2, PT, R93.reuse, RZ, P1 ;  /* 0x000000ff5d00720c */ /* 0x040fe40000f45270 */
[C---:B------:R-:W-:Y:S02]  /*6f50*/  ISETP.NE.AND P4, PT, R93.reuse, RZ, P3 ;  /* 0x000000ff5d00720c */ /* 0x040fe40001f85270 */
[----:B------:R-:W-:Y:S02]  /*6f60*/  LEA.HI.X R9, R118, R5, R163, 0x1, P5 ;  /* 0x0000000576097211 */ /* 0x000fe400028f0ca3 */
[----:B------:R-:W-:-:S02]  /*6f70*/  ISETP.GT.U32.AND P5, PT, R93, 0x8, P1 ;  /* 0x000000085d00780c */ /* 0x000fc40000fa4070 */
        /* <DEDUP_REMOVED lines=8> */
[----:B------:R-:W-:-:S02]  /*7000*/  ISETP.GT.AND P2, PT, R0, 0x71, PT ;  /* 0x000000710000780c */ /* 0x000fc40003f44270 */
[C---:B------:R-:W-:Y:S01]  /*7010*/  ISETP.GT.U32.AND P3, PT, R93.reuse, 0x8, P3 ;  /* 0x000000085d00780c */ /* 0x040fe20001f64070 */
[----:B------:R-:W-:Y:S01]  /*7020*/  @P4 STG.E.U16 desc[UR52][R4.64+0xd2], R77 ;  /* 0x0000d24d04004986 */ /* 0x000fe2000c101534 */
[----:B------:R-:W-:Y:S02]  /*7030*/  ISETP.GT.AND P4, PT, R0, 0x70, PT ;  /* 0x000000700000780c */ /* 0x000fe40003f84270 */
[----:B------:R-:W-:Y:S01]  /*7040*/  F2FP.F16.F32.PACK_AB R79, RZ, R79 ;  /* 0x0000004fff4f723e */ /* 0x000fe200000000ff */
[----:B------:R-:W-:Y:S01]  /*7050*/  @P5 STG.E.U16 desc[UR52][R10.64], R78 ;  /* 0x0000004e0a005986 */ /* 0x000fe2000c101534 */
[C---:B0-----:R-:W-:Y:S02]  /*7060*/  LEA R6, P5, R120.reuse, R4, 0x1 ;  /* 0x0000000478067211 */ /* 0x041fe400078a08ff */
[----:B------:R-:W-:Y:S02]  /*7070*/  ISETP.NE.AND P6, PT, R93, RZ, P4 ;  /* 0x000000ff5d00720c */ /* 0x000fe400027c5270 */
[----:B------:R-:W-:-:S02]  /*7080*/  LEA.HI.X R7, R120, R5, R165, 0x1, P5 ;  /* 0x0000000578077211 */ /* 0x000fc400028f0ca5 */
[C---:B------:R-:W-:Y:S02]  /*7090*/  ISETP.NE.AND P5, PT, R93.reuse, RZ, P2 ;  /* 0x000000ff5d00720c */ /* 0x040fe400017a5270 */
[----:B------:R-:W-:Y:S01]  /*70a0*/  F2FP.F16.F32.PACK_AB R80, RZ, R80 ;  /* 0x00000050ff50723e */ /* 0x000fe200000000ff */
[----:B------:R0:W-:Y:S01]  /*70b0*/  @P3 STG.E.U16 desc[UR52][R6.64], R79 ;  /* 0x0000004f06003986 */ /* 0x0001e2000c101534 */
[----:B------:R-:W-:Y:S02]  /*70c0*/  F2FP.F16.F32.PACK_AB R81, RZ, R81 ;  /* 0x00000051ff51723e */ /* 0x000fe400000000ff */
[C---:B------:R-:W-:Y:S02]  /*70d0*/  ISETP.GT.U32.AND P4, PT, R93.reuse, 0x8, P4 ;  /* 0x000000085d00780c */ /* 0x040fe40002784070 */
[----:B------:R-:W-:Y:S01]  /*70e0*/  ISETP.GT.U32.AND P2, PT, R93, 0x8, P2 ;  /* 0x000000085d00780c */ /* 0x000fe20001744070 */
[----:B------:R-:W-:Y:S01]  /*70f0*/  @P6 STG.E.U16 desc[UR52][R4.64+0xe0], R80 ;  /* 0x0000e05004006986 */ /* 0x000fe2000c101534 */
[----:B------:R-:W-:-:S02]  /*7100*/  ISETP.GT.AND P0, PT, R0, 0x78, PT ;  /* 0x000000780000780c */ /* 0x000fc40003f04270 */
[----:B------:R-:W-:Y:S01]  /*7110*/  F2FP.F16.F32.PACK_AB R82, RZ, R82 ;  /* 0x00000052ff52723e */ /* 0x000fe200000000ff */
[----:B------:R-:W-:Y:S01]  /*7120*/  @P5 STG.E.U16 desc[UR52][R4.64+0xe2], R81 ;  /* 0x0000e25104005986 */ /* 0x000fe2000c101534 */
[-C--:B-1----:R-:W-:Y:S02]  /*7130*/  LEA R8, P5, R121, R4.reuse, 0x1 ;  /* 0x0000000479087211 */ /* 0x082fe400078a08ff */
[----:B0-----:R-:W-:Y:S02]  /*7140*/  LEA R6, P6, R122, R4, 0x1 ;  /* 0x000000047a067211 */ /* 0x001fe400078c08ff */
[----:B------:R-:W-:Y:S02]  /*7150*/  ISETP.NE.AND P3, PT, R93, RZ, P0 ;  /* 0x000000ff5d00720c */ /* 0x000fe40000765270 */
[----:B------:R-:W-:Y:S02]  /*7160*/  LEA.HI.X R9, R121, R5, R162, 0x1, P5 ;  /* 0x0000000579097211 */ /* 0x000fe400028f0ca2 */
[----:B------:R-:W-:-:S02]  /*7170*/  F2FP.F16.F32.PACK_AB R83, RZ, R83 ;  /* 0x00000053ff53723e */ /* 0x000fc400000000ff */
[----:B------:R-:W-:Y:S01]  /*7180*/  LEA.HI.X R7, R122, R5, R167, 0x1, P6 ;  /* 0x000000057a077211 */ /* 0x000fe200030f0ca7 */
[----:B------:R0:W-:Y:S01]  /*7190*/  @P4 STG.E.U16 desc[UR52][R8.64], R82 ;  /* 0x0000005208004986 */ /* 0x0001e2000c101534 */
[----:B------:R-:W-:Y:S02]  /*71a0*/  ISETP.GT.AND P1, PT, R0, 0x79, PT ;  /* 0x000000790000780c */ /* 0x000fe40003f24270 */
[----:B------:R-:W-:Y:S01]  /*71b0*/  F2FP.F16.F32.PACK_AB R84, RZ, R84 ;  /* 0x00000054ff54723e */ /* 0x000fe200000000ff */
[----:B------:R3:W-:Y:S01]  /*71c0*/  @P2 STG.E.U16 desc[UR52][R6.64], R83 ;  /* 0x0000005306002986 */ /* 0x0007e2000c101534 */
[C---:B------:R-:W-:Y:S02]  /*71d0*/  ISETP.NE.AND P2, PT, R93.reuse, RZ, P1 ;  /* 0x000000ff5d00720c */ /* 0x040fe40000f45270 */
[C---:B------:R-:W-:Y:S01]  /*71e0*/  ISETP.GT.U32.AND P0, PT, R93.reuse, 0x8, P0 ;  /* 0x000000085d00780c */ /* 0x040fe20000704070 */
[----:B------:R3:W-:Y:S01]  /*71f0*/  @P3 STG.E.U16 desc[UR52][R4.64+0xf0], R84 ;  /* 0x0000f05404003986 */ /* 0x0007e2000c101534 */
[----:B------:R-:W-:-:S02]  /*7200*/  ISETP.GT.U32.AND P1, PT, R93, 0x8, P1 ;  /* 0x000000085d00780c */ /* 0x000fc40000f24070 */
[CC--:B------:R-:W-:Y:S02]  /*7210*/  LEA R10, P3, R123.reuse, R4.reuse, 0x1 ;  /* 0x000000047b0a7211 */ /* 0x0c0fe400078608ff */
[----:B0-----:R-:W-:Y:S02]  /*7220*/  LEA R8, P4, R124, R4, 0x1 ;  /* 0x000000047c087211 */ /* 0x001fe400078808ff */
[----:B------:R-:W-:Y:S02]  /*7230*/  F2FP.F16.F32.PACK_AB R85, RZ, R85 ;  /* 0x00000055ff55723e */ /* 0x000fe400000000ff */
[----:B------:R-:W-:Y:S02]  /*7240*/  F2FP.F16.F32.PACK_AB R86, RZ, R86 ;  /* 0x00000056ff56723e */ /* 0x000fe400000000ff */
[----:B------:R-:W-:Y:S01]  /*7250*/  LEA.HI.X R11, R123, R5, R164, 0x1, P3 ;  /* 0x000000057b0b7211 */ /* 0x000fe200018f0ca4 */
[----:B------:R3:W-:Y:S01]  /*7260*/  @P2 STG.E.U16 desc[UR52][R4.64+0xf2], R85 ;  /* 0x0000f25504002986 */ /* 0x0007e2000c101534 */
[----:B------:R-:W-:-:S02]  /*7270*/  F2FP.F16.F32.PACK_AB R87, RZ, R87 ;  /* 0x00000057ff57723e */ /* 0x000fc400000000ff */
[----:B------:R-:W-:Y:S01]  /*7280*/  LEA.HI.X R9, R124, R5, R169, 0x1, P4 ;  /* 0x000000057c097211 */ /* 0x000fe200020f0ca9 */
[----:B------:R3:W-:Y:S04]  /*7290*/  @P0 STG.E.U16 desc[UR52][R10.64], R86 ;  /* 0x000000560a000986 */ /* 0x0007e8000c101534 */
[----:B------:R3:W-:Y:S02]  /*72a0*/  @P1 STG.E.U16 desc[UR52][R8.64], R87 ;  /* 0x0000005708001986 */ /* 0x0007e4000c101534 */
.L_x_1860:
[----:B------:R-:W-:Y:S05]  /*72b0*/  BSYNC B0 ;  /* 0x0000000000007941 */ /* 0x000fea0003800000 */
.L_x_1732:
        /* <DEDUP_REMOVED lines=37> */
.L_x_1862:
        /* <DEDUP_REMOVED lines=54> */
.L_x_1863:
        /* <DEDUP_REMOVED lines=14> */
.L_x_1861:
[----:B------:R-:W-:-:S13]  /*7950*/  LOP3.LUT P0, RZ, R0, 0xff, RZ, 0xc0, !PT ;  /* 0x000000ff00ff7812 */ /* 0x000fda000780c0ff */
[----:B------:R-:W-:Y:S05]  /*7960*/  @P0 BRA `(.L_x_1864) ;  /* 0xffffffa000b00947 */ /* 0x000fea000383ffff */
[----:B------:R-:W-:Y:S05]  /*7970*/  EXIT ;  /* 0x000000000000794d */ /* 0x000fea0003800000 */
.L_x_1705:
        /* <DEDUP_REMOVED lines=28> */
.L_x_1866:
        /* <DEDUP_REMOVED lines=47> */
.L_x_1867:
        /* <DEDUP_REMOVED lines=17> */
.L_x_1865:
        /* <DEDUP_REMOVED lines=39> */
.L_x_1879:
[----:B------:R-:W-:-:S03]  /*81b0*/  UMOV UR4, 0xffffffff ;  /* 0xffffffff00047882 */ /* 0x000fc60000000000 */
[----:B------:R-:W-:Y:S05]  /*81c0*/  BRA.DIV UR4, `(.L_x_1869) ;  /* 0x0000001204907947 */ /* 0x000fea000b800000 */
[----:B------:R-:W-:-:S13]  /*81d0*/  ELECT P6, URZ, PT ;  /* 0x00000000003f782f */ /* 0x000fda00038c0000 */
.L_x_1893:
        /* <DEDUP_REMOVED lines=14> */
.L_x_1874:
        /* <DEDUP_REMOVED lines=9> */
.L_x_1894:
[----:B------:R-:W-:Y:S01]  /*8350*/  UPRMT UR4, UR45, 0x9910, URZ ;  /* 0x000099102d047896 */ /* 0x000fe2000800003f */
[----:B------:R1:W-:Y:S03]  /*8360*/  @!P1 SYNCS.ARRIVE.TRANS64 RZ, [R12+URZ], R11 ;  /* 0x0000000b0cff99a7 */ /* 0x0003e6000800003f */
[----:B------:R-:W-:-:S06]  /*8370*/  UISETP.NE.AND UP0, UPT, UR4, 0x2, UPT ;  /* 0x000000020400788c */ /* 0x000fcc000bf05270 */
[----:B------:R-:W-:-:S13]  /*8380*/  PLOP3.LUT P0, PT, PT, PT, UP0, 0x80, 0x0 ;  /* 0x000000000000781c */ /* 0x000fda0003f0f008 */
[----:B-1----:R-:W-:Y:S05]  /*8390*/  @P0 BRA `(.L_x_1873) ;  /* 0x0000000000040947 */ /* 0x002fea0003800000 */
[----:B------:R-:W-:Y:S01]  /*83a0*/  BPT.TRAP 0x1 ;  /* 0x000000040000795c */ /* 0x000fe20000300000 */
.L_x_1873:
        /* <DEDUP_REMOVED lines=15> */
[----:B------:R-:W-:Y:S01]  /*84a0*/  UIADD3.X UR23, URZ, UR37, URZ, UP1, !UPT ;  /* 0x000000253f177290 */ /* 0x000fe20008ffe43f */
[----:B------:R-:W-:Y:S01]  /*84b0*/  R2UR UR18, R19 ;  /* 0x00000000131272ca */ /* 0x000fe200000e0000 */
[----:B------:R-:W-:Y:S01]  /*84c0*/  ULEA UR12, UR46, UR8, 0xc ;  /* 0x000000082e0c7291 */ /* 0x000fe2000f8e603f */
[----:B------:R-:W-:Y:S01]  /*84d0*/  ISETP.GT.AND P2, PT, R18, 0x1, PT ;  /* 0x000000011200780c */ /* 0x000fe20003f44270 */
[----:B------:R-:W-:Y:S01]  /*84e0*/  ULOP3.LUT UR16, UR8, 0x800, UR48, 0xf8, !UPT ;  /* 0x0000080008107892 */ /* 0x000fe2000f8ef830 */
[----:B------:R-:W-:Y:S01]  /*84f0*/  VIADD R4, R4, 0x1 ;  /* 0x0000000104047836 */ /* 0x000fe20000000000 */
[----:B------:R-:W-:Y:S01]  /*8500*/  ULEA UR8, UR12, UR17, 0x1 ;  /* 0x000000110c087291 */ /* 0x000fe2000f8e083f */
[----:B0-----:R-:W-:Y:S01]  /*8510*/  VIADD R7, R2, 0x1 ;  /* 0x0000000102077836 */ /* 0x001fe20000000000 */
[----:B------:R-:W-:Y:S01]  /*8520*/  USHF.L.U32 UR10, UR10, 0x6, URZ ;  /* 0x000000060a0a7899 */ /* 0x000fe2000800063f */
[----:B------:R-:W-:Y:S01]  /*8530*/  R2UR UR12, R14 ;  /* 0x000000000e0c72ca */ /* 0x000fe200000e0000 */
[----:B------:R-:W-:Y:S01]  /*8540*/  ULEA UR16, UR16, UR17, 0x1 ;  /* 0x0000001110107291 */ /* 0x000fe2000f8e083f */
[C---:B------:R-:W-:Y:S01]  /*8550*/  ISETP.NE.AND P1, PT, R4.reuse, 0x7, PT ;  /* 0x000000070400780c */ /* 0x040fe20003f25270 */
[----:B------:R-:W-:Y:S01]  /*8560*/  UIADD3 UR8, UR8, 0x180, URZ ;  /* 0x0000018008087890 */ /* 0x000fe2000fffe03f */
[----:B------:R-:W-:Y:S01]  /*8570*/  @P0 IMAD.MOV R7, RZ, RZ, R2 ;  /* 0x000000ffff070224 */ /* 0x000fe200078e0202 */
[----:B------:R-:W-:Y:S01]  /*8580*/  UPRMT UR35, URZ, 0x5410, UR32 ;  /* 0x000054103f237896 */ /* 0x000fe20008000020 */
[----:B------:R-:W-:Y:S01]  /*8590*/  SEL R12, RZ, 0x1, P1 ;  /* 0x00000001ff0c7807 */ /* 0x000fe20000800000 */
[----:B------:R-:W-:Y:S01]  /*85a0*/  ULOP3.LUT UR27, UR10, 0x20, UR47, 0xf8, !UPT ;  /* 0x000000200a1b7892 */ /* 0x000fe2000f8ef82f */
[----:B------:R-:W-:Y:S01]  /*85b0*/  SEL R5, R5, RZ, P0 ;  /* 0x000000ff05057207 */ /* 0x000fe20000000000 */
[----:B------:R-:W-:Y:S01]  /*85c0*/  UIADD3 UR24, UR16, 0x1c180, URZ ;  /* 0x0001c18010187890 */ /* 0x000fe2000fffe03f */
[----:B------:R-:W-:Y:S01]  /*85d0*/  LOP3.LUT R3, R3, R12, RZ, 0x3c, !PT ;  /* 0x0000000c03037212 */ /* 0x000fe200078e3cff */
[----:B------:R-:W-:Y:S01]  /*85e0*/  UIADD3 UR16, UR16, 0x1e180, URZ ;  /* 0x0001e18010107890 */ /* 0x000fe2000fffe03f */
[----:B------:R-:W-:Y:S01]  /*85f0*/  SEL R4, R4, RZ, P1 ;  /* 0x000000ff04047207 */ /* 0x000fe20000800000 */
        /* <DEDUP_REMOVED lines=8> */
[----:B------:R0:W-:Y:S01]  /*8680*/  UTMALDG.5D.MULTICAST [UR8], [UR6], UR34, desc[UR4] ;  /* 0x00000408060073b4 */ /* 0x0001e20008021822 */
[----:B------:R-:W-:Y:S01]  /*8690*/  UMOV UR21, UR14 ;  /* 0x0000000e00157c82 */ /* 0x000fe20008000000 */
[----:B------:R-:W-:Y:S01]  /*86a0*/  UMOV UR19, UR27 ;  /* 0x0000001b00137c82 */ /* 0x000fe20008000000 */
[----:B------:R-:W-:Y:S01]  /*86b0*/  IMAD.MOV.U32 R2, RZ, RZ, R7 ;  /* 0x000000ffff027224 */ /* 0x000fe200078e0007 */
[----:B------:R0:W-:Y:S01]  /*86c0*/  UTMALDG.4D.MULTICAST [UR24], [UR22], UR35, desc[UR4] ;  /* 0x00000418160073b4 */ /* 0x0001e20008019823 */
[----:B------:R0:W-:Y:S02]  /*86d0*/  UTMALDG.4D.MULTICAST [UR16], [UR22], UR35, desc[UR4] ;  /* 0x00000410160073b4 */ /* 0x0001e40008019823 */
[----:B0-----:R-:W-:Y:S05]  /*86e0*/  @P2 BRA `(.L_x_1874) ;  /* 0xfffffff800f42947 */ /* 0x001fea000383ffff */
.L_x_1871:
[----:B------:R-:W-:Y:S05]  /*86f0*/  BSYNC B1 ;  /* 0x0000000000017941 */ /* 0x000fea0003800000 */
.L_x_1870:
        /* <DEDUP_REMOVED lines=51> */
.L_x_1877:
        /* <DEDUP_REMOVED lines=48> */
.L_x_1878:
        /* <DEDUP_REMOVED lines=20> */
.L_x_1876:
[----:B------:R-:W-:Y:S05]  /*8e70*/  BSYNC B1 ;  /* 0x0000000000017941 */ /* 0x000fea0003800000 */
.L_x_1875:
[----:B------:R-:W-:-:S13]  /*8e80*/  LOP3.LUT P0, RZ, R2, 0xff, RZ, 0xc0, !PT ;  /* 0x000000ff02ff7812 */ /* 0x000fda000780c0ff */
[----:B------:R-:W-:Y:S05]  /*8e90*/  @P0 BRA `(.L_x_1879) ;  /* 0xfffffff000c40947 */ /* 0x000fea000383ffff */
[----:B------:R-:W-:Y:S05]  /*8ea0*/  BSYNC B0 ;  /* 0x0000000000007941 */ /* 0x000fea0003800000 */
.L_x_1868:
[----:B------:R-:W-:-:S03]  /*8eb0*/  UMOV UR4, 0xffffffff ;  /* 0xffffffff00047882 */ /* 0x000fc60000000000 */
[----:B------:R-:W-:Y:S05]  /*8ec0*/  BRA.DIV UR4, `(.L_x_1880) ;  /* 0x0000000604847947 */ /* 0x000fea000b800000 */
[----:B------:R-:W-:-:S13]  /*8ed0*/  ELECT P6, URZ, PT ;  /* 0x00000000003f782f */ /* 0x000fda00038c0000 */
.L_x_1897:
[----:B------:R-:W-:Y:S04]  /*8ee0*/  BSSY B0, `(.L_x_1881) ;  /* 0x0000047000007945 */ /* 0x000fe80003800000 */
[----:B------:R-:W-:Y:S05]  /*8ef0*/  @!P6 BRA `(.L_x_1882) ;  /* 0x000000040014e947 */ /* 0x000fea0003800000 */
[----:B------:R-:W-:-:S04]  /*8f00*/  ULOP3.LUT UR4, UR41, 0x2, URZ, 0xfc, !UPT ;  /* 0x0000000229047892 */ /* 0x000fc8000f8efc3f */
[----:B------:R-:W-:-:S06]  /*8f10*/  UISETP.NE.AND UP0, UPT, UR4, 0x3, UPT ;  /* 0x000000030400788c */ /* 0x000fcc000bf05270 */
[----:B------:R-:W-:-:S13]  /*8f20*/  PLOP3.LUT P0, PT, PT, PT, UP0, 0x80, 0x0 ;  /* 0x000000000000781c */ /* 0x000fda0003f0f008 */
[----:B------:R-:W-:Y:S05]  /*8f30*/  @!P0 BRA `(.L_x_1883) ;  /* 0x0000000000048947 */ /* 0x000fea0003800000 */
[----:B------:R-:W-:Y:S01]  /*8f40*/  BPT.TRAP 0x1 ;  /* 0x000000040000795c */ /* 0x000fe20000300000 */
.L_x_1883:
        /* <DEDUP_REMOVED lines=15> */
.L_x_1898:
        /* <DEDUP_REMOVED lines=9> */
.L_x_1899:
        /* <DEDUP_REMOVED lines=9> */
.L_x_1900:
        /* <DEDUP_REMOVED lines=9> */
.L_x_1901:
        /* <DEDUP_REMOVED lines=9> */
.L_x_1902:
[----:B------:R-:W1:Y:S01]  /*9280*/  SYNCS.PHASECHK.TRANS64.TRYWAIT P0, [R11+URZ], R6 ;  /* 0x000000060b0075a7 */ /* 0x000e62000800017f */
[----:B------:R-:W-:-:S05]  /*9290*/  VIADD R2, R7, 0x1 ;  /* 0x0000000107027836 */ /* 0x000fca0000000000 */
[----:B------:R-:W-:-:S04]  /*92a0*/  ISETP.NE.AND P1, PT, R2, 0x7, PT ;  /* 0x000000070200780c */ /* 0x000fc80003f25270 */
[----:B------:R-:W-:Y:S02]  /*92b0*/  SEL R4, RZ, 0x1, P1 ;  /* 0x00000001ff047807 */ /* 0x000fe40000800000 */
[----:B------:R-:W-:Y:S02]  /*92c0*/  SEL R3, R2, RZ, P1 ;  /* 0x000000ff02037207 */ /* 0x000fe40000800000 */
[----:B------:R-:W-:Y:S01]  /*92d0*/  LOP3.LUT R4, R9, R4, RZ, 0x3c, !PT ;  /* 0x0000000409047212 */ /* 0x000fe200078e3cff */
[----:B-1----:R-:W-:Y:S06]  /*92e0*/  @!P0 BRA `(.L_x_1889) ;  /* 0x0000000400008947 */ /* 0x002fec0003800000 */
.L_x_1903:
[----:B------:R-:W-:Y:S01]  /*92f0*/  IMAD R3, R3, 0x8, R0 ;  /* 0x0000000803037824 */ /* 0x000fe200078e0200 */
[----:B------:R-:W-:-:S07]  /*9300*/  SHF.L.U32 R0, R4, 0x1f, RZ ;  /* 0x0000001f04007819 */ /* 0x000fce00000006ff */
.L_x_1890:
[----:B--2---:R2:W3:Y:S02]  /*9310*/  SYNCS.PHASECHK.TRANS64.TRYWAIT P0, [R3+URZ], R0 ;  /* 0x00000000030075a7 */ /* 0x0044e4000800017f */
[----:B---3--:R-:W-:Y:S05]  /*9320*/  @!P0 NANOSLEEP.SYNCS 0x989680 ;  /* 0x009896800000895d */ /* 0x008fea0003900000 */
[----:B------:R-:W3:Y:S02]  /*9330*/  @!P0 SYNCS.PHASECHK.TRANS64 P0, [R3+URZ], R0 ;  /* 0x00000000030085a7 */ /* 0x000ee4000800007f */
[----:B---3--:R-:W-:Y:S05]  /*9340*/  @!P0 BRA `(.L_x_1890) ;  /* 0xfffffffc00f08947 */ /* 0x008fea000383ffff */
.L_x_1882:
[----:B------:R-:W-:Y:S05]  /*9350*/  BSYNC B0 ;  /* 0x0000000000007941 */ /* 0x000fea0003800000 */
.L_x_1881:
[----:B------:R-:W-:Y:S05]  /*9360*/  EXIT ;  /* 0x000000000000794d */ /* 0x000fea0003800000 */
.L_x_1719:
[----:B-1----:R1:W2:Y:S02]  /*9370*/  SYNCS.PHASECHK.TRANS64.TRYWAIT P1, [R3+URZ], R0 ;  /* 0x00000000030075a7 */ /* 0x0022a4000802017f */
[----:B--2---:R-:W-:Y:S05]  /*9380*/  @!P1 NANOSLEEP.SYNCS 0x989680 ;  /* 0x009896800000995d */ /* 0x004fea0003900000 */
[----:B------:R-:W2:Y:S02]  /*9390*/  @!P1 SYNCS.PHASECHK.TRANS64 P1, [R3+URZ], R0 ;  /* 0x00000000030095a7 */ /* 0x000ea4000802007f */
[----:B--2---:R-:W-:Y:S05]  /*93a0*/  @!P1 BRA `(.L_x_1719) ;  /* 0xfffffffc00f09947 */ /* 0x004fea000383ffff */
[----:B------:R-:W-:Y:S05]  /*93b0*/  BRA `(.L_x_1718) ;  /* 0xffffff8800ec7947 */ /* 0x000fea000383ffff */
.L_x_1724:
[----:B-1----:R1:W2:Y:S02]  /*93c0*/  SYNCS.PHASECHK.TRANS64.TRYWAIT P1, [R4+URZ], R3 ;  /* 0x00000003040075a7 */ /* 0x0022a4000802017f */
[----:B--2---:R-:W-:Y:S05]  /*93d0*/  @!P1 NANOSLEEP.SYNCS 0x989680 ;  /* 0x009896800000995d */ /* 0x004fea0003900000 */
[----:B------:R-:W2:Y:S02]  /*93e0*/  @!P1 SYNCS.PHASECHK.TRANS64 P1, [R4+URZ], R3 ;  /* 0x00000003040095a7 */ /* 0x000ea4000802007f */
[----:B--2---:R-:W-:Y:S05]  /*93f0*/  @!P1 BRA `(.L_x_1724) ;  /* 0xfffffffc00f09947 */ /* 0x004fea000383ffff */
[----:B------:R-:W-:Y:S05]  /*9400*/  BRA `(.L_x_1723) ;  /* 0xffffff8c00c87947 */ /* 0x000fea000383ffff */
.L_x_1869:
[----:B------:R-:W-:Y:S01]  /*9410*/  BSSY B1, `(.L_x_1891) ;  /* 0x0000006000017945 */ /* 0x000fe20003800000 */
[----:B------:R-:W-:-:S07]  /*9420*/  IMAD.MOV.U32 R15, RZ, RZ, -0x1 ;  /* 0xffffffffff0f7424 */ /* 0x000fce00078e00ff */
[----:B------:R-:W-:Y:S05]  /*9430*/  WARPSYNC.COLLECTIVE R15, `(.L_x_1892) ;  /* 0x000000000f0c7348 */ /* 0x000fea0003c00000 */
[----:B------:R-:W-:Y:S02]  /*9440*/  ELECT P6, UR62, PT ;  /* 0x00000000003e782f */ /* 0x000fe400038c0000 */
[----:B------:R-:W-:Y:S01]  /*9450*/  MOV R14, UR62 ;  /* 0x0000003e000e7c02 */ /* 0x000fe20008000f00 */
[----:B------:R-:W-:Y:S10]  /*9460*/  ENDCOLLECTIVE ;  /* 0x000000000000791b */ /* 0x000ff40003800000 */
.L_x_1892:
[----:B------:R-:W-:Y:S05]  /*9470*/  BSYNC B1 ;  /* 0x0000000000017941 */ /* 0x000fea0003800000 */
.L_x_1891:
[----:B------:R-:W-:Y:S05]  /*9480*/  BRA `(.L_x_1893) ;  /* 0xffffffec00547947 */ /* 0x000fea000383ffff */
.L_x_1872:
[----:B0-----:R0:W1:Y:S02]  /*9490*/  SYNCS.PHASECHK.TRANS64.TRYWAIT P0, [R12+URZ+0x38], R7 ;  /* 0x000038070c0075a7 */ /* 0x001064000800017f */
[----:B-1----:R-:W-:Y:S05]  /*94a0*/  @!P0 NANOSLEEP.SYNCS 0x989680 ;  /* 0x009896800000895d */ /* 0x002fea0003900000 */
[----:B------:R-:W1:Y:S02]  /*94b0*/  @!P0 SYNCS.PHASECHK.TRANS64 P0, [R12+URZ+0x38], R7 ;  /* 0x000038070c0085a7 */ /* 0x000e64000800007f */
[----:B-1----:R-:W-:Y:S05]  /*94c0*/  @!P0 BRA `(.L_x_1872) ;  /* 0xfffffffc00f08947 */ /* 0x002fea000383ffff */
[----:B------:R-:W-:Y:S05]  /*94d0*/  BRA `(.L_x_1894) ;  /* 0xffffffec009c7947 */ /* 0x000fea000383ffff */
.L_x_1880:
[----:B------:R-:W-:Y:S01]  /*94e0*/  BSSY B0, `(.L_x_1895) ;  /* 0x0000006000007945 */ /* 0x000fe20003800000 */
[----:B------:R-:W-:-:S07]  /*94f0*/  IMAD.MOV.U32 R15, RZ, RZ, -0x1 ;  /* 0xffffffffff0f7424 */ /* 0x000fce00078e00ff */
[----:B------:R-:W-:Y:S05]  /*9500*/  WARPSYNC.COLLECTIVE R15, `(.L_x_1896) ;  /* 0x000000000f0c7348 */ /* 0x000fea0003c00000 */
[----:B------:R-:W-:Y:S02]  /*9510*/  ELECT P6, UR62, PT ;  /* 0x00000000003e782f */ /* 0x000fe400038c0000 */
[----:B------:R-:W-:Y:S01]  /*9520*/  MOV R14, UR62 ;  /* 0x0000003e000e7c02 */ /* 0x000fe20008000f00 */
[----:B------:R-:W-:Y:S10]  /*9530*/  ENDCOLLECTIVE ;  /* 0x000000000000791b */ /* 0x000ff40003800000 */
.L_x_1896:
[----:B------:R-:W-:Y:S05]  /*9540*/  BSYNC B0 ;  /* 0x0000000000007941 */ /* 0x000fea0003800000 */
.L_x_1895:
[----:B------:R-:W-:Y:S05]  /*9550*/  BRA `(.L_x_1897) ;  /* 0xfffffff800607947 */ /* 0x000fea000383ffff */
.L_x_1884:
[----:B0-----:R0:W1:Y:S02]  /*9560*/  SYNCS.PHASECHK.TRANS64.TRYWAIT P0, [R5+URZ], R2 ;  /* 0x00000002050075a7 */ /* 0x001064000800017f */
[----:B-1----:R-:W-:Y:S05]  /*9570*/  @!P0 NANOSLEEP.SYNCS 0x989680 ;  /* 0x009896800000895d */ /* 0x002fea0003900000 */
[----:B------:R-:W1:Y:S02]  /*9580*/  @!P0 SYNCS.PHASECHK.TRANS64 P0, [R5+URZ], R2 ;  /* 0x00000002050085a7 */ /* 0x000e64000800007f */
[----:B-1----:R-:W-:Y:S05]  /*9590*/  @!P0 BRA `(.L_x_1884) ;  /* 0xfffffffc00f08947 */ /* 0x002fea000383ffff */
[----:B------:R-:W-:Y:S05]  /*95a0*/  BRA `(.L_x_1898) ;  /* 0xfffffff800a47947 */ /* 0x000fea000383ffff */
.L_x_1885:
[----:B0-----:R0:W1:Y:S02]  /*95b0*/  SYNCS.PHASECHK.TRANS64.TRYWAIT P0, [R7+URZ], R4 ;  /* 0x00000004070075a7 */ /* 0x001064000800017f */
[----:B-1----:R-:W-:Y:S05]  /*95c0*/  @!P0 NANOSLEEP.SYNCS 0x989680 ;  /* 0x009896800000895d */ /* 0x002fea0003900000 */
[----:B------:R-:W1:Y:S02]  /*95d0*/  @!P0 SYNCS.PHASECHK.TRANS64 P0, [R7+URZ], R4 ;  /* 0x00000004070085a7 */ /* 0x000e64000800007f */
[----:B-1----:R-:W-:Y:S05]  /*95e0*/  @!P0 BRA `(.L_x_1885) ;  /* 0xfffffffc00f08947 */ /* 0x002fea000383ffff */
[----:B------:R-:W-:Y:S05]  /*95f0*/  BRA `(.L_x_1899) ;  /* 0xfffffff800b47947 */ /* 0x000fea000383ffff */
.L_x_1886:
[----:B0-----:R0:W1:Y:S02]  /*9600*/  SYNCS.PHASECHK.TRANS64.TRYWAIT P0, [R6+URZ], R5 ;  /* 0x00000005060075a7 */ /* 0x001064000800017f */
[----:B-1----:R-:W-:Y:S05]  /*9610*/  @!P0 NANOSLEEP.SYNCS 0x989680 ;  /* 0x009896800000895d */ /* 0x002fea0003900000 */
[----:B------:R-:W1:Y:S02]  /*9620*/  @!P0 SYNCS.PHASECHK.TRANS64 P0, [R6+URZ], R5 ;  /* 0x00000005060085a7 */ /* 0x000e64000800007f */
[----:B-1----:R-:W-:Y:S05]  /*9630*/  @!P0 BRA `(.L_x_1886) ;  /* 0xfffffffc00f08947 */ /* 0x002fea000383ffff */
[----:B------:R-:W-:Y:S05]  /*9640*/  BRA `(.L_x_1900) ;  /* 0xfffffff800c47947 */ /* 0x000fea000383ffff */
.L_x_1887:
[----:B0-----:R0:W1:Y:S02]  /*9650*/  SYNCS.PHASECHK.TRANS64.TRYWAIT P0, [R9+URZ], R4 ;  /* 0x00000004090075a7 */ /* 0x001064000800017f */
[----:B-1----:R-:W-:Y:S05]  /*9660*/  @!P0 NANOSLEEP.SYNCS 0x989680 ;  /* 0x009896800000895d */ /* 0x002fea0003900000 */
[----:B------:R-:W1:Y:S02]  /*9670*/  @!P0 SYNCS.PHASECHK.TRANS64 P0, [R9+URZ], R4 ;  /* 0x00000004090085a7 */ /* 0x000e64000800007f */
[----:B-1----:R-:W-:Y:S05]  /*9680*/  @!P0 BRA `(.L_x_1887) ;  /* 0xfffffffc00f08947 */ /* 0x002fea000383ffff */
[----:B------:R-:W-:Y:S05]  /*9690*/  BRA `(.L_x_1901) ;  /* 0xfffffff800d47947 */ /* 0x000fea000383ffff */
.L_x_1888:
[----:B0-----:R0:W1:Y:S02]  /*96a0*/  SYNCS.PHASECHK.TRANS64.TRYWAIT P0, [R10+URZ], R5 ;  /* 0x000000050a0075a7 */ /* 0x001064000800017f */
[----:B-1----:R-:W-:Y:S05]  /*96b0*/  @!P0 NANOSLEEP.SYNCS 0x989680 ;  /* 0x009896800000895d */ /* 0x002fea0003900000 */
[----:B------:R-:W1:Y:S02]  /*96c0*/  @!P0 SYNCS.PHASECHK.TRANS64 P0, [R10+URZ], R5 ;  /* 0x000000050a0085a7 */ /* 0x000e64000800007f */
[----:B-1----:R-:W-:Y:S05]  /*96d0*/  @!P0 BRA `(.L_x_1888) ;  /* 0xfffffffc00f08947 */ /* 0x002fea000383ffff */
[----:B------:R-:W-:Y:S05]  /*96e0*/  BRA `(.L_x_1902) ;  /* 0xfffffff800e47947 */ /* 0x000fea000383ffff */
.L_x_1889:
[----:B-1----:R1:W2:Y:S02]  /*96f0*/  SYNCS.PHASECHK.TRANS64.TRYWAIT P0, [R11+URZ], R6 ;  /* 0x000000060b0075a7 */ /* 0x0022a4000800017f */
[----:B--2---:R-:W-:Y:S05]  /*9700*/  @!P0 NANOSLEEP.SYNCS 0x989680 ;  /* 0x009896800000895d */ /* 0x004fea0003900000 */
[----:B------:R-:W2:Y:S02]  /*9710*/  @!P0 SYNCS.PHASECHK.TRANS64 P0, [R11+URZ], R6 ;  /* 0x000000060b0085a7 */ /* 0x000ea4000800007f */
[----:B--2---:R-:W-:Y:S05]  /*9720*/  @!P0 BRA `(.L_x_1889) ;  /* 0xfffffffc00f08947 */ /* 0x004fea000383ffff */
[----:B------:R-:W-:Y:S05]  /*9730*/  BRA `(.L_x_1903) ;  /* 0xfffffff800ec7947 */ /* 0x000fea000383ffff */
.L_x_1904:
        /* <DEDUP_REMOVED lines=12> */
.L_x_1913:


//--------------------- .nv.global.init           --------------------------
	.section	.nv.global.init,"aw",@progbits
	.align	4
.nv.global.init:
	.type		mrg32k3aM1SubSeq,@object
	.size		mrg32k3aM1SubSeq,(mrg32k3aM2SubSeq - mrg32k3aM1SubSeq)
mrg32k3aM1SubSeq:
        /*0000*/ 	.byte	0x0b, 0xcc, 0xee, 0x04, 0x73, 0x29, 0x8b, 0x6f, 0xf6, 0x53, 0x03, 0xf6, 0x23, 0xf6, 0xea, 0xda
        /* <DEDUP_REMOVED lines=125> */
	.type		mrg32k3aM2SubSeq,@object
	.size		mrg32k3aM2SubSeq,(mrg32k3aM1 - mrg32k3aM2SubSeq)
mrg32k3aM2SubSeq:
        /* <DEDUP_REMOVED lines=126> */
	.type		mrg32k3aM1,@object
	.size		mrg32k3aM1,(mrg32k3aM1Seq - mrg32k3aM1)
mrg32k3aM1:
        /* <DEDUP_REMOVED lines=144> */
	.type		mrg32k3aM1Seq,@object
	.size		mrg32k3aM1Seq,(mrg32k3aM2 - mrg32k3aM1Seq)
mrg32k3aM1Seq:
        /* <DEDUP_REMOVED lines=144> */
	.type		mrg32k3aM2,@object
	.size		mrg32k3aM2,(mrg32k3aM2Seq - mrg32k3aM2)
mrg32k3aM2:
        /* <DEDUP_REMOVED lines=144> */
	.type		mrg32k3aM2Seq,@object
	.size		mrg32k3aM2Seq,(precalc_xorwow_matrix - mrg32k3aM2Seq)
mrg32k3aM2Seq:
        /* <DEDUP_REMOVED lines=144> */
	.type		precalc_xorwow_matrix,@object
	.size		precalc_xorwow_matrix,(precalc_xorwow_offset_matrix - precalc_xorwow_matrix)
precalc_xorwow_matrix:
        /* <DEDUP_REMOVED lines=6400> */
	.type		precalc_xorwow_offset_matrix,@object
	.size		precalc_xorwow_offset_matrix,($str$29 - precalc_xorwow_offset_matrix)
precalc_xorwow_offset_matrix:
        /* <DEDUP_REMOVED lines=6400> */
	.type		$str$29,@object
	.size		$str$29,($str$30 - $str$29)
$str$29:
        /*353c0*/ 	.byte	0x6b, 0x5f, 0x74, 0x69, 0x6c, 0x65, 0x5f, 0x63, 0x6f, 0x75, 0x6e, 0x74, 0x20, 0x3e, 0x3d, 0x20
        /*353d0*/ 	.byte	0x31, 0x00
	.type		$str$30,@object
	.size		$str$30,(__unnamed_4 - $str$30)
$str$30:
        /*353d2*/ 	.byte	0x2f, 0x74, 0x6d, 0x70, 0x2f, 0x63, 0x75, 0x74, 0x6c, 0x61, 0x73, 0x73, 0x5f, 0x73, 0x77, 0x65
        /*353e2*/ 	.byte	0x65, 0x70, 0x5f, 0x73, 0x72, 0x63, 0x2f, 0x69, 0x6e, 0x63, 0x6c, 0x75, 0x64, 0x65, 0x2f, 0x63
        /*353f2*/ 	.byte	0x75, 0x74, 0x6c, 0x61, 0x73, 0x73, 0x2f, 0x67, 0x65, 0x6d, 0x6d, 0x2f, 0x63, 0x6f, 0x6c, 0x6c
        /*35402*/ 	.byte	0x65, 0x63, 0x74, 0x69, 0x76, 0x65, 0x2f, 0x73, 0x6d, 0x39, 0x30, 0x5f, 0x6d, 0x6d, 0x61, 0x5f
        /*35412*/ 	.byte	0x74, 0x6d, 0x61, 0x5f, 0x67, 0x6d, 0x6d, 0x61, 0x5f, 0x73, 0x73, 0x5f, 0x77, 0x61, 0x72, 0x70
        /*35422*/ 	.byte	0x73, 0x70, 0x65, 0x63, 0x69, 0x61, 0x6c, 0x69, 0x7a, 0x65, 0x64, 0x2e, 0x68, 0x70, 0x70, 0x00
	.type		__unnamed_4,@object
	.size		__unnamed_4,(__unnamed_2 - __unnamed_4)
__unnamed_4:
        /* <DEDUP_REMOVED lines=181> */
        /*35f82*/ 	.byte	0x75, 0x74, 0x65, 0x3a, 0x3a, 0x69, 0x64, 0x65, 0x6e, 0x74, 0x69, 0x74, 0x79, 0x5d, 0x00
	.type		__unnamed_2,@object
	.size		__unnamed_2,(__unnamed_8 - __unnamed_2)
__unnamed_2:
        /* <DEDUP_REMOVED lines=182> */
	.type		__unnamed_8,@object
	.size		__unnamed_8,(__unnamed_5 - __unnamed_8)
__unnamed_8:
        /* <DEDUP_REMOVED lines=188> */
        /*376b1*/ 	.byte	0x65, 0x3a, 0x3a, 0x69, 0x64, 0x65, 0x6e, 0x74, 0x69, 0x74, 0x79, 0x5d, 0x00
	.type		__unnamed_5,@object
	.size		__unnamed_5,(__unnamed_9 - __unnamed_5)
__unnamed_5:
        /* <DEDUP_REMOVED lines=189> */
        /*3828e*/ 	.byte	0x65, 0x6e, 0x74, 0x69, 0x74, 0x79, 0x5d, 0x00
	.type		__unnamed_9,@object
	.size		__unnamed_9,(__unnamed_3 - __unnamed_9)
__unnamed_9:
        /* <DEDUP_REMOVED lines=189> */
        /*38e66*/ 	.byte	0x3a, 0x69, 0x64, 0x65, 0x6e, 0x74, 0x69, 0x74, 0x79, 0x5d, 0x00
	.type		__unnamed_3,@object
	.size		__unnamed_3,(__unnamed_6 - __unnamed_3)
__unnamed_3:
        /* <DEDUP_REMOVED lines=189> */
        /*39a41*/ 	.byte	0x3a, 0x3a, 0x69, 0x64, 0x65, 0x6e, 0x74, 0x69, 0x74, 0x79, 0x5d, 0x00
	.type		__unnamed_6,@object
	.size		__unnamed_6,(__unnamed_7 - __unnamed_6)
__unnamed_6:
        /* <DEDUP_REMOVED lines=190> */
        /*3a62d*/ 	.byte	0x69, 0x64, 0x65, 0x6e, 0x74, 0x69, 0x74, 0x79, 0x5d, 0x00
	.type		__unnamed_7,@object
	.size		__unnamed_7,(__unnamed_1 - __unnamed_7)
__unnamed_7:
        /* <DEDUP_REMOVED lines=191> */
	.type		__unnamed_1,@object
	.size		__unnamed_1,(.L_9 - __unnamed_1)
__unnamed_1:
        /* <DEDUP_REMOVED lines=191> */
.L_9:


//--------------------- .nv.shared._ZN7example14permute_kernelILb1EN7cutlass9uint128_tENS1_6layout30Tensor4DPermuteBMM0213RowMajorILi8EEEEEvPKT0_PS6_T1_lNS1_10FastDivmodE --------------------------
	.section	.nv.shared._ZN7example14permute_kernelILb1EN7cutlass9uint128_tENS1_6layout30Tensor4DPermuteBMM0213RowMajorILi8EEEEEvPKT0_PS6_T1_lNS1_10FastDivmodE,"aw",@nobits
	.sectionflags	@""
	.align	16
	.zero		1024


//--------------------- .nv.shared.reserved.0     --------------------------
	.section	.nv.shared.reserved.0,"aw",@nobits
	.weak		__nv_reservedSMEM_offset_0_alias
	.size		__nv_reservedSMEM_offset_0_alias, 0, 0
	.other		__nv_reservedSMEM_offset_0_alias,@"STO_CUDA_RESERVED_SHARED STV_DEFAULT"
__nv_reservedSMEM_offset_0_alias:
	.zero		0


//--------------------- .nv.global                --------------------------
	.section	.nv.global,"aw",@nobits
.nv.global:
	.type		_ZN30_INTERNAL_5e595158_4_k_cu_main4cute1_E,@object
	.size		_ZN30_INTERNAL_5e595158_4_k_cu_main4cute1_E,(_ZN30_INTERNAL_5e595158_4_k_cu_main4cuda3std3__45__cpo6cbeginE - _ZN30_INTERNAL_5e595158_4_k_cu_main4cute1_E)
_ZN30_INTERNAL_5e595158_4_k_cu_main4cute1_E:
	.zero		1
	.type		_ZN30_INTERNAL_5e595158_4_k_cu_main4cuda3std3__45__cpo6cbeginE,@object
	.size		_ZN30_INTERNAL_5e595158_4_k_cu_main4cuda3std3__45__cpo6cbeginE,(_ZN30_INTERNAL_5e595158_4_k_cu_main4cuda3std3__48in_placeE - _ZN30_INTERNAL_5e595158_4_k_cu_main4cuda3std3__45__cpo6cbeginE)
_ZN30_INTERNAL_5e595158_4_k_cu_main4cuda3std3__45__cpo6cbeginE:
	.zero		1
	.type		_ZN30_INTERNAL_5e595158_4_k_cu_main4cuda3std3__48in_placeE,@object
	.size		_ZN30_INTERNAL_5e595158_4_k_cu_main4cuda3std3__48in_placeE,(_ZN30_INTERNAL_5e595158_4_k_cu_main4cuda3std6ranges3__45__cpo9iter_moveE - _ZN30_INTERNAL_5e595158_4_k_cu_main4cuda3std3__48in_placeE)
_ZN30_INTERNAL_5e595158_4_k_cu_main4cuda3std3__48in_placeE:
	.zero		1
	.type		_ZN30_INTERNAL_5e595158_4_k_cu_main4cuda3std6ranges3__45__cpo9iter_moveE,@object
	.size		_ZN30_INTERNAL_5e595158_4_k_cu_main4cuda3std6ranges3__45__cpo9iter_moveE,(_ZN30_INTERNAL_5e595158_4_k_cu_main4cuda3std3__45__cpo5beginE - _ZN30_INTERNAL_5e595158_4_k_cu_main4cuda3std6ranges3__45__cpo9iter_moveE)
_ZN30_INTERNAL_5e595158_4_k_cu_main4cuda3std6ranges3__45__cpo9iter_moveE:
	.zero		1
	.type		_ZN30_INTERNAL_5e595158_4_k_cu_main4cuda3std3__45__cpo5beginE,@object
	.size		_ZN30_INTERNAL_5e595158_4_k_cu_main4cuda3std3__45__cpo5beginE,(_ZN30_INTERNAL_5e595158_4_k_cu_main4cuda3std3__432_GLOBAL__N__5e595158_4_k_cu_main6ignoreE - _ZN30_INTERNAL_5e595158_4_k_cu_main4cuda3std3__45__cpo5beginE)
_ZN30_INTERNAL_5e595158_4_k_cu_main4cuda3std3__45__cpo5beginE:
	.zero		1
	.type		_ZN30_INTERNAL_5e595158_4_k_cu_main4cuda3std3__432_GLOBAL__N__5e595158_4_k_cu_main6ignoreE,@object
	.size		_ZN30_INTERNAL_5e595158_4_k_cu_main4cuda3std3__432_GLOBAL__N__5e595158_4_k_cu_main6ignoreE,(_ZN30_INTERNAL_5e595158_4_k_cu_main4cute7productE - _ZN30_INTERNAL_5e595158_4_k_cu_main4cuda3std3__432_GLOBAL__N__5e595158_4_k_cu_main6ignoreE)
_ZN30_INTERNAL_5e595158_4_k_cu_main4cuda3std3__432_GLOBAL__N__5e595158_4_k_cu_main6ignoreE:
	.zero		1
	.type		_ZN30_INTERNAL_5e595158_4_k_cu_main4cute7productE,@object
	.size		_ZN30_INTERNAL_5e595158_4_k_cu_main4cute7productE,(_ZN30_INTERNAL_5e595158_4_k_cu_main4cuda3std3__45__cpo3endE - _ZN30_INTERNAL_5e595158_4_k_cu_main4cute7productE)
_ZN30_INTERNAL_5e595158_4_k_cu_main4cute7productE:
	.zero		1
	.type		_ZN30_INTERNAL_5e595158_4_k_cu_main4cuda3std3__45__cpo3endE,@object
	.size		_ZN30_INTERNAL_5e595158_4_k_cu_main4cuda3std3__45__cpo3endE,(_ZN30_INTERNAL_5e595158_4_k_cu_main4cuda3std3__419piecewise_constructE - _ZN30_INTERNAL_5e595158_4_k_cu_main4cuda3std3__45__cpo3endE)
_ZN30_INTERNAL_5e595158_4_k_cu_main4cuda3std3__45__cpo3endE:
	.zero		1
	.type		_ZN30_INTERNAL_5e595158_4_k_cu_main4cuda3std3__419piecewise_constructE,@object
	.size		_ZN30_INTERNAL_5e595158_4_k_cu_main4cuda3std3__419piecewise_constructE,(_ZN30_INTERNAL_5e595158_4_k_cu_main4cuda3std3__45__cpo4cendE - _ZN30_INTERNAL_5e595158_4_k_cu_main4cuda3std3__419piecewise_constructE)
_ZN30_INTERNAL_5e595158_4_k_cu_main4cuda3std3__419piecewise_constructE:
	.zero		1
	.type		_ZN30_INTERNAL_5e595158_4_k_cu_main4cuda3std3__45__cpo4cendE,@object
	.size		_ZN30_INTERNAL_5e595158_4_k_cu_main4cuda3std3__45__cpo4cendE,(_ZN30_INTERNAL_5e595158_4_k_cu_main4cuda3std6ranges3__45__cpo4swapE - _ZN30_INTERNAL_5e595158_4_k_cu_main4cuda3std3__45__cpo4cendE)
_ZN30_INTERNAL_5e595158_4_k_cu_main4cuda3std3__45__cpo4cendE:
	.zero		1
	.type		_ZN30_INTERNAL_5e595158_4_k_cu_main4cuda3std6ranges3__45__cpo4swapE,@object
	.size		_ZN30_INTERNAL_5e595158_4_k_cu_main4cuda3std6ranges3__45__cpo4swapE,(.L_25 - _ZN30_INTERNAL_5e595158_4_k_cu_main4cuda3std6ranges3__45__cpo4swapE)
_ZN30_INTERNAL_5e595158_4_k_cu_main4cuda3std6ranges3__45__cpo4swapE:
	.zero		1
.L_25:


//--------------------- .nv.shared._ZN7example14permute_kernelILb0EN7cutlass9uint128_tENS1_6layout28Tensor5DPermute20314RowMajorILi16ELi8ELi4EEEEEvPKT0_PS6_T1_lNS1_10FastDivmodE --------------------------
	.section	.nv.shared._ZN7example14permute_kernelILb0EN7cutlass9uint128_tENS1_6layout28Tensor5DPermute20314RowMajorILi16ELi8ELi4EEEEEvPKT0_PS6_T1_lNS1_10FastDivmodE,"aw",@nobits
	.sectionflags	@""
	.align	16
	.zero		1024


//--------------------- .nv.shared._ZN7example14permute_kernelILb0EN7cutlass9uint128_tENS1_6layout30Tensor4DPermute0213ColumnMajorILi8ELi16EEEEEvPKT0_PS6_T1_lNS1_10FastDivmodE --------------------------
	.section	.nv.shared._ZN7example14permute_kernelILb0EN7cutlass9uint128_tENS1_6layout30Tensor4DPermute0213ColumnMajorILi8ELi16EEEEEvPKT0_PS6_T1_lNS1_10FastDivmodE,"aw",@nobits
	.sectionflags	@""
	.align	16
	.zero		1024


//--------------------- .nv.shared._ZN7example14permute_kernelILb0EN7cutlass9uint128_tENS1_6layout27Tensor4DPermute0213RowMajorILi8ELi16EEEEEvPKT0_PS6_T1_lNS1_10FastDivmodE --------------------------
	.section	.nv.shared._ZN7example14permute_kernelILb0EN7cutlass9uint128_tENS1_6layout27Tensor4DPermute0213RowMajorILi8ELi16EEEEEvPKT0_PS6_T1_lNS1_10FastDivmodE,"aw",@nobits
	.sectionflags	@""
	.align	16
	.zero		1024


//--------------------- .nv.shared._ZN7cutlass9reference6device6kernel17BlockCompareEqualINS_6half_tEEEvPiPKT_S8_m --------------------------
	.section	.nv.shared._ZN7cutlass9reference6device6kernel17BlockCompareEqualINS_6half_tEEEvPiPKT_S8_m,"aw",@nobits
	.sectionflags	@""
	.align	16
	.zero		1024


//--------------------- .nv.shared._ZN7cutlass9reference6device6kernel13TensorForEachINS1_6detail20TensorFillLinearFuncINS_6half_tENS_6layout18PackedVectorLayoutEEELi1ENS9_6ParamsEEEvNS_5CoordIXT0_EilEET1_ --------------------------
	.section	.nv.shared._ZN7cutlass9reference6device6kernel13TensorForEachINS1_6detail20TensorFillLinearFuncINS_6half_tENS_6layout18PackedVectorLayoutEEELi1ENS9_6ParamsEEEvNS_5CoordIXT0_EilEET1_,"aw",@nobits
	.sectionflags	@""
	.align	16
	.zero		1024


//--------------------- .nv.shared._ZN7cutlass9reference6device6kernel12BlockForEachINS_6half_tENS1_6detail17RandomUniformFuncIS4_EEEEvPT_mNT0_6ParamsE --------------------------
	.section	.nv.shared._ZN7cutlass9reference6device6kernel12BlockForEachINS_6half_tENS1_6detail17RandomUniformFuncIS4_EEEEvPT_mNT0_6ParamsE,"aw",@nobits
	.sectionflags	@""
	.align	16
	.zero		1024


//--------------------- .nv.shared._ZN7cutlass13device_kernelINS_4gemm6kernel13GemmUniversalIN4cute5tupleIJNS5_IJiEEES6_S6_NS5_IJNS4_1CILi8EEEiEEEEEENS1_10collective13CollectiveMmaINS1_34MainloopSm90TmaGmmaWarpSpecializedILi7ENS5_IJNS7_ILi2EEESE_NS7_ILi1EEEEEENS1_35KernelTmaWarpSpecializedCooperativeEEENS5_IJNS5_IJNS7_ILi128EEEEEESK_NS5_IJNS7_ILi64EEEEEEEEENS_6half_tENS5_IJS6_NS5_IJSF_EEENS5_IJiiEEEEEESO_NS5_IJSP_S6_SQ_EEENS4_8TiledMMAINS4_8MMA_AtomIJNS4_4SM904GMMA26MMA_64x128x16_F32F16F16_SSILNSW_5MajorE0ELSY_1ELNSW_7ScaleInE1ELSZ_1EEEEEENS4_6LayoutINS5_IJSE_SF_SF_EEENS5_IJSF_NS7_ILi0EEES14_EEEEENS5_IJNS4_10UnderscoreES17_S17_EEEEENS4_23SM90_TMA_LOAD_MULTICASTENS4_14ComposedLayoutINS4_7SwizzleILi3ELi4ELi3EEENS4_18smem_ptr_flag_bitsILi16EEENS12_INS5_IJS8_SL_EEENS5_IJSL_SF_EEEEEEEvNS4_8identityES1A_NS1B_IS1D_S1F_NS12_INS5_IJSL_S8_EEENS5_IJSF_SL_EEEEEEEvS1K_EENS_8epilogue10collective6detail29Sm90TmaWarpSpecializedAdapterINS1R_15DefaultEpilogueISO_SR_SR_NS1Q_6thread17LinearCombinationISO_Li1EffLNS1V_9ScaleType4KindE0ELNS_15FloatRoundStyleE2ESO_EENS1_15EpilogueDefaultEEEEEvvEEEEvNT_6ParamsE --------------------------
	.section	.nv.shared._ZN7cutlass13device_kernelINS_4gemm6kernel13GemmUniversalIN4cute5tupleIJNS5_IJiEEES6_S6_NS5_IJNS4_1CILi8EEEiEEEEEENS1_10collective13CollectiveMmaINS1_34MainloopSm90TmaGmmaWarpSpecializedILi7ENS5_IJNS7_ILi2EEESE_NS7_ILi1EEEEEENS1_35KernelTmaWarpSpecializedCooperativeEEENS5_IJNS5_IJNS7_ILi128EEEEEESK_NS5_IJNS7_ILi64EEEEEEEEENS_6half_tENS5_IJS6_NS5_IJSF_EEENS5_IJiiEEEEEESO_NS5_IJSP_S6_SQ_EEENS4_8TiledMMAINS4_8MMA_AtomIJNS4_4SM904GMMA26MMA_64x128x16_F32F16F16_SSILNSW_5MajorE0ELSY_1ELNSW_7ScaleInE1ELSZ_1EEEEEENS4_6LayoutINS5_IJSE_SF_SF_EEENS5_IJSF_NS7_ILi0EEES14_EEEEENS5_IJNS4_10UnderscoreES17_S17_EEEEENS4_23SM90_TMA_LOAD_MULTICASTENS4_14ComposedLayoutINS4_7SwizzleILi3ELi4ELi3EEENS4_18smem_ptr_flag_bitsILi16EEENS12_INS5_IJS8_SL_EEENS5_IJSL_SF_EEEEEEEvNS4_8identityES1A_NS1B_IS1D_S1F_NS12_INS5_IJSL_S8_EEENS5_IJSF_SL_EEEEEEEvS1K_EENS_8epilogue10collective6detail29Sm90TmaWarpSpecializedAdapterINS1R_15DefaultEpilogueISO_SR_SR_NS1Q_6thread17LinearCombinationISO_Li1EffLNS1V_9ScaleType4KindE0ELNS_15FloatRoundStyleE2ESO_EENS1_15EpilogueDefaultEEEEEvvEEEEvNT_6ParamsE,"aw",@nobits
	.sectionflags	@""
	.align	16
	.zero		1024


//--------------------- .nv.shared._ZN7cutlass13device_kernelINS_4gemm6kernel13GemmUniversalIN4cute5tupleIJNS5_IJiEEES6_NS5_IJiNS4_1CILi8EEEEEES6_EEENS1_10collective13CollectiveMmaINS1_34MainloopSm90TmaGmmaWarpSpecializedILi7ENS5_IJNS7_ILi2EEESE_NS7_ILi1EEEEEENS1_35KernelTmaWarpSpecializedCooperativeEEENS5_IJNS5_IJNS7_ILi128EEEEEESK_NS5_IJNS7_ILi64EEEEEEEEENS_6half_tENS5_IJS6_NS5_IJSF_iEEES6_EEESO_NS5_IJNS5_IJSF_EEENS5_IJiiEEES6_EEENS4_8TiledMMAINS4_8MMA_AtomIJNS4_4SM904GMMA26MMA_64x128x16_F32F16F16_SSILNSX_5MajorE0ELSZ_1ELNSX_7ScaleInE1ELS10_1EEEEEENS4_6LayoutINS5_IJSE_SF_SF_EEENS5_IJSF_NS7_ILi0EEES15_EEEEENS5_IJNS4_10UnderscoreES18_S18_EEEEENS4_23SM90_TMA_LOAD_MULTICASTENS4_14ComposedLayoutINS4_7SwizzleILi3ELi4ELi3EEENS4_18smem_ptr_flag_bitsILi16EEENS13_INS5_IJS8_SL_EEENS5_IJSL_SF_EEEEEEEvNS4_8identityES1B_NS1C_IS1E_S1G_NS13_INS5_IJSL_S8_EEENS5_IJSF_SL_EEEEEEEvS1L_EENS_8epilogue10collective6detail29Sm90TmaWarpSpecializedAdapterINS1S_15DefaultEpilogueISO_NS5_IJS6_SR_S6_EEES1W_NS1R_6thread17LinearCombinationISO_Li1EffLNS1X_9ScaleType4KindE0ELNS_15FloatRoundStyleE2ESO_EENS1_15EpilogueDefaultEEEEEvvEEEEvNT_6ParamsE --------------------------
	.section	.nv.shared._ZN7cutlass13device_kernelINS_4gemm6kernel13GemmUniversalIN4cute5tupleIJNS5_IJiEEES6_NS5_IJiNS4_1CILi8EEEEEES6_EEENS1_10collective13CollectiveMmaINS1_34MainloopSm90TmaGmmaWarpSpecializedILi7ENS5_IJNS7_ILi2EEESE_NS7_ILi1EEEEEENS1_35KernelTmaWarpSpecializedCooperativeEEENS5_IJNS5_IJNS7_ILi128EEEEEESK_NS5_IJNS7_ILi64EEEEEEEEENS_6half_tENS5_IJS6_NS5_IJSF_iEEES6_EEESO_NS5_IJNS5_IJSF_EEENS5_IJiiEEES6_EEENS4_8TiledMMAINS4_8MMA_AtomIJNS4_4SM904GMMA26MMA_64x128x16_F32F16F16_SSILNSX_5MajorE0ELSZ_1ELNSX_7ScaleInE1ELS10_1EEEEEENS4_6LayoutINS5_IJSE_SF_SF_EEENS5_IJSF_NS7_ILi0EEES15_EEEEENS5_IJNS4_10UnderscoreES18_S18_EEEEENS4_23SM90_TMA_LOAD_MULTICASTENS4_14ComposedLayoutINS4_7SwizzleILi3ELi4ELi3EEENS4_18smem_ptr_flag_bitsILi16EEENS13_INS5_IJS8_SL_EEENS5_IJSL_SF_EEEEEEEvNS4_8identityES1B_NS1C_IS1E_S1G_NS13_INS5_IJSL_S8_EEENS5_IJSF_SL_EEEEEEEvS1L_EENS_8epilogue10collective6detail29Sm90TmaWarpSpecializedAdapterINS1S_15DefaultEpilogueISO_NS5_IJS6_SR_S6_EEES1W_NS1R_6thread17LinearCombinationISO_Li1EffLNS1X_9ScaleType4KindE0ELNS_15FloatRoundStyleE2ESO_EENS1_15EpilogueDefaultEEEEEvvEEEEvNT_6ParamsE,"aw",@nobits
	.sectionflags	@""
	.align	16
	.zero		1024


//--------------------- .nv.shared._ZN7cutlass13device_kernelINS_4gemm6kernel13GemmUniversalIN4cute5tupleIJNS5_IJNS4_1CILi16EEEiEEENS5_IJiNS6_ILi4EEENS6_ILi8EEEEEENS5_IJiEEESC_EEENS1_10collective13CollectiveMmaINS1_34MainloopSm90TmaGmmaWarpSpecializedILi7ENS5_IJNS6_ILi2EEESH_NS6_ILi1EEEEEENS1_35KernelTmaWarpSpecializedCooperativeEEENS5_IJNS5_IJS7_SA_EEENS5_IJNS6_ILi128EEEEEENS5_IJNS6_ILi64EEEEEEEEENS_6half_tENS5_IJNS5_IJiiEEENS5_IJSI_EEESC_EEESS_NS5_IJNS5_IJSI_iiEEESC_SC_EEENS4_8TiledMMAINS4_8MMA_AtomIJNS4_4SM904GMMA26MMA_64x128x16_F32F16F16_SSILNS11_5MajorE0ELS13_1ELNS11_7ScaleInE1ELS14_1EEEEEENS4_6LayoutINS5_IJSH_SI_SI_EEENS5_IJSI_NS6_ILi0EEES19_EEEEENS5_IJNS4_10UnderscoreES1C_S1C_EEEEENS4_23SM90_TMA_LOAD_MULTICASTENS4_14ComposedLayoutINS4_7SwizzleILi3ELi4ELi3EEENS4_18smem_ptr_flag_bitsILi16EEENS17_INS5_IJSA_SP_EEENS5_IJSP_SI_EEEEEEEvNS4_8identityES1F_NS1G_IS1I_S1K_NS17_INS5_IJSP_SA_EEENS5_IJSI_SP_EEEEEEEvS1P_EENS_8epilogue10collective6detail29Sm90TmaWarpSpecializedAdapterINS1W_15DefaultEpilogueISS_NS5_IJST_SW_SC_EEES20_NS1V_6thread17LinearCombinationISS_Li1EffLNS21_9ScaleType4KindE0ELNS_15FloatRoundStyleE2ESS_EENS1_15EpilogueDefaultEEEEEvvEEEEvNT_6ParamsE --------------------------
	.section	.nv.shared._ZN7cutlass13device_kernelINS_4gemm6kernel13GemmUniversalIN4cute5tupleIJNS5_IJNS4_1CILi16EEEiEEENS5_IJiNS6_ILi4EEENS6_ILi8EEEEEENS5_IJiEEESC_EEENS1_10collective13CollectiveMmaINS1_34MainloopSm90TmaGmmaWarpSpecializedILi7ENS5_IJNS6_ILi2EEESH_NS6_ILi1EEEEEENS1_35KernelTmaWarpSpecializedCooperativeEEENS5_IJNS5_IJS7_SA_EEENS5_IJNS6_ILi128EEEEEENS5_IJNS6_ILi64EEEEEEEEENS_6half_tENS5_IJNS5_IJiiEEENS5_IJSI_EEESC_EEESS_NS5_IJNS5_IJSI_iiEEESC_SC_EEENS4_8TiledMMAINS4_8MMA_AtomIJNS4_4SM904GMMA26MMA_64x128x16_F32F16F16_SSILNS11_5MajorE0ELS13_1ELNS11_7ScaleInE1ELS14_1EEEEEENS4_6LayoutINS5_IJSH_SI_SI_EEENS5_IJSI_NS6_ILi0EEES19_EEEEENS5_IJNS4_10UnderscoreES1C_S1C_EEEEENS4_23SM90_TMA_LOAD_MULTICASTENS4_14ComposedLayoutINS4_7SwizzleILi3ELi4ELi3EEENS4_18smem_ptr_flag_bitsILi16EEENS17_INS5_IJSA_SP_EEENS5_IJSP_SI_EEEEEEEvNS4_8identityES1F_NS1G_IS1I_S1K_NS17_INS5_IJSP_SA_EEENS5_IJSI_SP_EEEEEEEvS1P_EENS_8epilogue10collective6detail29Sm90TmaWarpSpecializedAdapterINS1W_15DefaultEpilogueISS_NS5_IJST_SW_SC_EEES20_NS1V_6thread17LinearCombinationISS_Li1EffLNS21_9ScaleType4KindE0ELNS_15FloatRoundStyleE2ESS_EENS1_15EpilogueDefaultEEEEEvvEEEEvNT_6ParamsE,"aw",@nobits
	.sectionflags	@""
	.align	16
	.zero		1024


//--------------------- .nv.shared._ZN7cutlass13device_kernelINS_4gemm6kernel13GemmUniversalIN4cute5tupleIJNS5_IJiNS4_1CILi8EEEEEENS5_IJiEEENS5_IJiNS6_ILi16EEENS6_ILi4EEEEEES9_EEENS1_10collective13CollectiveMmaINS1_34MainloopSm90TmaGmmaWarpSpecializedILi7ENS5_IJNS6_ILi2EEESH_NS6_ILi1EEEEEENS1_35KernelTmaWarpSpecializedCooperativeEEENS5_IJNS5_IJNS6_ILi128EEEEEESN_NS5_IJNS6_ILi64EEEEEEEEENS_6half_tENS5_IJNS5_IJiiEEENS5_IJSI_iiEEES9_EEESR_NS5_IJNS5_IJSI_EEENS5_IJiiiEEES9_EEENS4_8TiledMMAINS4_8MMA_AtomIJNS4_4SM904GMMA26MMA_64x128x16_F32F16F16_SSILNS11_5MajorE0ELS13_1ELNS11_7ScaleInE1ELS14_1EEEEEENS4_6LayoutINS5_IJSH_SI_SI_EEENS5_IJSI_NS6_ILi0EEES19_EEEEENS5_IJNS4_10UnderscoreES1C_S1C_EEEEENS4_23SM90_TMA_LOAD_MULTICASTENS4_14ComposedLayoutINS4_7SwizzleILi3ELi4ELi3EEENS4_18smem_ptr_flag_bitsILi16EEENS17_INS5_IJS7_SO_EEENS5_IJSO_SI_EEEEEEEvNS4_8identityES1F_NS1G_IS1I_S1K_NS17_INS5_IJSO_S7_EEENS5_IJSI_SO_EEEEEEEvS1P_EENS_8epilogue10collective6detail29Sm90TmaWarpSpecializedAdapterINS1W_15DefaultEpilogueISR_NS5_IJSS_SV_S9_EEES20_NS1V_6thread17LinearCombinationISR_Li1EffLNS21_9ScaleType4KindE0ELNS_15FloatRoundStyleE2ESR_EENS1_15EpilogueDefaultEEEEEvvEEEEvNT_6ParamsE --------------------------
	.section	.nv.shared._ZN7cutlass13device_kernelINS_4gemm6kernel13GemmUniversalIN4cute5tupleIJNS5_IJiNS4_1CILi8EEEEEENS5_IJiEEENS5_IJiNS6_ILi16EEENS6_ILi4EEEEEES9_EEENS1_10collective13CollectiveMmaINS1_34MainloopSm90TmaGmmaWarpSpecializedILi7ENS5_IJNS6_ILi2EEESH_NS6_ILi1EEEEEENS1_35KernelTmaWarpSpecializedCooperativeEEENS5_IJNS5_IJNS6_ILi128EEEEEESN_NS5_IJNS6_ILi64EEEEEEEEENS_6half_tENS5_IJNS5_IJiiEEENS5_IJSI_iiEEES9_EEESR_NS5_IJNS5_IJSI_EEENS5_IJiiiEEES9_EEENS4_8TiledMMAINS4_8MMA_AtomIJNS4_4SM904GMMA26MMA_64x128x16_F32F16F16_SSILNS11_5MajorE0ELS13_1ELNS11_7ScaleInE1ELS14_1EEEEEENS4_6LayoutINS5_IJSH_SI_SI_EEENS5_IJSI_NS6_ILi0EEES19_EEEEENS5_IJNS4_10UnderscoreES1C_S1C_EEEEENS4_23SM90_TMA_LOAD_MULTICASTENS4_14ComposedLayoutINS4_7SwizzleILi3ELi4ELi3EEENS4_18smem_ptr_flag_bitsILi16EEENS17_INS5_IJS7_SO_EEENS5_IJSO_SI_EEEEEEEvNS4_8identityES1F_NS1G_IS1I_S1K_NS17_INS5_IJSO_S7_EEENS5_IJSI_SO_EEEEEEEvS1P_EENS_8epilogue10collective6detail29Sm90TmaWarpSpecializedAdapterINS1W_15DefaultEpilogueISR_NS5_IJSS_SV_S9_EEES20_NS1V_6thread17LinearCombinationISR_Li1EffLNS21_9ScaleType4KindE0ELNS_15FloatRoundStyleE2ESR_EENS1_15EpilogueDefaultEEEEEvvEEEEvNT_6ParamsE,"aw",@nobits
	.sectionflags	@""
	.align	16
	.zero		1024


//--------------------- .nv.shared._ZN7cutlass13device_kernelINS_4gemm6kernel13GemmUniversalIN4cute5tupleIJNS5_IJNS4_1CILi8EEEiEEENS5_IJiNS6_ILi16EEEEEENS5_IJiEEESB_EEENS1_10collective13CollectiveMmaINS1_34MainloopSm90TmaGmmaWarpSpecializedILi7ENS5_IJNS6_ILi2EEESG_NS6_ILi1EEEEEENS1_35KernelTmaWarpSpecializedCooperativeEEENS5_IJNS5_IJS7_S9_EEENS5_IJNS6_ILi128EEEEEENS5_IJNS6_ILi64EEEEEEEEENS_6half_tENS5_IJNS5_IJiiEEENS5_IJSH_EEESB_EEESR_NS5_IJNS5_IJSH_iEEESB_SB_EEENS4_8TiledMMAINS4_8MMA_AtomIJNS4_4SM904GMMA26MMA_64x128x16_F32F16F16_SSILNS10_5MajorE0ELS12_1ELNS10_7ScaleInE1ELS13_1EEEEEENS4_6LayoutINS5_IJSG_SH_SH_EEENS5_IJSH_NS6_ILi0EEES18_EEEEENS5_IJNS4_10UnderscoreES1B_S1B_EEEEENS4_23SM90_TMA_LOAD_MULTICASTENS4_14ComposedLayoutINS4_7SwizzleILi3ELi4ELi3EEENS4_18smem_ptr_flag_bitsILi16EEENS16_INS5_IJS7_SO_EEENS5_IJSO_SH_EEEEEEEvNS4_8identityES1E_NS1F_IS1H_S1J_NS16_INS5_IJSO_S7_EEENS5_IJSH_SO_EEEEEEEvS1O_EENS_8epilogue10collective6detail29Sm90TmaWarpSpecializedAdapterINS1V_15DefaultEpilogueISR_NS5_IJSS_SV_SB_EEES1Z_NS1U_6thread17LinearCombinationISR_Li1EffLNS20_9ScaleType4KindE0ELNS_15FloatRoundStyleE2ESR_EENS1_15EpilogueDefaultEEEEEvvEEEEvNT_6ParamsE --------------------------
	.section	.nv.shared._ZN7cutlass13device_kernelINS_4gemm6kernel13GemmUniversalIN4cute5tupleIJNS5_IJNS4_1CILi8EEEiEEENS5_IJiNS6_ILi16EEEEEENS5_IJiEEESB_EEENS1_10collective13CollectiveMmaINS1_34MainloopSm90TmaGmmaWarpSpecializedILi7ENS5_IJNS6_ILi2EEESG_NS6_ILi1EEEEEENS1_35KernelTmaWarpSpecializedCooperativeEEENS5_IJNS5_IJS7_S9_EEENS5_IJNS6_ILi128EEEEEENS5_IJNS6_ILi64EEEEEEEEENS_6half_tENS5_IJNS5_IJiiEEENS5_IJSH_EEESB_EEESR_NS5_IJNS5_IJSH_iEEESB_SB_EEENS4_8TiledMMAINS4_8MMA_AtomIJNS4_4SM904GMMA26MMA_64x128x16_F32F16F16_SSILNS10_5MajorE0ELS12_1ELNS10_7ScaleInE1ELS13_1EEEEEENS4_6LayoutINS5_IJSG_SH_SH_EEENS5_IJSH_NS6_ILi0EEES18_EEEEENS5_IJNS4_10UnderscoreES1B_S1B_EEEEENS4_23SM90_TMA_LOAD_MULTICASTENS4_14ComposedLayoutINS4_7SwizzleILi3ELi4ELi3EEENS4_18smem_ptr_flag_bitsILi16EEENS16_INS5_IJS7_SO_EEENS5_IJSO_SH_EEEEEEEvNS4_8identityES1E_NS1F_IS1H_S1J_NS16_INS5_IJSO_S7_EEENS5_IJSH_SO_EEEEEEEvS1O_EENS_8epilogue10collective6detail29Sm90TmaWarpSpecializedAdapterINS1V_15DefaultEpilogueISR_NS5_IJSS_SV_SB_EEES1Z_NS1U_6thread17LinearCombinationISR_Li1EffLNS20_9ScaleType4KindE0ELNS_15FloatRoundStyleE2ESR_EENS1_15EpilogueDefaultEEEEEvvEEEEvNT_6ParamsE,"aw",@nobits
	.sectionflags	@""
	.align	16
	.zero		1024


//--------------------- .nv.shared._ZN7cutlass13device_kernelINS_4gemm6kernel13GemmUniversalIN4cute5tupleIJiiiiEEENS1_10collective13CollectiveMmaINS1_34MainloopSm90TmaGmmaWarpSpecializedILi7ENS5_IJNS4_1CILi2EEESB_NSA_ILi1EEEEEENS1_35KernelTmaWarpSpecializedCooperativeEEENS5_IJNSA_ILi128EEESG_NSA_ILi64EEEEEENS_6half_tENS5_IJlSC_lEEESJ_SK_NS4_8TiledMMAINS4_8MMA_AtomIJNS4_4SM904GMMA26MMA_64x128x16_F32F16F16_SSILNSO_5MajorE0ELSQ_0ELNSO_7ScaleInE1ELSR_1EEEEEENS4_6LayoutINS5_IJSB_SC_SC_EEENS5_IJSC_NSA_ILi0EEESW_EEEEENS5_IJNS4_10UnderscoreESZ_SZ_EEEEENS4_23SM90_TMA_LOAD_MULTICASTENS4_14ComposedLayoutINS4_7SwizzleILi3ELi4ELi3EEENS4_18smem_ptr_flag_bitsILi16EEENSU_INS5_IJNSA_ILi8EEESH_EEENS5_IJSH_SC_EEEEEEEvNS4_8identityES12_S1C_vS1D_EENS_8epilogue10collective6detail29Sm90TmaWarpSpecializedAdapterINS1G_15DefaultEpilogueISJ_SK_SK_NS1F_6thread17LinearCombinationISJ_Li1EffLNS1K_9ScaleType4KindE0ELNS_15FloatRoundStyleE2ESJ_EENS1_15EpilogueDefaultEEEEEvvEEEEvNT_6ParamsE --------------------------
	.section	.nv.shared._ZN7cutlass13device_kernelINS_4gemm6kernel13GemmUniversalIN4cute5tupleIJiiiiEEENS1_10collective13CollectiveMmaINS1_34MainloopSm90TmaGmmaWarpSpecializedILi7ENS5_IJNS4_1CILi2EEESB_NSA_ILi1EEEEEENS1_35KernelTmaWarpSpecializedCooperativeEEENS5_IJNSA_ILi128EEESG_NSA_ILi64EEEEEENS_6half_tENS5_IJlSC_lEEESJ_SK_NS4_8TiledMMAINS4_8MMA_AtomIJNS4_4SM904GMMA26MMA_64x128x16_F32F16F16_SSILNSO_5MajorE0ELSQ_0ELNSO_7ScaleInE1ELSR_1EEEEEENS4_6LayoutINS5_IJSB_SC_SC_EEENS5_IJSC_NSA_ILi0EEESW_EEEEENS5_IJNS4_10UnderscoreESZ_SZ_EEEEENS4_23SM90_TMA_LOAD_MULTICASTENS4_14ComposedLayoutINS4_7SwizzleILi3ELi4ELi3EEENS4_18smem_ptr_flag_bitsILi16EEENSU_INS5_IJNSA_ILi8EEESH_EEENS5_IJSH_SC_EEEEEEEvNS4_8identityES12_S1C_vS1D_EENS_8epilogue10collective6detail29Sm90TmaWarpSpecializedAdapterINS1G_15DefaultEpilogueISJ_SK_SK_NS1F_6thread17LinearCombinationISJ_Li1EffLNS1K_9ScaleType4KindE0ELNS_15FloatRoundStyleE2ESJ_EENS1_15EpilogueDefaultEEEEEvvEEEEvNT_6ParamsE,"aw",@nobits
	.sectionflags	@""
	.align	16
	.zero		1024


//--------------------- .nv.shared._ZN7cutlass13device_kernelINS_4gemm6kernel13GemmUniversalIN4cute5tupleIJNS5_IJiEEENS5_IJNS4_1CILi8EEEiEEENS5_IJiNS7_ILi16EEEEEES6_EEENS1_10collective13CollectiveMmaINS1_34MainloopSm90TmaGmmaWarpSpecializedILi7ENS5_IJNS7_ILi2EEESG_NS7_ILi1EEEEEENS1_35KernelTmaWarpSpecializedCooperativeEEENS5_IJNS5_IJNS7_ILi128EEEEEENS5_IJS8_SA_EEENS5_IJNS7_ILi64EEEEEEEEENS_6half_tENS5_IJS6_NS5_IJSH_iEEES6_EEESR_NS5_IJNS5_IJiiEEESS_S6_EEENS4_8TiledMMAINS4_8MMA_AtomIJNS4_4SM904GMMA26MMA_64x128x16_F32F16F16_SSILNSZ_5MajorE0ELS11_0ELNSZ_7ScaleInE1ELS12_1EEEEEENS4_6LayoutINS5_IJSG_SH_SH_EEENS5_IJSH_NS7_ILi0EEES17_EEEEENS5_IJNS4_10UnderscoreES1A_S1A_EEEEENS4_23SM90_TMA_LOAD_MULTICASTENS4_14ComposedLayoutINS4_7SwizzleILi3ELi4ELi3EEENS4_18smem_ptr_flag_bitsILi16EEENS15_INS5_IJS8_SO_EEENS5_IJSO_SH_EEEEEEEvNS4_8identityES1D_S1M_vS1N_EENS_8epilogue10collective6detail29Sm90TmaWarpSpecializedAdapterINS1Q_15DefaultEpilogueISR_NS5_IJS6_NS5_IJSH_S8_EEES6_EEES1V_NS1P_6thread17LinearCombinationISR_Li1EffLNS1W_9ScaleType4KindE0ELNS_15FloatRoundStyleE2ESR_EENS1_15EpilogueDefaultEEEEEvvEEEEvNT_6ParamsE --------------------------
	.section	.nv.shared._ZN7cutlass13device_kernelINS_4gemm6kernel13GemmUniversalIN4cute5tupleIJNS5_IJiEEENS5_IJNS4_1CILi8EEEiEEENS5_IJiNS7_ILi16EEEEEES6_EEENS1_10collective13CollectiveMmaINS1_34MainloopSm90TmaGmmaWarpSpecializedILi7ENS5_IJNS7_ILi2EEESG_NS7_ILi1EEEEEENS1_35KernelTmaWarpSpecializedCooperativeEEENS5_IJNS5_IJNS7_ILi128EEEEEENS5_IJS8_SA_EEENS5_IJNS7_ILi64EEEEEEEEENS_6half_tENS5_IJS6_NS5_IJSH_iEEES6_EEESR_NS5_IJNS5_IJiiEEESS_S6_EEENS4_8TiledMMAINS4_8MMA_AtomIJNS4_4SM904GMMA26MMA_64x128x16_F32F16F16_SSILNSZ_5MajorE0ELS11_0ELNSZ_7ScaleInE1ELS12_1EEEEEENS4_6LayoutINS5_IJSG_SH_SH_EEENS5_IJSH_NS7_ILi0EEES17_EEEEENS5_IJNS4_10UnderscoreES1A_S1A_EEEEENS4_23SM90_TMA_LOAD_MULTICASTENS4_14ComposedLayoutINS4_7SwizzleILi3ELi4ELi3EEENS4_18smem_ptr_flag_bitsILi16EEENS15_INS5_IJS8_SO_EEENS5_IJSO_SH_EEEEEEEvNS4_8identityES1D_S1M_vS1N_EENS_8epilogue10collective6detail29Sm90TmaWarpSpecializedAdapterINS1Q_15DefaultEpilogueISR_NS5_IJS6_NS5_IJSH_S8_EEES6_EEES1V_NS1P_6thread17LinearCombinationISR_Li1EffLNS1W_9ScaleType4KindE0ELNS_15FloatRoundStyleE2ESR_EENS1_15EpilogueDefaultEEEEEvvEEEEvNT_6ParamsE,"aw",@nobits
	.sectionflags	@""
	.align	16
	.zero		1024


//--------------------- .nv.shared._ZN7cutlass13device_kernelINS_4gemm6kernel13GemmUniversalIN4cute5tupleIJiiiiEEENS1_10collective13CollectiveMmaINS1_34MainloopSm90TmaGmmaWarpSpecializedILi7ENS5_IJNS4_1CILi2EEESB_NSA_ILi1EEEEEENS1_35KernelTmaWarpSpecializedCooperativeEEENS5_IJNSA_ILi128EEESG_NSA_ILi64EEEEEENS_6half_tENS5_IJlSC_lEEESJ_NS5_IJSC_llEEENS4_8TiledMMAINS4_8MMA_AtomIJNS4_4SM904GMMA26MMA_64x128x16_F32F16F16_SSILNSP_5MajorE0ELSR_1ELNSP_7ScaleInE1ELSS_1EEEEEENS4_6LayoutINS5_IJSB_SC_SC_EEENS5_IJSC_NSA_ILi0EEESX_EEEEENS5_IJNS4_10UnderscoreES10_S10_EEEEENS4_23SM90_TMA_LOAD_MULTICASTENS4_14ComposedLayoutINS4_7SwizzleILi3ELi4ELi3EEENS4_18smem_ptr_flag_bitsILi16EEENSV_INS5_IJNSA_ILi8EEESH_EEENS5_IJSH_SC_EEEEEEEvNS4_8identityES13_NS14_IS16_S18_NSV_INS5_IJSH_S19_EEENS5_IJSC_SH_EEEEEEEvS1E_EENS_8epilogue10collective6detail29Sm90TmaWarpSpecializedAdapterINS1L_15DefaultEpilogueISJ_SK_SK_NS1K_6thread17LinearCombinationISJ_Li1EffLNS1P_9ScaleType4KindE0ELNS_15FloatRoundStyleE2ESJ_EENS1_15EpilogueDefaultEEEEEvvEEEEvNT_6ParamsE --------------------------
	.section	.nv.shared._ZN7cutlass13device_kernelINS_4gemm6kernel13GemmUniversalIN4cute5tupleIJiiiiEEENS1_10collective13CollectiveMmaINS1_34MainloopSm90TmaGmmaWarpSpecializedILi7ENS5_IJNS4_1CILi2EEESB_NSA_ILi1EEEEEENS1_35KernelTmaWarpSpecializedCooperativeEEENS5_IJNSA_ILi128EEESG_NSA_ILi64EEEEEENS_6half_tENS5_IJlSC_lEEESJ_NS5_IJSC_llEEENS4_8TiledMMAINS4_8MMA_AtomIJNS4_4SM904GMMA26MMA_64x128x16_F32F16F16_SSILNSP_5MajorE0ELSR_1ELNSP_7ScaleInE1ELSS_1EEEEEENS4_6LayoutINS5_IJSB_SC_SC_EEENS5_IJSC_NSA_ILi0EEESX_EEEEENS5_IJNS4_10UnderscoreES10_S10_EEEEENS4_23SM90_TMA_LOAD_MULTICASTENS4_14ComposedLayoutINS4_7SwizzleILi3ELi4ELi3EEENS4_18smem_ptr_flag_bitsILi16EEENSV_INS5_IJNSA_ILi8EEESH_EEENS5_IJSH_SC_EEEEEEEvNS4_8identityES13_NS14_IS16_S18_NSV_INS5_IJSH_S19_EEENS5_IJSC_SH_EEEEEEEvS1E_EENS_8epilogue10collective6detail29Sm90TmaWarpSpecializedAdapterINS1L_15DefaultEpilogueISJ_SK_SK_NS1K_6thread17LinearCombinationISJ_Li1EffLNS1P_9ScaleType4KindE0ELNS_15FloatRoundStyleE2ESJ_EENS1_15EpilogueDefaultEEEEEvvEEEEvNT_6ParamsE,"aw",@nobits
	.sectionflags	@""
	.align	16
	.zero		1024


//--------------------- .nv.shared._ZN7cutlass13device_kernelINS_4gemm6kernel13GemmUniversalIN4cute5tupleIJNS5_IJNS4_1CILi16EEEiEEENS5_IJiEEENS5_IJiNS6_ILi8EEEEEES9_EEENS1_10collective13CollectiveMmaINS1_34MainloopSm90TmaGmmaWarpSpecializedILi7ENS5_IJNS6_ILi2EEESG_NS6_ILi1EEEEEENS1_35KernelTmaWarpSpecializedCooperativeEEENS5_IJNS5_IJS7_SA_EEENS5_IJNS6_ILi128EEEEEENS5_IJNS6_ILi64EEEEEEEEENS_6half_tENS5_IJNS5_IJiiEEENS5_IJSH_iEEES9_EEESR_NS5_IJNS5_IJSH_EEESS_S9_EEENS4_8TiledMMAINS4_8MMA_AtomIJNS4_4SM904GMMA26MMA_64x128x16_F32F16F16_SSILNS10_5MajorE0ELS12_1ELNS10_7ScaleInE1ELS13_1EEEEEENS4_6LayoutINS5_IJSG_SH_SH_EEENS5_IJSH_NS6_ILi0EEES18_EEEEENS5_IJNS4_10UnderscoreES1B_S1B_EEEEENS4_23SM90_TMA_LOAD_MULTICASTENS4_14ComposedLayoutINS4_7SwizzleILi3ELi4ELi3EEENS4_18smem_ptr_flag_bitsILi16EEENS16_INS5_IJSA_SO_EEENS5_IJSO_SH_EEEEEEEvNS4_8identityES1E_NS1F_IS1H_S1J_NS16_INS5_IJSO_SA_EEENS5_IJSH_SO_EEEEEEEvS1O_EENS_8epilogue10collective6detail29Sm90TmaWarpSpecializedAdapterINS1V_15DefaultEpilogueISR_NS5_IJSS_SV_S9_EEES1Z_NS1U_6thread17LinearCombinationISR_Li1EffLNS20_9ScaleType4KindE0ELNS_15FloatRoundStyleE2ESR_EENS1_15EpilogueDefaultEEEEEvvEEEEvNT_6ParamsE --------------------------
	.section	.nv.shared._ZN7cutlass13device_kernelINS_4gemm6kernel13GemmUniversalIN4cute5tupleIJNS5_IJNS4_1CILi16EEEiEEENS5_IJiEEENS5_IJiNS6_ILi8EEEEEES9_EEENS1_10collective13CollectiveMmaINS1_34MainloopSm90TmaGmmaWarpSpecializedILi7ENS5_IJNS6_ILi2EEESG_NS6_ILi1EEEEEENS1_35KernelTmaWarpSpecializedCooperativeEEENS5_IJNS5_IJS7_SA_EEENS5_IJNS6_ILi128EEEEEENS5_IJNS6_ILi64EEEEEEEEENS_6half_tENS5_IJNS5_IJiiEEENS5_IJSH_iEEES9_EEESR_NS5_IJNS5_IJSH_EEESS_S9_EEENS4_8TiledMMAINS4_8MMA_AtomIJNS4_4SM904GMMA26MMA_64x128x16_F32F16F16_SSILNS10_5MajorE0ELS12_1ELNS10_7ScaleInE1ELS13_1EEEEEENS4_6LayoutINS5_IJSG_SH_SH_EEENS5_IJSH_NS6_ILi0EEES18_EEEEENS5_IJNS4_10UnderscoreES1B_S1B_EEEEENS4_23SM90_TMA_LOAD_MULTICASTENS4_14ComposedLayoutINS4_7SwizzleILi3ELi4ELi3EEENS4_18smem_ptr_flag_bitsILi16EEENS16_INS5_IJSA_SO_EEENS5_IJSO_SH_EEEEEEEvNS4_8identityES1E_NS1F_IS1H_S1J_NS16_INS5_IJSO_SA_EEENS5_IJSH_SO_EEEEEEEvS1O_EENS_8epilogue10collective6detail29Sm90TmaWarpSpecializedAdapterINS1V_15DefaultEpilogueISR_NS5_IJSS_SV_S9_EEES1Z_NS1U_6thread17LinearCombinationISR_Li1EffLNS20_9ScaleType4KindE0ELNS_15FloatRoundStyleE2ESR_EENS1_15EpilogueDefaultEEEEEvvEEEEvNT_6ParamsE,"aw",@nobits
	.sectionflags	@""
	.align	16
	.zero		1024


//--------------------- .nv.constant0._ZN7example14permute_kernelILb1EN7cutlass9uint128_tENS1_6layout30Tensor4DPermuteBMM0213RowMajorILi8EEEEEvPKT0_PS6_T1_lNS1_10FastDivmodE --------------------------
	.section	.nv.constant0._ZN7example14permute_kernelILb1EN7cutlass9uint128_tENS1_6layout30Tensor4DPermuteBMM0213RowMajorILi8EEEEEvPKT0_PS6_T1_lNS1_10FastDivmodE,"a",@progbits
	.sectionflags	@""
	.align	4
.nv.constant0._ZN7example14permute_kernelILb1EN7cutlass9uint128_tENS1_6layout30Tensor4DPermuteBMM0213RowMajorILi8EEEEEvPKT0_PS6_T1_lNS1_10FastDivmodE:
	.zero		580


//--------------------- .nv.constant0._ZN7example14permute_kernelILb0EN7cutlass9uint128_tENS1_6layout28Tensor5DPermute20314RowMajorILi16ELi8ELi4EEEEEvPKT0_PS6_T1_lNS1_10FastDivmodE --------------------------
	.section	.nv.constant0._ZN7example14permute_kernelILb0EN7cutlass9uint128_tENS1_6layout28Tensor5DPermute20314RowMajorILi16ELi8ELi4EEEEEvPKT0_PS6_T1_lNS1_10FastDivmodE,"a",@progbits
	.sectionflags	@""
	.align	4
.nv.constant0._ZN7example14permute_kernelILb0EN7cutlass9uint128_tENS1_6layout28Tensor5DPermute20314RowMajorILi16ELi8ELi4EEEEEvPKT0_PS6_T1_lNS1_10FastDivmodE:
	.zero		580


//--------------------- .nv.constant0._ZN7example14permute_kernelILb0EN7cutlass9uint128_tENS1_6layout30Tensor4DPermute0213ColumnMajorILi8ELi16EEEEEvPKT0_PS6_T1_lNS1_10FastDivmodE --------------------------
	.section	.nv.constant0._ZN7example14permute_kernelILb0EN7cutlass9uint128_tENS1_6layout30Tensor4DPermute0213ColumnMajorILi8ELi16EEEEEvPKT0_PS6_T1_lNS1_10FastDivmodE,"a",@progbits
	.sectionflags	@""
	.align	4
.nv.constant0._ZN7example14permute_kernelILb0EN7cutlass9uint128_tENS1_6layout30Tensor4DPermute0213ColumnMajorILi8ELi16EEEEEvPKT0_PS6_T1_lNS1_10FastDivmodE:
	.zero		572


//--------------------- .nv.constant0._ZN7example14permute_kernelILb0EN7cutlass9uint128_tENS1_6layout27Tensor4DPermute0213RowMajorILi8ELi16EEEEEvPKT0_PS6_T1_lNS1_10FastDivmodE --------------------------
	.section	.nv.constant0._ZN7example14permute_kernelILb0EN7cutlass9uint128_tENS1_6layout27Tensor4DPermute0213RowMajorILi8ELi16EEEEEvPKT0_PS6_T1_lNS1_10FastDivmodE,"a",@progbits
	.sectionflags	@""
	.align	4
.nv.constant0._ZN7example14permute_kernelILb0EN7cutlass9uint128_tENS1_6layout27Tensor4DPermute0213RowMajorILi8ELi16EEEEEvPKT0_PS6_T1_lNS1_10FastDivmodE:
	.zero		572


//--------------------- .nv.constant0._ZN7cutlass9reference6device6kernel17BlockCompareEqualINS_6half_tEEEvPiPKT_S8_m --------------------------
	.section	.nv.constant0._ZN7cutlass9reference6device6kernel17BlockCompareEqualINS_6half_tEEEvPiPKT_S8_m,"a",@progbits
	.sectionflags	@""
	.align	4
.nv.constant0._ZN7cutlass9reference6device6kernel17BlockCompareEqualINS_6half_tEEEvPiPKT_S8_m:
	.zero		560


//--------------------- .nv.constant0._ZN7cutlass9reference6device6kernel13TensorForEachINS1_6detail20TensorFillLinearFuncINS_6half_tENS_6layout18PackedVectorLayoutEEELi1ENS9_6ParamsEEEvNS_5CoordIXT0_EilEET1_ --------------------------
	.section	.nv.constant0._ZN7cutlass9reference6device6kernel13TensorForEachINS1_6detail20TensorFillLinearFuncINS_6half_tENS_6layout18PackedVectorLayoutEEELi1ENS9_6ParamsEEEvNS_5CoordIXT0_EilEET1_,"a",@progbits
	.sectionflags	@""
	.align	4
.nv.constant0._ZN7cutlass9reference6device6kernel13TensorForEachINS1_6detail20TensorFillLinearFuncINS_6half_tENS_6layout18PackedVectorLayoutEEELi1ENS9_6ParamsEEEvNS_5CoordIXT0_EilEET1_:
	.zero		560


//--------------------- .nv.constant0._ZN7cutlass9reference6device6kernel12BlockForEachINS_6half_tENS1_6detail17RandomUniformFuncIS4_EEEEvPT_mNT0_6ParamsE --------------------------
	.section	.nv.constant0._ZN7cutlass9reference6device6kernel12BlockForEachINS_6half_tENS1_6detail17RandomUniformFuncIS4_EEEEvPT_mNT0_6ParamsE,"a",@progbits
	.sectionflags	@""
	.align	4
.nv.constant0._ZN7cutlass9reference6device6kernel12BlockForEachINS_6half_tENS1_6detail17RandomUniformFuncIS4_EEEEvPT_mNT0_6ParamsE:
	.zero		592


//--------------------- .nv.constant0._ZN7cutlass13device_kernelINS_4gemm6kernel13GemmUniversalIN4cute5tupleIJNS5_IJiEEES6_S6_NS5_IJNS4_1CILi8EEEiEEEEEENS1_10collective13CollectiveMmaINS1_34MainloopSm90TmaGmmaWarpSpecializedILi7ENS5_IJNS7_ILi2EEESE_NS7_ILi1EEEEEENS1_35KernelTmaWarpSpecializedCooperativeEEENS5_IJNS5_IJNS7_ILi128EEEEEESK_NS5_IJNS7_ILi64EEEEEEEEENS_6half_tENS5_IJS6_NS5_IJSF_EEENS5_IJiiEEEEEESO_NS5_IJSP_S6_SQ_EEENS4_8TiledMMAINS4_8MMA_AtomIJNS4_4SM904GMMA26MMA_64x128x16_F32F16F16_SSILNSW_5MajorE0ELSY_1ELNSW_7ScaleInE1ELSZ_1EEEEEENS4_6LayoutINS5_IJSE_SF_SF_EEENS5_IJSF_NS7_ILi0EEES14_EEEEENS5_IJNS4_10UnderscoreES17_S17_EEEEENS4_23SM90_TMA_LOAD_MULTICASTENS4_14ComposedLayoutINS4_7SwizzleILi3ELi4ELi3EEENS4_18smem_ptr_flag_bitsILi16EEENS12_INS5_IJS8_SL_EEENS5_IJSL_SF_EEEEEEEvNS4_8identityES1A_NS1B_IS1D_S1F_NS12_INS5_IJSL_S8_EEENS5_IJSF_SL_EEEEEEEvS1K_EENS_8epilogue10collective6detail29Sm90TmaWarpSpecializedAdapterINS1R_15DefaultEpilogueISO_SR_SR_NS1Q_6thread17LinearCombinationISO_Li1EffLNS1V_9ScaleType4KindE0ELNS_15FloatRoundStyleE2ESO_EENS1_15EpilogueDefaultEEEEEvvEEEEvNT_6ParamsE --------------------------
	.section	.nv.constant0._ZN7cutlass13device_kernelINS_4gemm6kernel13GemmUniversalIN4cute5tupleIJNS5_IJiEEES6_S6_NS5_IJNS4_1CILi8EEEiEEEEEENS1_10collective13CollectiveMmaINS1_34MainloopSm90TmaGmmaWarpSpecializedILi7ENS5_IJNS7_ILi2EEESE_NS7_ILi1EEEEEENS1_35KernelTmaWarpSpecializedCooperativeEEENS5_IJNS5_IJNS7_ILi128EEEEEESK_NS5_IJNS7_ILi64EEEEEEEEENS_6half_tENS5_IJS6_NS5_IJSF_EEENS5_IJiiEEEEEESO_NS5_IJSP_S6_SQ_EEENS4_8TiledMMAINS4_8MMA_AtomIJNS4_4SM904GMMA26MMA_64x128x16_F32F16F16_SSILNSW_5MajorE0ELSY_1ELNSW_7ScaleInE1ELSZ_1EEEEEENS4_6LayoutINS5_IJSE_SF_SF_EEENS5_IJSF_NS7_ILi0EEES14_EEEEENS5_IJNS4_10UnderscoreES17_S17_EEEEENS4_23SM90_TMA_LOAD_MULTICASTENS4_14ComposedLayoutINS4_7SwizzleILi3ELi4ELi3EEENS4_18smem_ptr_flag_bitsILi16EEENS12_INS5_IJS8_SL_EEENS5_IJSL_SF_EEEEEEEvNS4_8identityES1A_NS1B_IS1D_S1F_NS12_INS5_IJSL_S8_EEENS5_IJSF_SL_EEEEEEEvS1K_EENS_8epilogue10collective6detail29Sm90TmaWarpSpecializedAdapterINS1R_15DefaultEpilogueISO_SR_SR_NS1Q_6thread17LinearCombinationISO_Li1EffLNS1V_9ScaleType4KindE0ELNS_15FloatRoundStyleE2ESO_EENS1_15EpilogueDefaultEEEEEvvEEEEvNT_6ParamsE,"a",@progbits
	.sectionflags	@""
	.align	4
.nv.constant0._ZN7cutlass13device_kernelINS_4gemm6kernel13GemmUniversalIN4cute5tupleIJNS5_IJiEEES6_S6_NS5_IJNS4_1CILi8EEEiEEEEEENS1_10collective13CollectiveMmaINS1_34MainloopSm90TmaGmmaWarpSpecializedILi7ENS5_IJNS7_ILi2EEESE_NS7_ILi1EEEEEENS1_35KernelTmaWarpSpecializedCooperativeEEENS5_IJNS5_IJNS7_ILi128EEEEEESK_NS5_IJNS7_ILi64EEEEEEEEENS_6half_tENS5_IJS6_NS5_IJSF_EEENS5_IJiiEEEEEESO_NS5_IJSP_S6_SQ_EEENS4_8TiledMMAINS4_8MMA_AtomIJNS4_4SM904GMMA26MMA_64x128x16_F32F16F16_SSILNSW_5MajorE0ELSY_1ELNSW_7ScaleInE1ELSZ_1EEEEEENS4_6LayoutINS5_IJSE_SF_SF_EEENS5_IJSF_NS7_ILi0EEES14_EEEEENS5_IJNS4_10UnderscoreES17_S17_EEEEENS4_23SM90_TMA_LOAD_MULTICASTENS4_14ComposedLayoutINS4_7SwizzleILi3ELi4ELi3EEENS4_18smem_ptr_flag_bitsILi16EEENS12_INS5_IJS8_SL_EEENS5_IJSL_SF_EEEEEEEvNS4_8identityES1A_NS1B_IS1D_S1F_NS12_INS5_IJSL_S8_EEENS5_IJSF_SL_EEEEEEEvS1K_EENS_8epilogue10collective6detail29Sm90TmaWarpSpecializedAdapterINS1R_15DefaultEpilogueISO_SR_SR_NS1Q_6thread17LinearCombinationISO_Li1EffLNS1V_9ScaleType4KindE0ELNS_15FloatRoundStyleE2ESO_EENS1_15EpilogueDefaultEEEEEvvEEEEvNT_6ParamsE:
	.zero		1664


//--------------------- .nv.constant0._ZN7cutlass13device_kernelINS_4gemm6kernel13GemmUniversalIN4cute5tupleIJNS5_IJiEEES6_NS5_IJiNS4_1CILi8EEEEEES6_EEENS1_10collective13CollectiveMmaINS1_34MainloopSm90TmaGmmaWarpSpecializedILi7ENS5_IJNS7_ILi2EEESE_NS7_ILi1EEEEEENS1_35KernelTmaWarpSpecializedCooperativeEEENS5_IJNS5_IJNS7_ILi128EEEEEESK_NS5_IJNS7_ILi64EEEEEEEEENS_6half_tENS5_IJS6_NS5_IJSF_iEEES6_EEESO_NS5_IJNS5_IJSF_EEENS5_IJiiEEES6_EEENS4_8TiledMMAINS4_8MMA_AtomIJNS4_4SM904GMMA26MMA_64x128x16_F32F16F16_SSILNSX_5MajorE0ELSZ_1ELNSX_7ScaleInE1ELS10_1EEEEEENS4_6LayoutINS5_IJSE_SF_SF_EEENS5_IJSF_NS7_ILi0EEES15_EEEEENS5_IJNS4_10UnderscoreES18_S18_EEEEENS4_23SM90_TMA_LOAD_MULTICASTENS4_14ComposedLayoutINS4_7SwizzleILi3ELi4ELi3EEENS4_18smem_ptr_flag_bitsILi16EEENS13_INS5_IJS8_SL_EEENS5_IJSL_SF_EEEEEEEvNS4_8identityES1B_NS1C_IS1E_S1G_NS13_INS5_IJSL_S8_EEENS5_IJSF_SL_EEEEEEEvS1L_EENS_8epilogue10collective6detail29Sm90TmaWarpSpecializedAdapterINS1S_15DefaultEpilogueISO_NS5_IJS6_SR_S6_EEES1W_NS1R_6thread17LinearCombinationISO_Li1EffLNS1X_9ScaleType4KindE0ELNS_15FloatRoundStyleE2ESO_EENS1_15EpilogueDefaultEEEEEvvEEEEvNT_6ParamsE --------------------------
	.section	.nv.constant0._ZN7cutlass13device_kernelINS_4gemm6kernel13GemmUniversalIN4cute5tupleIJNS5_IJiEEES6_NS5_IJiNS4_1CILi8EEEEEES6_EEENS1_10collective13CollectiveMmaINS1_34MainloopSm90TmaGmmaWarpSpecializedILi7ENS5_IJNS7_ILi2EEESE_NS7_ILi1EEEEEENS1_35KernelTmaWarpSpecializedCooperativeEEENS5_IJNS5_IJNS7_ILi128EEEEEESK_NS5_IJNS7_ILi64EEEEEEEEENS_6half_tENS5_IJS6_NS5_IJSF_iEEES6_EEESO_NS5_IJNS5_IJSF_EEENS5_IJiiEEES6_EEENS4_8TiledMMAINS4_8MMA_AtomIJNS4_4SM904GMMA26MMA_64x128x16_F32F16F16_SSILNSX_5MajorE0ELSZ_1ELNSX_7ScaleInE1ELS10_1EEEEEENS4_6LayoutINS5_IJSE_SF_SF_EEENS5_IJSF_NS7_ILi0EEES15_EEEEENS5_IJNS4_10UnderscoreES18_S18_EEEEENS4_23SM90_TMA_LOAD_MULTICASTENS4_14ComposedLayoutINS4_7SwizzleILi3ELi4ELi3EEENS4_18smem_ptr_flag_bitsILi16EEENS13_INS5_IJS8_SL_EEENS5_IJSL_SF_EEEEEEEvNS4_8identityES1B_NS1C_IS1E_S1G_NS13_INS5_IJSL_S8_EEENS5_IJSF_SL_EEEEEEEvS1L_EENS_8epilogue10collective6detail29Sm90TmaWarpSpecializedAdapterINS1S_15DefaultEpilogueISO_NS5_IJS6_SR_S6_EEES1W_NS1R_6thread17LinearCombinationISO_Li1EffLNS1X_9ScaleType4KindE0ELNS_15FloatRoundStyleE2ESO_EENS1_15EpilogueDefaultEEEEEvvEEEEvNT_6ParamsE,"a",@progbits
	.sectionflags	@""
	.align	4
.nv.constant0._ZN7cutlass13device_kernelINS_4gemm6kernel13GemmUniversalIN4cute5tupleIJNS5_IJiEEES6_NS5_IJiNS4_1CILi8EEEEEES6_EEENS1_10collective13CollectiveMmaINS1_34MainloopSm90TmaGmmaWarpSpecializedILi7ENS5_IJNS7_ILi2EEESE_NS7_ILi1EEEEEENS1_35KernelTmaWarpSpecializedCooperativeEEENS5_IJNS5_IJNS7_ILi128EEEEEESK_NS5_IJNS7_ILi64EEEEEEEEENS_6half_tENS5_IJS6_NS5_IJSF_iEEES6_EEESO_NS5_IJNS5_IJSF_EEENS5_IJiiEEES6_EEENS4_8TiledMMAINS4_8MMA_AtomIJNS4_4SM904GMMA26MMA_64x128x16_F32F16F16_SSILNSX_5MajorE0ELSZ_1ELNSX_7ScaleInE1ELS10_1EEEEEENS4_6LayoutINS5_IJSE_SF_SF_EEENS5_IJSF_NS7_ILi0EEES15_EEEEENS5_IJNS4_10UnderscoreES18_S18_EEEEENS4_23SM90_TMA_LOAD_MULTICASTENS4_14ComposedLayoutINS4_7SwizzleILi3ELi4ELi3EEENS4_18smem_ptr_flag_bitsILi16EEENS13_INS5_IJS8_SL_EEENS5_IJSL_SF_EEEEEEEvNS4_8identityES1B_NS1C_IS1E_S1G_NS13_INS5_IJSL_S8_EEENS5_IJSF_SL_EEEEEEEvS1L_EENS_8epilogue10collective6detail29Sm90TmaWarpSpecializedAdapterINS1S_15DefaultEpilogueISO_NS5_IJS6_SR_S6_EEES1W_NS1R_6thread17LinearCombinationISO_Li1EffLNS1X_9ScaleType4KindE0ELNS_15FloatRoundStyleE2ESO_EENS1_15EpilogueDefaultEEEEEvvEEEEvNT_6ParamsE:
	.zero		1664


//--------------------- .nv.constant0._ZN7cutlass13device_kernelINS_4gemm6kernel13GemmUniversalIN4cute5tupleIJNS5_IJNS4_1CILi16EEEiEEENS5_IJiNS6_ILi4EEENS6_ILi8EEEEEENS5_IJiEEESC_EEENS1_10collective13CollectiveMmaINS1_34MainloopSm90TmaGmmaWarpSpecializedILi7ENS5_IJNS6_ILi2EEESH_NS6_ILi1EEEEEENS1_35KernelTmaWarpSpecializedCooperativeEEENS5_IJNS5_IJS7_SA_EEENS5_IJNS6_ILi128EEEEEENS5_IJNS6_ILi64EEEEEEEEENS_6half_tENS5_IJNS5_IJiiEEENS5_IJSI_EEESC_EEESS_NS5_IJNS5_IJSI_iiEEESC_SC_EEENS4_8TiledMMAINS4_8MMA_AtomIJNS4_4SM904GMMA26MMA_64x128x16_F32F16F16_SSILNS11_5MajorE0ELS13_1ELNS11_7ScaleInE1ELS14_1EEEEEENS4_6LayoutINS5_IJSH_SI_SI_EEENS5_IJSI_NS6_ILi0EEES19_EEEEENS5_IJNS4_10UnderscoreES1C_S1C_EEEEENS4_23SM90_TMA_LOAD_MULTICASTENS4_14ComposedLayoutINS4_7SwizzleILi3ELi4ELi3EEENS4_18smem_ptr_flag_bitsILi16EEENS17_INS5_IJSA_SP_EEENS5_IJSP_SI_EEEEEEEvNS4_8identityES1F_NS1G_IS1I_S1K_NS17_INS5_IJSP_SA_EEENS5_IJSI_SP_EEEEEEEvS1P_EENS_8epilogue10collective6detail29Sm90TmaWarpSpecializedAdapterINS1W_15DefaultEpilogueISS_NS5_IJST_SW_SC_EEES20_NS1V_6thread17LinearCombinationISS_Li1EffLNS21_9ScaleType4KindE0ELNS_15FloatRoundStyleE2ESS_EENS1_15EpilogueDefaultEEEEEvvEEEEvNT_6ParamsE --------------------------
	.section	.nv.constant0._ZN7cutlass13device_kernelINS_4gemm6kernel13GemmUniversalIN4cute5tupleIJNS5_IJNS4_1CILi16EEEiEEENS5_IJiNS6_ILi4EEENS6_ILi8EEEEEENS5_IJiEEESC_EEENS1_10collective13CollectiveMmaINS1_34MainloopSm90TmaGmmaWarpSpecializedILi7ENS5_IJNS6_ILi2EEESH_NS6_ILi1EEEEEENS1_35KernelTmaWarpSpecializedCooperativeEEENS5_IJNS5_IJS7_SA_EEENS5_IJNS6_ILi128EEEEEENS5_IJNS6_ILi64EEEEEEEEENS_6half_tENS5_IJNS5_IJiiEEENS5_IJSI_EEESC_EEESS_NS5_IJNS5_IJSI_iiEEESC_SC_EEENS4_8TiledMMAINS4_8MMA_AtomIJNS4_4SM904GMMA26MMA_64x128x16_F32F16F16_SSILNS11_5MajorE0ELS13_1ELNS11_7ScaleInE1ELS14_1EEEEEENS4_6LayoutINS5_IJSH_SI_SI_EEENS5_IJSI_NS6_ILi0EEES19_EEEEENS5_IJNS4_10UnderscoreES1C_S1C_EEEEENS4_23SM90_TMA_LOAD_MULTICASTENS4_14ComposedLayoutINS4_7SwizzleILi3ELi4ELi3EEENS4_18smem_ptr_flag_bitsILi16EEENS17_INS5_IJSA_SP_EEENS5_IJSP_SI_EEEEEEEvNS4_8identityES1F_NS1G_IS1I_S1K_NS17_INS5_IJSP_SA_EEENS5_IJSI_SP_EEEEEEEvS1P_EENS_8epilogue10collective6detail29Sm90TmaWarpSpecializedAdapterINS1W_15DefaultEpilogueISS_NS5_IJST_SW_SC_EEES20_NS1V_6thread17LinearCombinationISS_Li1EffLNS21_9ScaleType4KindE0ELNS_15FloatRoundStyleE2ESS_EENS1_15EpilogueDefaultEEEEEvvEEEEvNT_6ParamsE,"a",@progbits
	.sectionflags	@""
	.align	4
.nv.constant0._ZN7cutlass13device_kernelINS_4gemm6kernel13GemmUniversalIN4cute5tupleIJNS5_IJNS4_1CILi16EEEiEEENS5_IJiNS6_ILi4EEENS6_ILi8EEEEEENS5_IJiEEESC_EEENS1_10collective13CollectiveMmaINS1_34MainloopSm90TmaGmmaWarpSpecializedILi7ENS5_IJNS6_ILi2EEESH_NS6_ILi1EEEEEENS1_35KernelTmaWarpSpecializedCooperativeEEENS5_IJNS5_IJS7_SA_EEENS5_IJNS6_ILi128EEEEEENS5_IJNS6_ILi64EEEEEEEEENS_6half_tENS5_IJNS5_IJiiEEENS5_IJSI_EEESC_EEESS_NS5_IJNS5_IJSI_iiEEESC_SC_EEENS4_8TiledMMAINS4_8MMA_AtomIJNS4_4SM904GMMA26MMA_64x128x16_F32F16F16_SSILNS11_5MajorE0ELS13_1ELNS11_7ScaleInE1ELS14_1EEEEEENS4_6LayoutINS5_IJSH_SI_SI_EEENS5_IJSI_NS6_ILi0EEES19_EEEEENS5_IJNS4_10UnderscoreES1C_S1C_EEEEENS4_23SM90_TMA_LOAD_MULTICASTENS4_14ComposedLayoutINS4_7SwizzleILi3ELi4ELi3EEENS4_18smem_ptr_flag_bitsILi16EEENS17_INS5_IJSA_SP_EEENS5_IJSP_SI_EEEEEEEvNS4_8identityES1F_NS1G_IS1I_S1K_NS17_INS5_IJSP_SA_EEENS5_IJSI_SP_EEEEEEEvS1P_EENS_8epilogue10collective6detail29Sm90TmaWarpSpecializedAdapterINS1W_15DefaultEpilogueISS_NS5_IJST_SW_SC_EEES20_NS1V_6thread17LinearCombinationISS_Li1EffLNS21_9ScaleType4KindE0ELNS_15FloatRoundStyleE2ESS_EENS1_15EpilogueDefaultEEEEEvvEEEEvNT_6ParamsE:
	.zero		1792


//--------------------- .nv.constant0._ZN7cutlass13device_kernelINS_4gemm6kernel13GemmUniversalIN4cute5tupleIJNS5_IJiNS4_1CILi8EEEEEENS5_IJiEEENS5_IJiNS6_ILi16EEENS6_ILi4EEEEEES9_EEENS1_10collective13CollectiveMmaINS1_34MainloopSm90TmaGmmaWarpSpecializedILi7ENS5_IJNS6_ILi2EEESH_NS6_ILi1EEEEEENS1_35KernelTmaWarpSpecializedCooperativeEEENS5_IJNS5_IJNS6_ILi128EEEEEESN_NS5_IJNS6_ILi64EEEEEEEEENS_6half_tENS5_IJNS5_IJiiEEENS5_IJSI_iiEEES9_EEESR_NS5_IJNS5_IJSI_EEENS5_IJiiiEEES9_EEENS4_8TiledMMAINS4_8MMA_AtomIJNS4_4SM904GMMA26MMA_64x128x16_F32F16F16_SSILNS11_5MajorE0ELS13_1ELNS11_7ScaleInE1ELS14_1EEEEEENS4_6LayoutINS5_IJSH_SI_SI_EEENS5_IJSI_NS6_ILi0EEES19_EEEEENS5_IJNS4_10UnderscoreES1C_S1C_EEEEENS4_23SM90_TMA_LOAD_MULTICASTENS4_14ComposedLayoutINS4_7SwizzleILi3ELi4ELi3EEENS4_18smem_ptr_flag_bitsILi16EEENS17_INS5_IJS7_SO_EEENS5_IJSO_SI_EEEEEEEvNS4_8identityES1F_NS1G_IS1I_S1K_NS17_INS5_IJSO_S7_EEENS5_IJSI_SO_EEEEEEEvS1P_EENS_8epilogue10collective6detail29Sm90TmaWarpSpecializedAdapterINS1W_15DefaultEpilogueISR_NS5_IJSS_SV_S9_EEES20_NS1V_6thread17LinearCombinationISR_Li1EffLNS21_9ScaleType4KindE0ELNS_15FloatRoundStyleE2ESR_EENS1_15EpilogueDefaultEEEEEvvEEEEvNT_6ParamsE --------------------------
	.section	.nv.constant0._ZN7cutlass13device_kernelINS_4gemm6kernel13GemmUniversalIN4cute5tupleIJNS5_IJiNS4_1CILi8EEEEEENS5_IJiEEENS5_IJiNS6_ILi16EEENS6_ILi4EEEEEES9_EEENS1_10collective13CollectiveMmaINS1_34MainloopSm90TmaGmmaWarpSpecializedILi7ENS5_IJNS6_ILi2EEESH_NS6_ILi1EEEEEENS1_35KernelTmaWarpSpecializedCooperativeEEENS5_IJNS5_IJNS6_ILi128EEEEEESN_NS5_IJNS6_ILi64EEEEEEEEENS_6half_tENS5_IJNS5_IJiiEEENS5_IJSI_iiEEES9_EEESR_NS5_IJNS5_IJSI_EEENS5_IJiiiEEES9_EEENS4_8TiledMMAINS4_8MMA_AtomIJNS4_4SM904GMMA26MMA_64x128x16_F32F16F16_SSILNS11_5MajorE0ELS13_1ELNS11_7ScaleInE1ELS14_1EEEEEENS4_6LayoutINS5_IJSH_SI_SI_EEENS5_IJSI_NS6_ILi0EEES19_EEEEENS5_IJNS4_10UnderscoreES1C_S1C_EEEEENS4_23SM90_TMA_LOAD_MULTICASTENS4_14ComposedLayoutINS4_7SwizzleILi3ELi4ELi3EEENS4_18smem_ptr_flag_bitsILi16EEENS17_INS5_IJS7_SO_EEENS5_IJSO_SI_EEEEEEEvNS4_8identityES1F_NS1G_IS1I_S1K_NS17_INS5_IJSO_S7_EEENS5_IJSI_SO_EEEEEEEvS1P_EENS_8epilogue10collective6detail29Sm90TmaWarpSpecializedAdapterINS1W_15DefaultEpilogueISR_NS5_IJSS_SV_S9_EEES20_NS1V_6thread17LinearCombinationISR_Li1EffLNS21_9ScaleType4KindE0ELNS_15FloatRoundStyleE2ESR_EENS1_15EpilogueDefaultEEEEEvvEEEEvNT_6ParamsE,"a",@progbits
	.sectionflags	@""
	.align	4
.nv.constant0._ZN7cutlass13device_kernelINS_4gemm6kernel13GemmUniversalIN4cute5tupleIJNS5_IJiNS4_1CILi8EEEEEENS5_IJiEEENS5_IJiNS6_ILi16EEENS6_ILi4EEEEEES9_EEENS1_10collective13CollectiveMmaINS1_34MainloopSm90TmaGmmaWarpSpecializedILi7ENS5_IJNS6_ILi2EEESH_NS6_ILi1EEEEEENS1_35KernelTmaWarpSpecializedCooperativeEEENS5_IJNS5_IJNS6_ILi128EEEEEESN_NS5_IJNS6_ILi64EEEEEEEEENS_6half_tENS5_IJNS5_IJiiEEENS5_IJSI_iiEEES9_EEESR_NS5_IJNS5_IJSI_EEENS5_IJiiiEEES9_EEENS4_8TiledMMAINS4_8MMA_AtomIJNS4_4SM904GMMA26MMA_64x128x16_F32F16F16_SSILNS11_5MajorE0ELS13_1ELNS11_7ScaleInE1ELS14_1EEEEEENS4_6LayoutINS5_IJSH_SI_SI_EEENS5_IJSI_NS6_ILi0EEES19_EEEEENS5_IJNS4_10UnderscoreES1C_S1C_EEEEENS4_23SM90_TMA_LOAD_MULTICASTENS4_14ComposedLayoutINS4_7SwizzleILi3ELi4ELi3EEENS4_18smem_ptr_flag_bitsILi16EEENS17_INS5_IJS7_SO_EEENS5_IJSO_SI_EEEEEEEvNS4_8identityES1F_NS1G_IS1I_S1K_NS17_INS5_IJSO_S7_EEENS5_IJSI_SO_EEEEEEEvS1P_EENS_8epilogue10collective6detail29Sm90TmaWarpSpecializedAdapterINS1W_15DefaultEpilogueISR_NS5_IJSS_SV_S9_EEES20_NS1V_6thread17LinearCombinationISR_Li1EffLNS21_9ScaleType4KindE0ELNS_15FloatRoundStyleE2ESR_EENS1_15EpilogueDefaultEEEEEvvEEEEvNT_6ParamsE:
	.zero		1664


//--------------------- .nv.constant0._ZN7cutlass13device_kernelINS_4gemm6kernel13GemmUniversalIN4cute5tupleIJNS5_IJNS4_1CILi8EEEiEEENS5_IJiNS6_ILi16EEEEEENS5_IJiEEESB_EEENS1_10collective13CollectiveMmaINS1_34MainloopSm90TmaGmmaWarpSpecializedILi7ENS5_IJNS6_ILi2EEESG_NS6_ILi1EEEEEENS1_35KernelTmaWarpSpecializedCooperativeEEENS5_IJNS5_IJS7_S9_EEENS5_IJNS6_ILi128EEEEEENS5_IJNS6_ILi64EEEEEEEEENS_6half_tENS5_IJNS5_IJiiEEENS5_IJSH_EEESB_EEESR_NS5_IJNS5_IJSH_iEEESB_SB_EEENS4_8TiledMMAINS4_8MMA_AtomIJNS4_4SM904GMMA26MMA_64x128x16_F32F16F16_SSILNS10_5MajorE0ELS12_1ELNS10_7ScaleInE1ELS13_1EEEEEENS4_6LayoutINS5_IJSG_SH_SH_EEENS5_IJSH_NS6_ILi0EEES18_EEEEENS5_IJNS4_10UnderscoreES1B_S1B_EEEEENS4_23SM90_TMA_LOAD_MULTICASTENS4_14ComposedLayoutINS4_7SwizzleILi3ELi4ELi3EEENS4_18smem_ptr_flag_bitsILi16EEENS16_INS5_IJS7_SO_EEENS5_IJSO_SH_EEEEEEEvNS4_8identityES1E_NS1F_IS1H_S1J_NS16_INS5_IJSO_S7_EEENS5_IJSH_SO_EEEEEEEvS1O_EENS_8epilogue10collective6detail29Sm90TmaWarpSpecializedAdapterINS1V_15DefaultEpilogueISR_NS5_IJSS_SV_SB_EEES1Z_NS1U_6thread17LinearCombinationISR_Li1EffLNS20_9ScaleType4KindE0ELNS_15FloatRoundStyleE2ESR_EENS1_15EpilogueDefaultEEEEEvvEEEEvNT_6ParamsE --------------------------
	.section	.nv.constant0._ZN7cutlass13device_kernelINS_4gemm6kernel13GemmUniversalIN4cute5tupleIJNS5_IJNS4_1CILi8EEEiEEENS5_IJiNS6_ILi16EEEEEENS5_IJiEEESB_EEENS1_10collective13CollectiveMmaINS1_34MainloopSm90TmaGmmaWarpSpecializedILi7ENS5_IJNS6_ILi2EEESG_NS6_ILi1EEEEEENS1_35KernelTmaWarpSpecializedCooperativeEEENS5_IJNS5_IJS7_S9_EEENS5_IJNS6_ILi128EEEEEENS5_IJNS6_ILi64EEEEEEEEENS_6half_tENS5_IJNS5_IJiiEEENS5_IJSH_EEESB_EEESR_NS5_IJNS5_IJSH_iEEESB_SB_EEENS4_8TiledMMAINS4_8MMA_AtomIJNS4_4SM904GMMA26MMA_64x128x16_F32F16F16_SSILNS10_5MajorE0ELS12_1ELNS10_7ScaleInE1ELS13_1EEEEEENS4_6LayoutINS5_IJSG_SH_SH_EEENS5_IJSH_NS6_ILi0EEES18_EEEEENS5_IJNS4_10UnderscoreES1B_S1B_EEEEENS4_23SM90_TMA_LOAD_MULTICASTENS4_14ComposedLayoutINS4_7SwizzleILi3ELi4ELi3EEENS4_18smem_ptr_flag_bitsILi16EEENS16_INS5_IJS7_SO_EEENS5_IJSO_SH_EEEEEEEvNS4_8identityES1E_NS1F_IS1H_S1J_NS16_INS5_IJSO_S7_EEENS5_IJSH_SO_EEEEEEEvS1O_EENS_8epilogue10collective6detail29Sm90TmaWarpSpecializedAdapterINS1V_15DefaultEpilogueISR_NS5_IJSS_SV_SB_EEES1Z_NS1U_6thread17LinearCombinationISR_Li1EffLNS20_9ScaleType4KindE0ELNS_15FloatRoundStyleE2ESR_EENS1_15EpilogueDefaultEEEEEvvEEEEvNT_6ParamsE,"a",@progbits
	.sectionflags	@""
	.align	4
.nv.constant0._ZN7cutlass13device_kernelINS_4gemm6kernel13GemmUniversalIN4cute5tupleIJNS5_IJNS4_1CILi8EEEiEEENS5_IJiNS6_ILi16EEEEEENS5_IJiEEESB_EEENS1_10collective13CollectiveMmaINS1_34MainloopSm90TmaGmmaWarpSpecializedILi7ENS5_IJNS6_ILi2EEESG_NS6_ILi1EEEEEENS1_35KernelTmaWarpSpecializedCooperativeEEENS5_IJNS5_IJS7_S9_EEENS5_IJNS6_ILi128EEEEEENS5_IJNS6_ILi64EEEEEEEEENS_6half_tENS5_IJNS5_IJiiEEENS5_IJSH_EEESB_EEESR_NS5_IJNS5_IJSH_iEEESB_SB_EEENS4_8TiledMMAINS4_8MMA_AtomIJNS4_4SM904GMMA26MMA_64x128x16_F32F16F16_SSILNS10_5MajorE0ELS12_1ELNS10_7ScaleInE1ELS13_1EEEEEENS4_6LayoutINS5_IJSG_SH_SH_EEENS5_IJSH_NS6_ILi0EEES18_EEEEENS5_IJNS4_10UnderscoreES1B_S1B_EEEEENS4_23SM90_TMA_LOAD_MULTICASTENS4_14ComposedLayoutINS4_7SwizzleILi3ELi4ELi3EEENS4_18smem_ptr_flag_bitsILi16EEENS16_INS5_IJS7_SO_EEENS5_IJSO_SH_EEEEEEEvNS4_8identityES1E_NS1F_IS1H_S1J_NS16_INS5_IJSO_S7_EEENS5_IJSH_SO_EEEEEEEvS1O_EENS_8epilogue10collective6detail29Sm90TmaWarpSpecializedAdapterINS1V_15DefaultEpilogueISR_NS5_IJSS_SV_SB_EEES1Z_NS1U_6thread17LinearCombinationISR_Li1EffLNS20_9ScaleType4KindE0ELNS_15FloatRoundStyleE2ESR_EENS1_15EpilogueDefaultEEEEEvvEEEEvNT_6ParamsE:
	.zero		1664


//--------------------- .nv.constant0._ZN7cutlass13device_kernelINS_4gemm6kernel13GemmUniversalIN4cute5tupleIJiiiiEEENS1_10collective13CollectiveMmaINS1_34MainloopSm90TmaGmmaWarpSpecializedILi7ENS5_IJNS4_1CILi2EEESB_NSA_ILi1EEEEEENS1_35KernelTmaWarpSpecializedCooperativeEEENS5_IJNSA_ILi128EEESG_NSA_ILi64EEEEEENS_6half_tENS5_IJlSC_lEEESJ_SK_NS4_8TiledMMAINS4_8MMA_AtomIJNS4_4SM904GMMA26MMA_64x128x16_F32F16F16_SSILNSO_5MajorE0ELSQ_0ELNSO_7ScaleInE1ELSR_1EEEEEENS4_6LayoutINS5_IJSB_SC_SC_EEENS5_IJSC_NSA_ILi0EEESW_EEEEENS5_IJNS4_10UnderscoreESZ_SZ_EEEEENS4_23SM90_TMA_LOAD_MULTICASTENS4_14ComposedLayoutINS4_7SwizzleILi3ELi4ELi3EEENS4_18smem_ptr_flag_bitsILi16EEENSU_INS5_IJNSA_ILi8EEESH_EEENS5_IJSH_SC_EEEEEEEvNS4_8identityES12_S1C_vS1D_EENS_8epilogue10collective6detail29Sm90TmaWarpSpecializedAdapterINS1G_15DefaultEpilogueISJ_SK_SK_NS1F_6thread17LinearCombinationISJ_Li1EffLNS1K_9ScaleType4KindE0ELNS_15FloatRoundStyleE2ESJ_EENS1_15EpilogueDefaultEEEEEvvEEEEvNT_6ParamsE --------------------------
	.section	.nv.constant0._ZN7cutlass13device_kernelINS_4gemm6kernel13GemmUniversalIN4cute5tupleIJiiiiEEENS1_10collective13CollectiveMmaINS1_34MainloopSm90TmaGmmaWarpSpecializedILi7ENS5_IJNS4_1CILi2EEESB_NSA_ILi1EEEEEENS1_35KernelTmaWarpSpecializedCooperativeEEENS5_IJNSA_ILi128EEESG_NSA_ILi64EEEEEENS_6half_tENS5_IJlSC_lEEESJ_SK_NS4_8TiledMMAINS4_8MMA_AtomIJNS4_4SM904GMMA26MMA_64x128x16_F32F16F16_SSILNSO_5MajorE0ELSQ_0ELNSO_7ScaleInE1ELSR_1EEEEEENS4_6LayoutINS5_IJSB_SC_SC_EEENS5_IJSC_NSA_ILi0EEESW_EEEEENS5_IJNS4_10UnderscoreESZ_SZ_EEEEENS4_23SM90_TMA_LOAD_MULTICASTENS4_14ComposedLayoutINS4_7SwizzleILi3ELi4ELi3EEENS4_18smem_ptr_flag_bitsILi16EEENSU_INS5_IJNSA_ILi8EEESH_EEENS5_IJSH_SC_EEEEEEEvNS4_8identityES12_S1C_vS1D_EENS_8epilogue10collective6detail29Sm90TmaWarpSpecializedAdapterINS1G_15DefaultEpilogueISJ_SK_SK_NS1F_6thread17LinearCombinationISJ_Li1EffLNS1K_9ScaleType4KindE0ELNS_15FloatRoundStyleE2ESJ_EENS1_15EpilogueDefaultEEEEEvvEEEEvNT_6ParamsE,"a",@progbits
	.sectionflags	@""
	.align	4
.nv.constant0._ZN7cutlass13device_kernelINS_4gemm6kernel13GemmUniversalIN4cute5tupleIJiiiiEEENS1_10collective13CollectiveMmaINS1_34MainloopSm90TmaGmmaWarpSpecializedILi7ENS5_IJNS4_1CILi2EEESB_NSA_ILi1EEEEEENS1_35KernelTmaWarpSpecializedCooperativeEEENS5_IJNSA_ILi128EEESG_NSA_ILi64EEEEEENS_6half_tENS5_IJlSC_lEEESJ_SK_NS4_8TiledMMAINS4_8MMA_AtomIJNS4_4SM904GMMA26MMA_64x128x16_F32F16F16_SSILNSO_5MajorE0ELSQ_0ELNSO_7ScaleInE1ELSR_1EEEEEENS4_6LayoutINS5_IJSB_SC_SC_EEENS5_IJSC_NSA_ILi0EEESW_EEEEENS5_IJNS4_10UnderscoreESZ_SZ_EEEEENS4_23SM90_TMA_LOAD_MULTICASTENS4_14ComposedLayoutINS4_7SwizzleILi3ELi4ELi3EEENS4_18smem_ptr_flag_bitsILi16EEENSU_INS5_IJNSA_ILi8EEESH_EEENS5_IJSH_SC_EEEEEEEvNS4_8identityES12_S1C_vS1D_EENS_8epilogue10collective6detail29Sm90TmaWarpSpecializedAdapterINS1G_15DefaultEpilogueISJ_SK_SK_NS1F_6thread17LinearCombinationISJ_Li1EffLNS1K_9ScaleType4KindE0ELNS_15FloatRoundStyleE2ESJ_EENS1_15EpilogueDefaultEEEEEvvEEEEvNT_6ParamsE:
	.zero		1664


//--------------------- .nv.constant0._ZN7cutlass13device_kernelINS_4gemm6kernel13GemmUniversalIN4cute5tupleIJNS5_IJiEEENS5_IJNS4_1CILi8EEEiEEENS5_IJiNS7_ILi16EEEEEES6_EEENS1_10collective13CollectiveMmaINS1_34MainloopSm90TmaGmmaWarpSpecializedILi7ENS5_IJNS7_ILi2EEESG_NS7_ILi1EEEEEENS1_35KernelTmaWarpSpecializedCooperativeEEENS5_IJNS5_IJNS7_ILi128EEEEEENS5_IJS8_SA_EEENS5_IJNS7_ILi64EEEEEEEEENS_6half_tENS5_IJS6_NS5_IJSH_iEEES6_EEESR_NS5_IJNS5_IJiiEEESS_S6_EEENS4_8TiledMMAINS4_8MMA_AtomIJNS4_4SM904GMMA26MMA_64x128x16_F32F16F16_SSILNSZ_5MajorE0ELS11_0ELNSZ_7ScaleInE1ELS12_1EEEEEENS4_6LayoutINS5_IJSG_SH_SH_EEENS5_IJSH_NS7_ILi0EEES17_EEEEENS5_IJNS4_10UnderscoreES1A_S1A_EEEEENS4_23SM90_TMA_LOAD_MULTICASTENS4_14ComposedLayoutINS4_7SwizzleILi3ELi4ELi3EEENS4_18smem_ptr_flag_bitsILi16EEENS15_INS5_IJS8_SO_EEENS5_IJSO_SH_EEEEEEEvNS4_8identityES1D_S1M_vS1N_EENS_8epilogue10collective6detail29Sm90TmaWarpSpecializedAdapterINS1Q_15DefaultEpilogueISR_NS5_IJS6_NS5_IJSH_S8_EEES6_EEES1V_NS1P_6thread17LinearCombinationISR_Li1EffLNS1W_9ScaleType4KindE0ELNS_15FloatRoundStyleE2ESR_EENS1_15EpilogueDefaultEEEEEvvEEEEvNT_6ParamsE --------------------------
	.section	.nv.constant0._ZN7cutlass13device_kernelINS_4gemm6kernel13GemmUniversalIN4cute5tupleIJNS5_IJiEEENS5_IJNS4_1CILi8EEEiEEENS5_IJiNS7_ILi16EEEEEES6_EEENS1_10collective13CollectiveMmaINS1_34MainloopSm90TmaGmmaWarpSpecializedILi7ENS5_IJNS7_ILi2EEESG_NS7_ILi1EEEEEENS1_35KernelTmaWarpSpecializedCooperativeEEENS5_IJNS5_IJNS7_ILi128EEEEEENS5_IJS8_SA_EEENS5_IJNS7_ILi64EEEEEEEEENS_6half_tENS5_IJS6_NS5_IJSH_iEEES6_EEESR_NS5_IJNS5_IJiiEEESS_S6_EEENS4_8TiledMMAINS4_8MMA_AtomIJNS4_4SM904GMMA26MMA_64x128x16_F32F16F16_SSILNSZ_5MajorE0ELS11_0ELNSZ_7ScaleInE1ELS12_1EEEEEENS4_6LayoutINS5_IJSG_SH_SH_EEENS5_IJSH_NS7_ILi0EEES17_EEEEENS5_IJNS4_10UnderscoreES1A_S1A_EEEEENS4_23SM90_TMA_LOAD_MULTICASTENS4_14ComposedLayoutINS4_7SwizzleILi3ELi4ELi3EEENS4_18smem_ptr_flag_bitsILi16EEENS15_INS5_IJS8_SO_EEENS5_IJSO_SH_EEEEEEEvNS4_8identityES1D_S1M_vS1N_EENS_8epilogue10collective6detail29Sm90TmaWarpSpecializedAdapterINS1Q_15DefaultEpilogueISR_NS5_IJS6_NS5_IJSH_S8_EEES6_EEES1V_NS1P_6thread17LinearCombinationISR_Li1EffLNS1W_9ScaleType4KindE0ELNS_15FloatRoundStyleE2ESR_EENS1_15EpilogueDefaultEEEEEvvEEEEvNT_6ParamsE,"a",@progbits
	.sectionflags	@""
	.align	4
.nv.constant0._ZN7cutlass13device_kernelINS_4gemm6kernel13GemmUniversalIN4cute5tupleIJNS5_IJiEEENS5_IJNS4_1CILi8EEEiEEENS5_IJiNS7_ILi16EEEEEES6_EEENS1_10collective13CollectiveMmaINS1_34MainloopSm90TmaGmmaWarpSpecializedILi7ENS5_IJNS7_ILi2EEESG_NS7_ILi1EEEEEENS1_35KernelTmaWarpSpecializedCooperativeEEENS5_IJNS5_IJNS7_ILi128EEEEEENS5_IJS8_SA_EEENS5_IJNS7_ILi64EEEEEEEEENS_6half_tENS5_IJS6_NS5_IJSH_iEEES6_EEESR_NS5_IJNS5_IJiiEEESS_S6_EEENS4_8TiledMMAINS4_8MMA_AtomIJNS4_4SM904GMMA26MMA_64x128x16_F32F16F16_SSILNSZ_5MajorE0ELS11_0ELNSZ_7ScaleInE1ELS12_1EEEEEENS4_6LayoutINS5_IJSG_SH_SH_EEENS5_IJSH_NS7_ILi0EEES17_EEEEENS5_IJNS4_10UnderscoreES1A_S1A_EEEEENS4_23SM90_TMA_LOAD_MULTICASTENS4_14ComposedLayoutINS4_7SwizzleILi3ELi4ELi3EEENS4_18smem_ptr_flag_bitsILi16EEENS15_INS5_IJS8_SO_EEENS5_IJSO_SH_EEEEEEEvNS4_8identityES1D_S1M_vS1N_EENS_8epilogue10collective6detail29Sm90TmaWarpSpecializedAdapterINS1Q_15DefaultEpilogueISR_NS5_IJS6_NS5_IJSH_S8_EEES6_EEES1V_NS1P_6thread17LinearCombinationISR_Li1EffLNS1W_9ScaleType4KindE0ELNS_15FloatRoundStyleE2ESR_EENS1_15EpilogueDefaultEEEEEvvEEEEvNT_6ParamsE:
	.zero		1664


//--------------------- .nv.constant0._ZN7cutlass13device_kernelINS_4gemm6kernel13GemmUniversalIN4cute5tupleIJiiiiEEENS1_10collective13CollectiveMmaINS1_34MainloopSm90TmaGmmaWarpSpecializedILi7ENS5_IJNS4_1CILi2EEESB_NSA_ILi1EEEEEENS1_35KernelTmaWarpSpecializedCooperativeEEENS5_IJNSA_ILi128EEESG_NSA_ILi64EEEEEENS_6half_tENS5_IJlSC_lEEESJ_NS5_IJSC_llEEENS4_8TiledMMAINS4_8MMA_AtomIJNS4_4SM904GMMA26MMA_64x128x16_F32F16F16_SSILNSP_5MajorE0ELSR_1ELNSP_7ScaleInE1ELSS_1EEEEEENS4_6LayoutINS5_IJSB_SC_SC_EEENS5_IJSC_NSA_ILi0EEESX_EEEEENS5_IJNS4_10UnderscoreES10_S10_EEEEENS4_23SM90_TMA_LOAD_MULTICASTENS4_14ComposedLayoutINS4_7SwizzleILi3ELi4ELi3EEENS4_18smem_ptr_flag_bitsILi16EEENSV_INS5_IJNSA_ILi8EEESH_EEENS5_IJSH_SC_EEEEEEEvNS4_8identityES13_NS14_IS16_S18_NSV_INS5_IJSH_S19_EEENS5_IJSC_SH_EEEEEEEvS1E_EENS_8epilogue10collective6detail29Sm90TmaWarpSpecializedAdapterINS1L_15DefaultEpilogueISJ_SK_SK_NS1K_6thread17LinearCombinationISJ_Li1EffLNS1P_9ScaleType4KindE0ELNS_15FloatRoundStyleE2ESJ_EENS1_15EpilogueDefaultEEEEEvvEEEEvNT_6ParamsE --------------------------
	.section	.nv.constant0._ZN7cutlass13device_kernelINS_4gemm6kernel13GemmUniversalIN4cute5tupleIJiiiiEEENS1_10collective13CollectiveMmaINS1_34MainloopSm90TmaGmmaWarpSpecializedILi7ENS5_IJNS4_1CILi2EEESB_NSA_ILi1EEEEEENS1_35KernelTmaWarpSpecializedCooperativeEEENS5_IJNSA_ILi128EEESG_NSA_ILi64EEEEEENS_6half_tENS5_IJlSC_lEEESJ_NS5_IJSC_llEEENS4_8TiledMMAINS4_8MMA_AtomIJNS4_4SM904GMMA26MMA_64x128x16_F32F16F16_SSILNSP_5MajorE0ELSR_1ELNSP_7ScaleInE1ELSS_1EEEEEENS4_6LayoutINS5_IJSB_SC_SC_EEENS5_IJSC_NSA_ILi0EEESX_EEEEENS5_IJNS4_10UnderscoreES10_S10_EEEEENS4_23SM90_TMA_LOAD_MULTICASTENS4_14ComposedLayoutINS4_7SwizzleILi3ELi4ELi3EEENS4_18smem_ptr_flag_bitsILi16EEENSV_INS5_IJNSA_ILi8EEESH_EEENS5_IJSH_SC_EEEEEEEvNS4_8identityES13_NS14_IS16_S18_NSV_INS5_IJSH_S19_EEENS5_IJSC_SH_EEEEEEEvS1E_EENS_8epilogue10collective6detail29Sm90TmaWarpSpecializedAdapterINS1L_15DefaultEpilogueISJ_SK_SK_NS1K_6thread17LinearCombinationISJ_Li1EffLNS1P_9ScaleType4KindE0ELNS_15FloatRoundStyleE2ESJ_EENS1_15EpilogueDefaultEEEEEvvEEEEvNT_6ParamsE,"a",@progbits
	.sectionflags	@""
	.align	4
.nv.constant0._ZN7cutlass13device_kernelINS_4gemm6kernel13GemmUniversalIN4cute5tupleIJiiiiEEENS1_10collective13CollectiveMmaINS1_34MainloopSm90TmaGmmaWarpSpecializedILi7ENS5_IJNS4_1CILi2EEESB_NSA_ILi1EEEEEENS1_35KernelTmaWarpSpecializedCooperativeEEENS5_IJNSA_ILi128EEESG_NSA_ILi64EEEEEENS_6half_tENS5_IJlSC_lEEESJ_NS5_IJSC_llEEENS4_8TiledMMAINS4_8MMA_AtomIJNS4_4SM904GMMA26MMA_64x128x16_F32F16F16_SSILNSP_5MajorE0ELSR_1ELNSP_7ScaleInE1ELSS_1EEEEEENS4_6LayoutINS5_IJSB_SC_SC_EEENS5_IJSC_NSA_ILi0EEESX_EEEEENS5_IJNS4_10UnderscoreES10_S10_EEEEENS4_23SM90_TMA_LOAD_MULTICASTENS4_14ComposedLayoutINS4_7SwizzleILi3ELi4ELi3EEENS4_18smem_ptr_flag_bitsILi16EEENSV_INS5_IJNSA_ILi8EEESH_EEENS5_IJSH_SC_EEEEEEEvNS4_8identityES13_NS14_IS16_S18_NSV_INS5_IJSH_S19_EEENS5_IJSC_SH_EEEEEEEvS1E_EENS_8epilogue10collective6detail29Sm90TmaWarpSpecializedAdapterINS1L_15DefaultEpilogueISJ_SK_SK_NS1K_6thread17LinearCombinationISJ_Li1EffLNS1P_9ScaleType4KindE0ELNS_15FloatRoundStyleE2ESJ_EENS1_15EpilogueDefaultEEEEEvvEEEEvNT_6ParamsE:
	.zero		1664


//--------------------- .nv.constant0._ZN7cutlass13device_kernelINS_4gemm6kernel13GemmUniversalIN4cute5tupleIJNS5_IJNS4_1CILi16EEEiEEENS5_IJiEEENS5_IJiNS6_ILi8EEEEEES9_EEENS1_10collective13CollectiveMmaINS1_34MainloopSm90TmaGmmaWarpSpecializedILi7ENS5_IJNS6_ILi2EEESG_NS6_ILi1EEEEEENS1_35KernelTmaWarpSpecializedCooperativeEEENS5_IJNS5_IJS7_SA_EEENS5_IJNS6_ILi128EEEEEENS5_IJNS6_ILi64EEEEEEEEENS_6half_tENS5_IJNS5_IJiiEEENS5_IJSH_iEEES9_EEESR_NS5_IJNS5_IJSH_EEESS_S9_EEENS4_8TiledMMAINS4_8MMA_AtomIJNS4_4SM904GMMA26MMA_64x128x16_F32F16F16_SSILNS10_5MajorE0ELS12_1ELNS10_7ScaleInE1ELS13_1EEEEEENS4_6LayoutINS5_IJSG_SH_SH_EEENS5_IJSH_NS6_ILi0EEES18_EEEEENS5_IJNS4_10UnderscoreES1B_S1B_EEEEENS4_23SM90_TMA_LOAD_MULTICASTENS4_14ComposedLayoutINS4_7SwizzleILi3ELi4ELi3EEENS4_18smem_ptr_flag_bitsILi16EEENS16_INS5_IJSA_SO_EEENS5_IJSO_SH_EEEEEEEvNS4_8identityES1E_NS1F_IS1H_S1J_NS16_INS5_IJSO_SA_EEENS5_IJSH_SO_EEEEEEEvS1O_EENS_8epilogue10collective6detail29Sm90TmaWarpSpecializedAdapterINS1V_15DefaultEpilogueISR_NS5_IJSS_SV_S9_EEES1Z_NS1U_6thread17LinearCombinationISR_Li1EffLNS20_9ScaleType4KindE0ELNS_15FloatRoundStyleE2ESR_EENS1_15EpilogueDefaultEEEEEvvEEEEvNT_6ParamsE --------------------------
	.section	.nv.constant0._ZN7cutlass13device_kernelINS_4gemm6kernel13GemmUniversalIN4cute5tupleIJNS5_IJNS4_1CILi16EEEiEEENS5_IJiEEENS5_IJiNS6_ILi8EEEEEES9_EEENS1_10collective13CollectiveMmaINS1_34MainloopSm90TmaGmmaWarpSpecializedILi7ENS5_IJNS6_ILi2EEESG_NS6_ILi1EEEEEENS1_35KernelTmaWarpSpecializedCooperativeEEENS5_IJNS5_IJS7_SA_EEENS5_IJNS6_ILi128EEEEEENS5_IJNS6_ILi64EEEEEEEEENS_6half_tENS5_IJNS5_IJiiEEENS5_IJSH_iEEES9_EEESR_NS5_IJNS5_IJSH_EEESS_S9_EEENS4_8TiledMMAINS4_8MMA_AtomIJNS4_4SM904GMMA26MMA_64x128x16_F32F16F16_SSILNS10_5MajorE0ELS12_1ELNS10_7ScaleInE1ELS13_1EEEEEENS4_6LayoutINS5_IJSG_SH_SH_EEENS5_IJSH_NS6_ILi0EEES18_EEEEENS5_IJNS4_10UnderscoreES1B_S1B_EEEEENS4_23SM90_TMA_LOAD_MULTICASTENS4_14ComposedLayoutINS4_7SwizzleILi3ELi4ELi3EEENS4_18smem_ptr_flag_bitsILi16EEENS16_INS5_IJSA_SO_EEENS5_IJSO_SH_EEEEEEEvNS4_8identityES1E_NS1F_IS1H_S1J_NS16_INS5_IJSO_SA_EEENS5_IJSH_SO_EEEEEEEvS1O_EENS_8epilogue10collective6detail29Sm90TmaWarpSpecializedAdapterINS1V_15DefaultEpilogueISR_NS5_IJSS_SV_S9_EEES1Z_NS1U_6thread17LinearCombinationISR_Li1EffLNS20_9ScaleType4KindE0ELNS_15FloatRoundStyleE2ESR_EENS1_15EpilogueDefaultEEEEEvvEEEEvNT_6ParamsE,"a",@progbits
	.sectionflags	@""
	.align	4
.nv.constant0._ZN7cutlass13device_kernelINS_4gemm6kernel13GemmUniversalIN4cute5tupleIJNS5_IJNS4_1CILi16EEEiEEENS5_IJiEEENS5_IJiNS6_ILi8EEEEEES9_EEENS1_10collective13CollectiveMmaINS1_34MainloopSm90TmaGmmaWarpSpecializedILi7ENS5_IJNS6_ILi2EEESG_NS6_ILi1EEEEEENS1_35KernelTmaWarpSpecializedCooperativeEEENS5_IJNS5_IJS7_SA_EEENS5_IJNS6_ILi128EEEEEENS5_IJNS6_ILi64EEEEEEEEENS_6half_tENS5_IJNS5_IJiiEEENS5_IJSH_iEEES9_EEESR_NS5_IJNS5_IJSH_EEESS_S9_EEENS4_8TiledMMAINS4_8MMA_AtomIJNS4_4SM904GMMA26MMA_64x128x16_F32F16F16_SSILNS10_5MajorE0ELS12_1ELNS10_7ScaleInE1ELS13_1EEEEEENS4_6LayoutINS5_IJSG_SH_SH_EEENS5_IJSH_NS6_ILi0EEES18_EEEEENS5_IJNS4_10UnderscoreES1B_S1B_EEEEENS4_23SM90_TMA_LOAD_MULTICASTENS4_14ComposedLayoutINS4_7SwizzleILi3ELi4ELi3EEENS4_18smem_ptr_flag_bitsILi16EEENS16_INS5_IJSA_SO_EEENS5_IJSO_SH_EEEEEEEvNS4_8identityES1E_NS1F_IS1H_S1J_NS16_INS5_IJSO_SA_EEENS5_IJSH_SO_EEEEEEEvS1O_EENS_8epilogue10collective6detail29Sm90TmaWarpSpecializedAdapterINS1V_15DefaultEpilogueISR_NS5_IJSS_SV_S9_EEES1Z_NS1U_6thread17LinearCombinationISR_Li1EffLNS20_9ScaleType4KindE0ELNS_15FloatRoundStyleE2ESR_EENS1_15EpilogueDefaultEEEEEvvEEEEvNT_6ParamsE:
	.zero		1664


//--------------------- SYMBOLS --------------------------

	.type		.nv.reservedSmem.offset0,@object
	.size		.nv.reservedSmem.offset0,0x4
	.type		__assertfail,@function
